	.target	sm_80

	.elftype	@"ET_EXEC"


//--------------------- .note.nv.tkinfo           --------------------------
	.section	.note.nv.tkinfo,"",@"SHT_NOTE"
	.sectionflags	@"SHF_NOTE_NV_TKINFO"
	.tkinfo
        /*0018*/ 	.word	0x00000002
        /*0030*/ 	.string	""
        /*0030*/ 	.string	"ptxas"
        /*0030*/ 	.string	"Cuda compilation tools, release 13.0, V13.0.88"
        /*0030*/ 	.string	"Build cuda_13.0.r13.0/compiler.36424714_0"
        /*0030*/ 	.string	"-arch sm_80 -m 64 "



//--------------------- .note.nv.cuinfo           --------------------------
	.section	.note.nv.cuinfo,"",@"SHT_NOTE"
	.sectionflags	@"SHF_NOTE_NV_CUINFO"
        /*0018*/ 	.short	0x0002
        /*001a*/ 	.short	0x0050
        /*001c*/ 	.short	0x0082
	.zero		2


//--------------------- .nv.info                  --------------------------
	.section	.nv.info,"",@"SHT_CUDA_INFO"
	.align	4


	//----- nvinfo : EIATTR_REGCOUNT
	.align		4
        /*0000*/ 	.byte	0x04, 0x2f
        /*0002*/ 	.short	(.L_12 - .L_11)
	.align		4
.L_11:
        /*0004*/ 	.word	index@(_ZN5flash25flash_bwd_dot_do_o_kernelILb1E23Flash_bwd_kernel_traitsILi32ELi128ELi128ELi8ELi4ELi4ELi4ELb0ELb0EN7cutlass6half_tE19Flash_kernel_traitsILi32ELi128ELi128ELi8ES3_EEEEvNS_16Flash_bwd_paramsE)
        /*0008*/ 	.word	0x00000022


	//----- nvinfo : EIATTR_FRAME_SIZE
	.align		4
.L_12:
        /*000c*/ 	.byte	0x04, 0x11
        /*000e*/ 	.short	(.L_14 - .L_13)
	.align		4
.L_13:
        /*0010*/ 	.word	index@(_ZN5flash25flash_bwd_dot_do_o_kernelILb1E23Flash_bwd_kernel_traitsILi32ELi128ELi128ELi8ELi4ELi4ELi4ELb0ELb0EN7cutlass6half_tE19Flash_kernel_traitsILi32ELi128ELi128ELi8ES3_EEEEvNS_16Flash_bwd_paramsE)
        /*0014*/ 	.word	0x00000000


	//----- nvinfo : EIATTR_REGCOUNT
	.align		4
.L_14:
        /*0018*/ 	.byte	0x04, 0x2f
        /*001a*/ 	.short	(.L_16 - .L_15)
	.align		4
.L_15:
        /*001c*/ 	.word	index@(_ZN5flash25flash_bwd_dot_do_o_kernelILb0E23Flash_bwd_kernel_traitsILi32ELi128ELi128ELi8ELi4ELi4ELi4ELb0ELb0EN7cutlass6half_tE19Flash_kernel_traitsILi32ELi128ELi128ELi8ES3_EEEEvNS_16Flash_bwd_paramsE)
        /*0020*/ 	.word	0x00000020


	//----- nvinfo : EIATTR_FRAME_SIZE
	.align		4
.L_16:
        /*0024*/ 	.byte	0x04, 0x11
        /*0026*/ 	.short	(.L_18 - .L_17)
	.align		4
.L_17:
        /*0028*/ 	.word	index@(_ZN5flash25flash_bwd_dot_do_o_kernelILb0E23Flash_bwd_kernel_traitsILi32ELi128ELi128ELi8ELi4ELi4ELi4ELb0ELb0EN7cutlass6half_tE19Flash_kernel_traitsILi32ELi128ELi128ELi8ES3_EEEEvNS_16Flash_bwd_paramsE)
        /*002c*/ 	.word	0x00000000


	//----- nvinfo : EIATTR_REGCOUNT
	.align		4
.L_18:
        /*0030*/ 	.byte	0x04, 0x2f
        /*0032*/ 	.short	(.L_20 - .L_19)
	.align		4
.L_19:
        /*0034*/ 	.word	index@(_ZN5flash44flash_bwd_dq_dk_dv_loop_seqk_parallel_kernelI23Flash_bwd_kernel_traitsILi32ELi128ELi128ELi8ELi4ELi4ELi4ELb0ELb0EN7cutlass6half_tE19Flash_kernel_traitsILi32ELi128ELi128ELi8ES3_EELb0ELb1ELb0ELb1ELb0ELb0ELb1EEEvNS_16Flash_bwd_paramsE)
        /*0038*/ 	.word	0x000000ff


	//----- nvinfo : EIATTR_FRAME_SIZE
	.align		4
.L_20:
        /*003c*/ 	.byte	0x04, 0x11
        /*003e*/ 	.short	(.L_22 - .L_21)
	.align		4
.L_21:
        /*0040*/ 	.word	index@(_ZN5flash44flash_bwd_dq_dk_dv_loop_seqk_parallel_kernelI23Flash_bwd_kernel_traitsILi32ELi128ELi128ELi8ELi4ELi4ELi4ELb0ELb0EN7cutlass6half_tE19Flash_kernel_traitsILi32ELi128ELi128ELi8ES3_EELb0ELb1ELb0ELb1ELb0ELb0ELb1EEEvNS_16Flash_bwd_paramsE)
        /*0044*/ 	.word	0x00000150


	//----- nvinfo : EIATTR_REGCOUNT
	.align		4
.L_22:
        /*0048*/ 	.byte	0x04, 0x2f
        /*004a*/ 	.short	(.L_24 - .L_23)
	.align		4
.L_23:
        /*004c*/ 	.word	index@(_ZN5flash44flash_bwd_dq_dk_dv_loop_seqk_parallel_kernelI23Flash_bwd_kernel_traitsILi32ELi128ELi128ELi8ELi4ELi4ELi4ELb0ELb0EN7cutlass6half_tE19Flash_kernel_traitsILi32ELi128ELi128ELi8ES3_EELb1ELb1ELb0ELb1ELb0ELb0ELb0EEEvNS_16Flash_bwd_paramsE)
        /*0050*/ 	.word	0x000000ff


	//----- nvinfo : EIATTR_FRAME_SIZE
	.align		4
.L_24:
        /*0054*/ 	.byte	0x04, 0x11
        /*0056*/ 	.short	(.L_26 - .L_25)
	.align		4
.L_25:
        /*0058*/ 	.word	index@(_ZN5flash44flash_bwd_dq_dk_dv_loop_seqk_parallel_kernelI23Flash_bwd_kernel_traitsILi32ELi128ELi128ELi8ELi4ELi4ELi4ELb0ELb0EN7cutlass6half_tE19Flash_kernel_traitsILi32ELi128ELi128ELi8ES3_EELb1ELb1ELb0ELb1ELb0ELb0ELb0EEEvNS_16Flash_bwd_paramsE)
        /*005c*/ 	.word	0x00000030


	//----- nvinfo : EIATTR_REGCOUNT
	.align		4
.L_26:
        /*0060*/ 	.byte	0x04, 0x2f
        /*0062*/ 	.short	(.L_28 - .L_27)
	.align		4
.L_27:
        /*0064*/ 	.word	index@(_ZN5flash44flash_bwd_dq_dk_dv_loop_seqk_parallel_kernelI23Flash_bwd_kernel_traitsILi32ELi128ELi128ELi8ELi4ELi4ELi4ELb0ELb0EN7cutlass6half_tE19Flash_kernel_traitsILi32ELi128ELi128ELi8ES3_EELb0ELb1ELb0ELb0ELb0ELb1ELb1EEEvNS_16Flash_bwd_paramsE)
        /*0068*/ 	.word	0x000000ff


	//----- nvinfo : EIATTR_FRAME_SIZE
	.align		4
.L_28:
        /*006c*/ 	.byte	0x04, 0x11
        /*006e*/ 	.short	(.L_30 - .L_29)
	.align		4
.L_29:
        /*0070*/ 	.word	index@(_ZN5flash44flash_bwd_dq_dk_dv_loop_seqk_parallel_kernelI23Flash_bwd_kernel_traitsILi32ELi128ELi128ELi8ELi4ELi4ELi4ELb0ELb0EN7cutlass6half_tE19Flash_kernel_traitsILi32ELi128ELi128ELi8ES3_EELb0ELb1ELb0ELb0ELb0ELb1ELb1EEEvNS_16Flash_bwd_paramsE)
        /*0074*/ 	.word	0x000000c0


	//----- nvinfo : EIATTR_REGCOUNT
	.align		4
.L_30:
        /*0078*/ 	.byte	0x04, 0x2f
        /*007a*/ 	.short	(.L_32 - .L_31)
	.align		4
.L_31:
        /*007c*/ 	.word	index@(_ZN5flash44flash_bwd_dq_dk_dv_loop_seqk_parallel_kernelI23Flash_bwd_kernel_traitsILi32ELi128ELi128ELi8ELi4ELi4ELi4ELb0ELb0EN7cutlass6half_tE19Flash_kernel_traitsILi32ELi128ELi128ELi8ES3_EELb1ELb1ELb0ELb0ELb0ELb1ELb0EEEvNS_16Flash_bwd_paramsE)
        /*0080*/ 	.word	0x000000ff


	//----- nvinfo : EIATTR_FRAME_SIZE
	.align		4
.L_32:
        /*0084*/ 	.byte	0x04, 0x11
        /*0086*/ 	.short	(.L_34 - .L_33)
	.align		4
.L_33:
        /*0088*/ 	.word	index@(_ZN5flash44flash_bwd_dq_dk_dv_loop_seqk_parallel_kernelI23Flash_bwd_kernel_traitsILi32ELi128ELi128ELi8ELi4ELi4ELi4ELb0ELb0EN7cutlass6half_tE19Flash_kernel_traitsILi32ELi128ELi128ELi8ES3_EELb1ELb1ELb0ELb0ELb0ELb1ELb0EEEvNS_16Flash_bwd_paramsE)
        /*008c*/ 	.word	0x00000000


	//----- nvinfo : EIATTR_REGCOUNT
	.align		4
.L_34:
        /*0090*/ 	.byte	0x04, 0x2f
        /*0092*/ 	.short	(.L_36 - .L_35)
	.align		4
.L_35:
        /*0094*/ 	.word	index@(_ZN5flash44flash_bwd_dq_dk_dv_loop_seqk_parallel_kernelI23Flash_bwd_kernel_traitsILi32ELi128ELi128ELi8ELi4ELi4ELi4ELb0ELb0EN7cutlass6half_tE19Flash_kernel_traitsILi32ELi128ELi128ELi8ES3_EELb0ELb1ELb0ELb0ELb1ELb1ELb1EEEvNS_16Flash_bwd_paramsE)
        /*0098*/ 	.word	0x000000ff


	//----- nvinfo : EIATTR_FRAME_SIZE
	.align		4
.L_36:
        /*009c*/ 	.byte	0x04, 0x11
        /*009e*/ 	.short	(.L_38 - .L_37)
	.align		4
.L_37:
        /*00a0*/ 	.word	index@(_ZN5flash44flash_bwd_dq_dk_dv_loop_seqk_parallel_kernelI23Flash_bwd_kernel_traitsILi32ELi128ELi128ELi8ELi4ELi4ELi4ELb0ELb0EN7cutlass6half_tE19Flash_kernel_traitsILi32ELi128ELi128ELi8ES3_EELb0ELb1ELb0ELb0ELb1ELb1ELb1EEEvNS_16Flash_bwd_paramsE)
        /*00a4*/ 	.word	0x00000090


	//----- nvinfo : EIATTR_REGCOUNT
	.align		4
.L_38:
        /*00a8*/ 	.byte	0x04, 0x2f
        /*00aa*/ 	.short	(.L_40 - .L_39)
	.align		4
.L_39:
        /*00ac*/ 	.word	index@(_ZN5flash44flash_bwd_dq_dk_dv_loop_seqk_parallel_kernelI23Flash_bwd_kernel_traitsILi32ELi128ELi128ELi8ELi4ELi4ELi4ELb0ELb0EN7cutlass6half_tE19Flash_kernel_traitsILi32ELi128ELi128ELi8ES3_EELb1ELb1ELb0ELb0ELb1ELb1ELb0EEEvNS_16Flash_bwd_paramsE)
        /*00b0*/ 	.word	0x000000fc


	//----- nvinfo : EIATTR_FRAME_SIZE
	.align		4
.L_40:
        /*00b4*/ 	.byte	0x04, 0x11
        /*00b6*/ 	.short	(.L_42 - .L_41)
	.align		4
.L_41:
        /*00b8*/ 	.word	index@(_ZN5flash44flash_bwd_dq_dk_dv_loop_seqk_parallel_kernelI23Flash_bwd_kernel_traitsILi32ELi128ELi128ELi8ELi4ELi4ELi4ELb0ELb0EN7cutlass6half_tE19Flash_kernel_traitsILi32ELi128ELi128ELi8ES3_EELb1ELb1ELb0ELb0ELb1ELb1ELb0EEEvNS_16Flash_bwd_paramsE)
        /*00bc*/ 	.word	0x00000000


	//----- nvinfo : EIATTR_REGCOUNT
	.align		4
.L_42:
        /*00c0*/ 	.byte	0x04, 0x2f
        /*00c2*/ 	.short	(.L_44 - .L_43)
	.align		4
.L_43:
        /*00c4*/ 	.word	index@(_ZN5flash44flash_bwd_dq_dk_dv_loop_seqk_parallel_kernelI23Flash_bwd_kernel_traitsILi32ELi128ELi128ELi8ELi4ELi4ELi4ELb0ELb0EN7cutlass6half_tE19Flash_kernel_traitsILi32ELi128ELi128ELi8ES3_EELb0ELb1ELb0ELb0ELb0ELb0ELb1EEEvNS_16Flash_bwd_paramsE)
        /*00c8*/ 	.word	0x000000ff


	//----- nvinfo : EIATTR_FRAME_SIZE
	.align		4
.L_44:
        /*00cc*/ 	.byte	0x04, 0x11
        /*00ce*/ 	.short	(.L_46 - .L_45)
	.align		4
.L_45:
        /*00d0*/ 	.word	index@(_ZN5flash44flash_bwd_dq_dk_dv_loop_seqk_parallel_kernelI23Flash_bwd_kernel_traitsILi32ELi128ELi128ELi8ELi4ELi4ELi4ELb0ELb0EN7cutlass6half_tE19Flash_kernel_traitsILi32ELi128ELi128ELi8ES3_EELb0ELb1ELb0ELb0ELb0ELb0ELb1EEEvNS_16Flash_bwd_paramsE)
        /*00d4*/ 	.word	0x000000d0


	//----- nvinfo : EIATTR_REGCOUNT
	.align		4
.L_46:
        /*00d8*/ 	.byte	0x04, 0x2f
        /*00da*/ 	.short	(.L_48 - .L_47)
	.align		4
.L_47:
        /*00dc*/ 	.word	index@(_ZN5flash44flash_bwd_dq_dk_dv_loop_seqk_parallel_kernelI23Flash_bwd_kernel_traitsILi32ELi128ELi128ELi8ELi4ELi4ELi4ELb0ELb0EN7cutlass6half_tE19Flash_kernel_traitsILi32ELi128ELi128ELi8ES3_EELb1ELb1ELb0ELb0ELb0ELb0ELb0EEEvNS_16Flash_bwd_paramsE)
        /*00e0*/ 	.word	0x000000ff


	//----- nvinfo : EIATTR_FRAME_SIZE
	.align		4
.L_48:
        /*00e4*/ 	.byte	0x04, 0x11
        /*00e6*/ 	.short	(.L_50 - .L_49)
	.align		4
.L_49:
        /*00e8*/ 	.word	index@(_ZN5flash44flash_bwd_dq_dk_dv_loop_seqk_parallel_kernelI23Flash_bwd_kernel_traitsILi32ELi128ELi128ELi8ELi4ELi4ELi4ELb0ELb0EN7cutlass6half_tE19Flash_kernel_traitsILi32ELi128ELi128ELi8ES3_EELb1ELb1ELb0ELb0ELb0ELb0ELb0EEEvNS_16Flash_bwd_paramsE)
        /*00ec*/ 	.word	0x00000000


	//----- nvinfo : EIATTR_REGCOUNT
	.align		4
.L_50:
        /*00f0*/ 	.byte	0x04, 0x2f
        /*00f2*/ 	.short	(.L_52 - .L_51)
	.align		4
.L_51:
        /*00f4*/ 	.word	index@(_ZN5flash27flash_bwd_convert_dq_kernelI23Flash_bwd_kernel_traitsILi32ELi128ELi128ELi8ELi4ELi4ELi4ELb0ELb0EN7cutlass6half_tE19Flash_kernel_traitsILi32ELi128ELi128ELi8ES3_EEEEvNS_16Flash_bwd_paramsEi)
        /*00f8*/ 	.word	0x00000030


	//----- nvinfo : EIATTR_FRAME_SIZE
	.align		4
.L_52:
        /*00fc*/ 	.byte	0x04, 0x11
        /*00fe*/ 	.short	(.L_54 - .L_53)
	.align		4
.L_53:
        /*0100*/ 	.word	index@(_ZN5flash27flash_bwd_convert_dq_kernelI23Flash_bwd_kernel_traitsILi32ELi128ELi128ELi8ELi4ELi4ELi4ELb0ELb0EN7cutlass6half_tE19Flash_kernel_traitsILi32ELi128ELi128ELi8ES3_EEEEvNS_16Flash_bwd_paramsEi)
        /*0104*/ 	.word	0x00000000


	//----- nvinfo : EIATTR_REGCOUNT
	.align		4
.L_54:
        /*0108*/ 	.byte	0x04, 0x2f
        /*010a*/ 	.short	(.L_56 - .L_55)
	.align		4
.L_55:
        /*010c*/ 	.word	index@(_ZN5flash25flash_bwd_dot_do_o_kernelILb1E23Flash_bwd_kernel_traitsILi32ELi128ELi128ELi8ELi4ELi4ELi4ELb1ELb0EN7cutlass6half_tE19Flash_kernel_traitsILi32ELi128ELi128ELi8ES3_EEEEvNS_16Flash_bwd_paramsE)
        /*0110*/ 	.word	0x00000022


	//----- nvinfo : EIATTR_FRAME_SIZE
	.align		4
.L_56:
        /*0114*/ 	.byte	0x04, 0x11
        /*0116*/ 	.short	(.L_58 - .L_57)
	.align		4
.L_57:
        /*0118*/ 	.word	index@(_ZN5flash25flash_bwd_dot_do_o_kernelILb1E23Flash_bwd_kernel_traitsILi32ELi128ELi128ELi8ELi4ELi4ELi4ELb1ELb0EN7cutlass6half_tE19Flash_kernel_traitsILi32ELi128ELi128ELi8ES3_EEEEvNS_16Flash_bwd_paramsE)
        /*011c*/ 	.word	0x00000000


	//----- nvinfo : EIATTR_REGCOUNT
	.align		4
.L_58:
        /*0120*/ 	.byte	0x04, 0x2f
        /*0122*/ 	.short	(.L_60 - .L_59)
	.align		4
.L_59:
        /*0124*/ 	.word	index@(_ZN5flash25flash_bwd_dot_do_o_kernelILb0E23Flash_bwd_kernel_traitsILi32ELi128ELi128ELi8ELi4ELi4ELi4ELb1ELb0EN7cutlass6half_tE19Flash_kernel_traitsILi32ELi128ELi128ELi8ES3_EEEEvNS_16Flash_bwd_paramsE)
        /*0128*/ 	.word	0x00000020


	//----- nvinfo : EIATTR_FRAME_SIZE
	.align		4
.L_60:
        /*012c*/ 	.byte	0x04, 0x11
        /*012e*/ 	.short	(.L_62 - .L_61)
	.align		4
.L_61:
        /*0130*/ 	.word	index@(_ZN5flash25flash_bwd_dot_do_o_kernelILb0E23Flash_bwd_kernel_traitsILi32ELi128ELi128ELi8ELi4ELi4ELi4ELb1ELb0EN7cutlass6half_tE19Flash_kernel_traitsILi32ELi128ELi128ELi8ES3_EEEEvNS_16Flash_bwd_paramsE)
        /*0134*/ 	.word	0x00000000


	//----- nvinfo : EIATTR_REGCOUNT
	.align		4
.L_62:
        /*0138*/ 	.byte	0x04, 0x2f
        /*013a*/ 	.short	(.L_64 - .L_63)
	.align		4
.L_63:
        /*013c*/ 	.word	index@(_ZN5flash44flash_bwd_dq_dk_dv_loop_seqk_parallel_kernelI23Flash_bwd_kernel_traitsILi32ELi128ELi128ELi8ELi4ELi4ELi4ELb1ELb0EN7cutlass6half_tE19Flash_kernel_traitsILi32ELi128ELi128ELi8ES3_EELb0ELb1ELb0ELb1ELb0ELb0ELb1EEEvNS_16Flash_bwd_paramsE)
        /*0140*/ 	.word	0x000000ff


	//----- nvinfo : EIATTR_FRAME_SIZE
	.align		4
.L_64:
        /*0144*/ 	.byte	0x04, 0x11
        /*0146*/ 	.short	(.L_66 - .L_65)
	.align		4
.L_65:
        /*0148*/ 	.word	index@(_ZN5flash44flash_bwd_dq_dk_dv_loop_seqk_parallel_kernelI23Flash_bwd_kernel_traitsILi32ELi128ELi128ELi8ELi4ELi4ELi4ELb1ELb0EN7cutlass6half_tE19Flash_kernel_traitsILi32ELi128ELi128ELi8ES3_EELb0ELb1ELb0ELb1ELb0ELb0ELb1EEEvNS_16Flash_bwd_paramsE)
        /*014c*/ 	.word	0x00000140


	//----- nvinfo : EIATTR_REGCOUNT
	.align		4
.L_66:
        /*0150*/ 	.byte	0x04, 0x2f
        /*0152*/ 	.short	(.L_68 - .L_67)
	.align		4
.L_67:
        /*0154*/ 	.word	index@(_ZN5flash44flash_bwd_dq_dk_dv_loop_seqk_parallel_kernelI23Flash_bwd_kernel_traitsILi32ELi128ELi128ELi8ELi4ELi4ELi4ELb1ELb0EN7cutlass6half_tE19Flash_kernel_traitsILi32ELi128ELi128ELi8ES3_EELb1ELb1ELb0ELb1ELb0ELb0ELb0EEEvNS_16Flash_bwd_paramsE)
        /*0158*/ 	.word	0x000000ff


	//----- nvinfo : EIATTR_FRAME_SIZE
	.align		4
.L_68:
        /*015c*/ 	.byte	0x04, 0x11
        /*015e*/ 	.short	(.L_70 - .L_69)
	.align		4
.L_69:
        /*0160*/ 	.word	index@(_ZN5flash44flash_bwd_dq_dk_dv_loop_seqk_parallel_kernelI23Flash_bwd_kernel_traitsILi32ELi128ELi128ELi8ELi4ELi4ELi4ELb1ELb0EN7cutlass6half_tE19Flash_kernel_traitsILi32ELi128ELi128ELi8ES3_EELb1ELb1ELb0ELb1ELb0ELb0ELb0EEEvNS_16Flash_bwd_paramsE)
        /*0164*/ 	.word	0x000000a8


	//----- nvinfo : EIATTR_REGCOUNT
	.align		4
.L_70:
        /*0168*/ 	.byte	0x04, 0x2f
        /*016a*/ 	.short	(.L_72 - .L_71)
	.align		4
.L_71:
        /*016c*/ 	.word	index@(_ZN5flash44flash_bwd_dq_dk_dv_loop_seqk_parallel_kernelI23Flash_bwd_kernel_traitsILi32ELi128ELi128ELi8ELi4ELi4ELi4ELb1ELb0EN7cutlass6half_tE19Flash_kernel_traitsILi32ELi128ELi128ELi8ES3_EELb0ELb1ELb0ELb0ELb0ELb1ELb1EEEvNS_16Flash_bwd_paramsE)
        /*0170*/ 	.word	0x000000ff


	//----- nvinfo : EIATTR_FRAME_SIZE
	.align		4
.L_72:
        /*0174*/ 	.byte	0x04, 0x11
        /*0176*/ 	.short	(.L_74 - .L_73)
	.align		4
.L_73:
        /*0178*/ 	.word	index@(_ZN5flash44flash_bwd_dq_dk_dv_loop_seqk_parallel_kernelI23Flash_bwd_kernel_traitsILi32ELi128ELi128ELi8ELi4ELi4ELi4ELb1ELb0EN7cutlass6half_tE19Flash_kernel_traitsILi32ELi128ELi128ELi8ES3_EELb0ELb1ELb0ELb0ELb0ELb1ELb1EEEvNS_16Flash_bwd_paramsE)
        /*017c*/ 	.word	0x00000128


	//----- nvinfo : EIATTR_REGCOUNT
	.align		4
.L_74:
        /*0180*/ 	.byte	0x04, 0x2f
        /*0182*/ 	.short	(.L_76 - .L_75)
	.align		4
.L_75:
        /*0184*/ 	.word	index@(_ZN5flash44flash_bwd_dq_dk_dv_loop_seqk_parallel_kernelI23Flash_bwd_kernel_traitsILi32ELi128ELi128ELi8ELi4ELi4ELi4ELb1ELb0EN7cutlass6half_tE19Flash_kernel_traitsILi32ELi128ELi128ELi8ES3_EELb1ELb1ELb0ELb0ELb0ELb1ELb0EEEvNS_16Flash_bwd_paramsE)
        /*0188*/ 	.word	0x000000ff


	//----- nvinfo : EIATTR_FRAME_SIZE
	.align		4
.L_76:
        /*018c*/ 	.byte	0x04, 0x11
        /*018e*/ 	.short	(.L_78 - .L_77)
	.align		4
.L_77:
        /*0190*/ 	.word	index@(_ZN5flash44flash_bwd_dq_dk_dv_loop_seqk_parallel_kernelI23Flash_bwd_kernel_traitsILi32ELi128ELi128ELi8ELi4ELi4ELi4ELb1ELb0EN7cutlass6half_tE19Flash_kernel_traitsILi32ELi128ELi128ELi8ES3_EELb1ELb1ELb0ELb0ELb0ELb1ELb0EEEvNS_16Flash_bwd_paramsE)
        /*0194*/ 	.word	0x00000038


	//----- nvinfo : EIATTR_REGCOUNT
	.align		4
.L_78:
        /*0198*/ 	.byte	0x04, 0x2f
        /*019a*/ 	.short	(.L_80 - .L_79)
	.align		4
.L_79:
        /*019c*/ 	.word	index@(_ZN5flash44flash_bwd_dq_dk_dv_loop_seqk_parallel_kernelI23Flash_bwd_kernel_traitsILi32ELi128ELi128ELi8ELi4ELi4ELi4ELb1ELb0EN7cutlass6half_tE19Flash_kernel_traitsILi32ELi128ELi128ELi8ES3_EELb0ELb1ELb0ELb0ELb1ELb1ELb1EEEvNS_16Flash_bwd_paramsE)
        /*01a0*/ 	.word	0x000000ff


	//----- nvinfo : EIATTR_FRAME_SIZE
	.align		4
.L_80:
        /*01a4*/ 	.byte	0x04, 0x11
        /*01a6*/ 	.short	(.L_82 - .L_81)
	.align		4
.L_81:
        /*01a8*/ 	.word	index@(_ZN5flash44flash_bwd_dq_dk_dv_loop_seqk_parallel_kernelI23Flash_bwd_kernel_traitsILi32ELi128ELi128ELi8ELi4ELi4ELi4ELb1ELb0EN7cutlass6half_tE19Flash_kernel_traitsILi32ELi128ELi128ELi8ES3_EELb0ELb1ELb0ELb0ELb1ELb1ELb1EEEvNS_16Flash_bwd_paramsE)
        /*01ac*/ 	.word	0x000000f8


	//----- nvinfo : EIATTR_REGCOUNT
	.align		4
.L_82:
        /*01b0*/ 	.byte	0x04, 0x2f
        /*01b2*/ 	.short	(.L_84 - .L_83)
	.align		4
.L_83:
        /*01b4*/ 	.word	index@(_ZN5flash44flash_bwd_dq_dk_dv_loop_seqk_parallel_kernelI23Flash_bwd_kernel_traitsILi32ELi128ELi128ELi8ELi4ELi4ELi4ELb1ELb0EN7cutlass6half_tE19Flash_kernel_traitsILi32ELi128ELi128ELi8ES3_EELb1ELb1ELb0ELb0ELb1ELb1ELb0EEEvNS_16Flash_bwd_paramsE)
        /*01b8*/ 	.word	0x000000ff


	//----- nvinfo : EIATTR_FRAME_SIZE
	.align		4
.L_84:
        /*01bc*/ 	.byte	0x04, 0x11
        /*01be*/ 	.short	(.L_86 - .L_85)
	.align		4
.L_85:
        /*01c0*/ 	.word	index@(_ZN5flash44flash_bwd_dq_dk_dv_loop_seqk_parallel_kernelI23Flash_bwd_kernel_traitsILi32ELi128ELi128ELi8ELi4ELi4ELi4ELb1ELb0EN7cutlass6half_tE19Flash_kernel_traitsILi32ELi128ELi128ELi8ES3_EELb1ELb1ELb0ELb0ELb1ELb1ELb0EEEvNS_16Flash_bwd_paramsE)
        /*01c4*/ 	.word	0x00000000


	//----- nvinfo : EIATTR_REGCOUNT
	.align		4
.L_86:
        /*01c8*/ 	.byte	0x04, 0x2f
        /*01ca*/ 	.short	(.L_88 - .L_87)
	.align		4
.L_87:
        /*01cc*/ 	.word	index@(_ZN5flash44flash_bwd_dq_dk_dv_loop_seqk_parallel_kernelI23Flash_bwd_kernel_traitsILi32ELi128ELi128ELi8ELi4ELi4ELi4ELb1ELb0EN7cutlass6half_tE19Flash_kernel_traitsILi32ELi128ELi128ELi8ES3_EELb0ELb1ELb0ELb0ELb0ELb0ELb1EEEvNS_16Flash_bwd_paramsE)
        /*01d0*/ 	.word	0x000000ff


	//----- nvinfo : EIATTR_FRAME_SIZE
	.align		4
.L_88:
        /*01d4*/ 	.byte	0x04, 0x11
        /*01d6*/ 	.short	(.L_90 - .L_89)
	.align		4
.L_89:
        /*01d8*/ 	.word	index@(_ZN5flash44flash_bwd_dq_dk_dv_loop_seqk_parallel_kernelI23Flash_bwd_kernel_traitsILi32ELi128ELi128ELi8ELi4ELi4ELi4ELb1ELb0EN7cutlass6half_tE19Flash_kernel_traitsILi32ELi128ELi128ELi8ES3_EELb0ELb1ELb0ELb0ELb0ELb0ELb1EEEvNS_16Flash_bwd_paramsE)
        /*01dc*/ 	.word	0x00000138


	//----- nvinfo : EIATTR_REGCOUNT
	.align		4
.L_90:
        /*01e0*/ 	.byte	0x04, 0x2f
        /*01e2*/ 	.short	(.L_92 - .L_91)
	.align		4
.L_91:
        /*01e4*/ 	.word	index@(_ZN5flash44flash_bwd_dq_dk_dv_loop_seqk_parallel_kernelI23Flash_bwd_kernel_traitsILi32ELi128ELi128ELi8ELi4ELi4ELi4ELb1ELb0EN7cutlass6half_tE19Flash_kernel_traitsILi32ELi128ELi128ELi8ES3_EELb1ELb1ELb0ELb0ELb0ELb0ELb0EEEvNS_16Flash_bwd_paramsE)
        /*01e8*/ 	.word	0x000000ff


	//----- nvinfo : EIATTR_FRAME_SIZE
	.align		4
.L_92:
        /*01ec*/ 	.byte	0x04, 0x11
        /*01ee*/ 	.short	(.L_94 - .L_93)
	.align		4
.L_93:
        /*01f0*/ 	.word	index@(_ZN5flash44flash_bwd_dq_dk_dv_loop_seqk_parallel_kernelI23Flash_bwd_kernel_traitsILi32ELi128ELi128ELi8ELi4ELi4ELi4ELb1ELb0EN7cutlass6half_tE19Flash_kernel_traitsILi32ELi128ELi128ELi8ES3_EELb1ELb1ELb0ELb0ELb0ELb0ELb0EEEvNS_16Flash_bwd_paramsE)
        /*01f4*/ 	.word	0x00000040


	//----- nvinfo : EIATTR_REGCOUNT
	.align		4
.L_94:
        /*01f8*/ 	.byte	0x04, 0x2f
        /*01fa*/ 	.short	(.L_96 - .L_95)
	.align		4
.L_95:
        /*01fc*/ 	.word	index@(_ZN5flash27flash_bwd_convert_dq_kernelI23Flash_bwd_kernel_traitsILi32ELi128ELi128ELi8ELi4ELi4ELi4ELb1ELb0EN7cutlass6half_tE19Flash_kernel_traitsILi32ELi128ELi128ELi8ES3_EEEEvNS_16Flash_bwd_paramsEi)
        /*0200*/ 	.word	0x00000030


	//----- nvinfo : EIATTR_FRAME_SIZE
	.align		4
.L_96:
        /*0204*/ 	.byte	0x04, 0x11
        /*0206*/ 	.short	(.L_98 - .L_97)
	.align		4
.L_97:
        /*0208*/ 	.word	index@(_ZN5flash27flash_bwd_convert_dq_kernelI23Flash_bwd_kernel_traitsILi32ELi128ELi128ELi8ELi4ELi4ELi4ELb1ELb0EN7cutlass6half_tE19Flash_kernel_traitsILi32ELi128ELi128ELi8ES3_EEEEvNS_16Flash_bwd_paramsEi)
        /*020c*/ 	.word	0x00000000


	//----- nvinfo : EIATTR_REGCOUNT
	.align		4
.L_98:
        /*0210*/ 	.byte	0x04, 0x2f
        /*0212*/ 	.short	(.L_100 - .L_99)
	.align		4
.L_99:
        /*0214*/ 	.word	index@(_ZN5flash44flash_bwd_dq_dk_dv_loop_seqk_parallel_kernelI23Flash_bwd_kernel_traitsILi32ELi128ELi128ELi8ELi4ELi4ELi4ELb1ELb0EN7cutlass6half_tE19Flash_kernel_traitsILi32ELi128ELi128ELi8ES3_EELb0ELb1ELb0ELb1ELb0ELb0ELb0EEEvNS_16Flash_bwd_paramsE)
        /*0218*/ 	.word	0x000000ff


	//----- nvinfo : EIATTR_FRAME_SIZE
	.align		4
.L_100:
        /*021c*/ 	.byte	0x04, 0x11
        /*021e*/ 	.short	(.L_102 - .L_101)
	.align		4
.L_101:
        /*0220*/ 	.word	index@(_ZN5flash44flash_bwd_dq_dk_dv_loop_seqk_parallel_kernelI23Flash_bwd_kernel_traitsILi32ELi128ELi128ELi8ELi4ELi4ELi4ELb1ELb0EN7cutlass6half_tE19Flash_kernel_traitsILi32ELi128ELi128ELi8ES3_EELb0ELb1ELb0ELb1ELb0ELb0ELb0EEEvNS_16Flash_bwd_paramsE)
        /*0224*/ 	.word	0x00000060


	//----- nvinfo : EIATTR_REGCOUNT
	.align		4
.L_102:
        /*0228*/ 	.byte	0x04, 0x2f
        /*022a*/ 	.short	(.L_104 - .L_103)
	.align		4
.L_103:
        /*022c*/ 	.word	index@(_ZN5flash44flash_bwd_dq_dk_dv_loop_seqk_parallel_kernelI23Flash_bwd_kernel_traitsILi32ELi128ELi128ELi8ELi4ELi4ELi4ELb1ELb0EN7cutlass6half_tE19Flash_kernel_traitsILi32ELi128ELi128ELi8ES3_EELb0ELb1ELb0ELb0ELb0ELb1ELb0EEEvNS_16Flash_bwd_paramsE)
        /*0230*/ 	.word	0x000000ff


	//----- nvinfo : EIATTR_FRAME_SIZE
	.align		4
.L_104:
        /*0234*/ 	.byte	0x04, 0x11
        /*0236*/ 	.short	(.L_106 - .L_105)
	.align		4
.L_105:
        /*0238*/ 	.word	index@(_ZN5flash44flash_bwd_dq_dk_dv_loop_seqk_parallel_kernelI23Flash_bwd_kernel_traitsILi32ELi128ELi128ELi8ELi4ELi4ELi4ELb1ELb0EN7cutlass6half_tE19Flash_kernel_traitsILi32ELi128ELi128ELi8ES3_EELb0ELb1ELb0ELb0ELb0ELb1ELb0EEEvNS_16Flash_bwd_paramsE)
        /*023c*/ 	.word	0x00000040


	//----- nvinfo : EIATTR_REGCOUNT
	.align		4
.L_106:
        /*0240*/ 	.byte	0x04, 0x2f
        /*0242*/ 	.short	(.L_108 - .L_107)
	.align		4
.L_107:
        /*0244*/ 	.word	index@(_ZN5flash44flash_bwd_dq_dk_dv_loop_seqk_parallel_kernelI23Flash_bwd_kernel_traitsILi32ELi128ELi128ELi8ELi4ELi4ELi4ELb1ELb0EN7cutlass6half_tE19Flash_kernel_traitsILi32ELi128ELi128ELi8ES3_EELb0ELb1ELb0ELb0ELb1ELb1ELb0EEEvNS_16Flash_bwd_paramsE)
        /*0248*/ 	.word	0x000000ff


	//----- nvinfo : EIATTR_FRAME_SIZE
	.align		4
.L_108:
        /*024c*/ 	.byte	0x04, 0x11
        /*024e*/ 	.short	(.L_110 - .L_109)
	.align		4
.L_109:
        /*0250*/ 	.word	index@(_ZN5flash44flash_bwd_dq_dk_dv_loop_seqk_parallel_kernelI23Flash_bwd_kernel_traitsILi32ELi128ELi128ELi8ELi4ELi4ELi4ELb1ELb0EN7cutlass6half_tE19Flash_kernel_traitsILi32ELi128ELi128ELi8ES3_EELb0ELb1ELb0ELb0ELb1ELb1ELb0EEEvNS_16Flash_bwd_paramsE)
        /*0254*/ 	.word	0x00000000


	//----- nvinfo : EIATTR_REGCOUNT
	.align		4
.L_110:
        /*0258*/ 	.byte	0x04, 0x2f
        /*025a*/ 	.short	(.L_112 - .L_111)
	.align		4
.L_111:
        /*025c*/ 	.word	index@(_ZN5flash44flash_bwd_dq_dk_dv_loop_seqk_parallel_kernelI23Flash_bwd_kernel_traitsILi32ELi128ELi128ELi8ELi4ELi4ELi4ELb1ELb0EN7cutlass6half_tE19Flash_kernel_traitsILi32ELi128ELi128ELi8ES3_EELb0ELb1ELb0ELb0ELb0ELb0ELb0EEEvNS_16Flash_bwd_paramsE)
        /*0260*/ 	.word	0x000000ff


	//----- nvinfo : EIATTR_FRAME_SIZE
	.align		4
.L_112:
        /*0264*/ 	.byte	0x04, 0x11
        /*0266*/ 	.short	(.L_114 - .L_113)
	.align		4
.L_113:
        /*0268*/ 	.word	index@(_ZN5flash44flash_bwd_dq_dk_dv_loop_seqk_parallel_kernelI23Flash_bwd_kernel_traitsILi32ELi128ELi128ELi8ELi4ELi4ELi4ELb1ELb0EN7cutlass6half_tE19Flash_kernel_traitsILi32ELi128ELi128ELi8ES3_EELb0ELb1ELb0ELb0ELb0ELb0ELb0EEEvNS_16Flash_bwd_paramsE)
        /*026c*/ 	.word	0x00000050


	//----- nvinfo : EIATTR_MIN_STACK_SIZE
	.align		4
.L_114:
        /*0270*/ 	.byte	0x04, 0x12
        /*0272*/ 	.short	(.L_116 - .L_115)
	.align		4
.L_115:
        /*0274*/ 	.word	index@(_ZN5flash44flash_bwd_dq_dk_dv_loop_seqk_parallel_kernelI23Flash_bwd_kernel_traitsILi32ELi128ELi128ELi8ELi4ELi4ELi4ELb1ELb0EN7cutlass6half_tE19Flash_kernel_traitsILi32ELi128ELi128ELi8ES3_EELb0ELb1ELb0ELb0ELb0ELb0ELb0EEEvNS_16Flash_bwd_paramsE)
        /*0278*/ 	.word	0x00000050


	//----- nvinfo : EIATTR_MIN_STACK_SIZE
	.align		4
.L_116:
        /*027c*/ 	.byte	0x04, 0x12
        /*027e*/ 	.short	(.L_118 - .L_117)
	.align		4
.L_117:
        /*0280*/ 	.word	index@(_ZN5flash44flash_bwd_dq_dk_dv_loop_seqk_parallel_kernelI23Flash_bwd_kernel_traitsILi32ELi128ELi128ELi8ELi4ELi4ELi4ELb1ELb0EN7cutlass6half_tE19Flash_kernel_traitsILi32ELi128ELi128ELi8ES3_EELb0ELb1ELb0ELb0ELb1ELb1ELb0EEEvNS_16Flash_bwd_paramsE)
        /*0284*/ 	.word	0x00000000


	//----- nvinfo : EIATTR_MIN_STACK_SIZE
	.align		4
.L_118:
        /*0288*/ 	.byte	0x04, 0x12
        /*028a*/ 	.short	(.L_120 - .L_119)
	.align		4
.L_119:
        /*028c*/ 	.word	index@(_ZN5flash44flash_bwd_dq_dk_dv_loop_seqk_parallel_kernelI23Flash_bwd_kernel_traitsILi32ELi128ELi128ELi8ELi4ELi4ELi4ELb1ELb0EN7cutlass6half_tE19Flash_kernel_traitsILi32ELi128ELi128ELi8ES3_EELb0ELb1ELb0ELb0ELb0ELb1ELb0EEEvNS_16Flash_bwd_paramsE)
        /*0290*/ 	.word	0x00000040


	//----- nvinfo : EIATTR_MIN_STACK_SIZE
	.align		4
.L_120:
        /*0294*/ 	.byte	0x04, 0x12
        /*0296*/ 	.short	(.L_122 - .L_121)
	.align		4
.L_121:
        /*0298*/ 	.word	index@(_ZN5flash44flash_bwd_dq_dk_dv_loop_seqk_parallel_kernelI23Flash_bwd_kernel_traitsILi32ELi128ELi128ELi8ELi4ELi4ELi4ELb1ELb0EN7cutlass6half_tE19Flash_kernel_traitsILi32ELi128ELi128ELi8ES3_EELb0ELb1ELb0ELb1ELb0ELb0ELb0EEEvNS_16Flash_bwd_paramsE)
        /*029c*/ 	.word	0x00000060


	//----- nvinfo : EIATTR_MIN_STACK_SIZE
	.align		4
.L_122:
        /*02a0*/ 	.byte	0x04, 0x12
        /*02a2*/ 	.short	(.L_124 - .L_123)
	.align		4
.L_123:
        /*02a4*/ 	.word	index@(_ZN5flash27flash_bwd_convert_dq_kernelI23Flash_bwd_kernel_traitsILi32ELi128ELi128ELi8ELi4ELi4ELi4ELb1ELb0EN7cutlass6half_tE19Flash_kernel_traitsILi32ELi128ELi128ELi8ES3_EEEEvNS_16Flash_bwd_paramsEi)
        /*02a8*/ 	.word	0x00000000


	//----- nvinfo : EIATTR_MIN_STACK_SIZE
	.align		4
.L_124:
        /*02ac*/ 	.byte	0x04, 0x12
        /*02ae*/ 	.short	(.L_126 - .L_125)
	.align		4
.L_125:
        /*02b0*/ 	.word	index@(_ZN5flash44flash_bwd_dq_dk_dv_loop_seqk_parallel_kernelI23Flash_bwd_kernel_traitsILi32ELi128ELi128ELi8ELi4ELi4ELi4ELb1ELb0EN7cutlass6half_tE19Flash_kernel_traitsILi32ELi128ELi128ELi8ES3_EELb1ELb1ELb0ELb0ELb0ELb0ELb0EEEvNS_16Flash_bwd_paramsE)
        /*02b4*/ 	.word	0x00000040


	//----- nvinfo : EIATTR_MIN_STACK_SIZE
	.align		4
.L_126:
        /*02b8*/ 	.byte	0x04, 0x12
        /*02ba*/ 	.short	(.L_128 - .L_127)
	.align		4
.L_127:
        /*02bc*/ 	.word	index@(_ZN5flash44flash_bwd_dq_dk_dv_loop_seqk_parallel_kernelI23Flash_bwd_kernel_traitsILi32ELi128ELi128ELi8ELi4ELi4ELi4ELb1ELb0EN7cutlass6half_tE19Flash_kernel_traitsILi32ELi128ELi128ELi8ES3_EELb0ELb1ELb0ELb0ELb0ELb0ELb1EEEvNS_16Flash_bwd_paramsE)
        /*02c0*/ 	.word	0x00000138


	//----- nvinfo : EIATTR_MIN_STACK_SIZE
	.align		4
.L_128:
        /*02c4*/ 	.byte	0x04, 0x12
        /*02c6*/ 	.short	(.L_130 - .L_129)
	.align		4
.L_129:
        /*02c8*/ 	.word	index@(_ZN5flash44flash_bwd_dq_dk_dv_loop_seqk_parallel_kernelI23Flash_bwd_kernel_traitsILi32ELi128ELi128ELi8ELi4ELi4ELi4ELb1ELb0EN7cutlass6half_tE19Flash_kernel_traitsILi32ELi128ELi128ELi8ES3_EELb1ELb1ELb0ELb0ELb1ELb1ELb0EEEvNS_16Flash_bwd_paramsE)
        /*02cc*/ 	.word	0x00000000


	//----- nvinfo : EIATTR_MIN_STACK_SIZE
	.align		4
.L_130:
        /*02d0*/ 	.byte	0x04, 0x12
        /*02d2*/ 	.short	(.L_132 - .L_131)
	.align		4
.L_131:
        /*02d4*/ 	.word	index@(_ZN5flash44flash_bwd_dq_dk_dv_loop_seqk_parallel_kernelI23Flash_bwd_kernel_traitsILi32ELi128ELi128ELi8ELi4ELi4ELi4ELb1ELb0EN7cutlass6half_tE19Flash_kernel_traitsILi32ELi128ELi128ELi8ES3_EELb0ELb1ELb0ELb0ELb1ELb1ELb1EEEvNS_16Flash_bwd_paramsE)
        /*02d8*/ 	.word	0x000000f8


	//----- nvinfo : EIATTR_MIN_STACK_SIZE
	.align		4
.L_132:
        /*02dc*/ 	.byte	0x04, 0x12
        /*02de*/ 	.short	(.L_134 - .L_133)
	.align		4
.L_133:
        /*02e0*/ 	.word	index@(_ZN5flash44flash_bwd_dq_dk_dv_loop_seqk_parallel_kernelI23Flash_bwd_kernel_traitsILi32ELi128ELi128ELi8ELi4ELi4ELi4ELb1ELb0EN7cutlass6half_tE19Flash_kernel_traitsILi32ELi128ELi128ELi8ES3_EELb1ELb1ELb0ELb0ELb0ELb1ELb0EEEvNS_16Flash_bwd_paramsE)
        /*02e4*/ 	.word	0x00000038


	//----- nvinfo : EIATTR_MIN_STACK_SIZE
	.align		4
.L_134:
        /*02e8*/ 	.byte	0x04, 0x12
        /*02ea*/ 	.short	(.L_136 - .L_135)
	.align		4
.L_135:
        /*02ec*/ 	.word	index@(_ZN5flash44flash_bwd_dq_dk_dv_loop_seqk_parallel_kernelI23Flash_bwd_kernel_traitsILi32ELi128ELi128ELi8ELi4ELi4ELi4ELb1ELb0EN7cutlass6half_tE19Flash_kernel_traitsILi32ELi128ELi128ELi8ES3_EELb0ELb1ELb0ELb0ELb0ELb1ELb1EEEvNS_16Flash_bwd_paramsE)
        /*02f0*/ 	.word	0x00000128


	//----- nvinfo : EIATTR_MIN_STACK_SIZE
	.align		4
.L_136:
        /*02f4*/ 	.byte	0x04, 0x12
        /*02f6*/ 	.short	(.L_138 - .L_137)
	.align		4
.L_137:
        /*02f8*/ 	.word	index@(_ZN5flash44flash_bwd_dq_dk_dv_loop_seqk_parallel_kernelI23Flash_bwd_kernel_traitsILi32ELi128ELi128ELi8ELi4ELi4ELi4ELb1ELb0EN7cutlass6half_tE19Flash_kernel_traitsILi32ELi128ELi128ELi8ES3_EELb1ELb1ELb0ELb1ELb0ELb0ELb0EEEvNS_16Flash_bwd_paramsE)
        /*02fc*/ 	.word	0x000000a8


	//----- nvinfo : EIATTR_MIN_STACK_SIZE
	.align		4
.L_138:
        /*0300*/ 	.byte	0x04, 0x12
        /*0302*/ 	.short	(.L_140 - .L_139)
	.align		4
.L_139:
        /*0304*/ 	.word	index@(_ZN5flash44flash_bwd_dq_dk_dv_loop_seqk_parallel_kernelI23Flash_bwd_kernel_traitsILi32ELi128ELi128ELi8ELi4ELi4ELi4ELb1ELb0EN7cutlass6half_tE19Flash_kernel_traitsILi32ELi128ELi128ELi8ES3_EELb0ELb1ELb0ELb1ELb0ELb0ELb1EEEvNS_16Flash_bwd_paramsE)
        /*0308*/ 	.word	0x00000140


	//----- nvinfo : EIATTR_MIN_STACK_SIZE
	.align		4
.L_140:
        /*030c*/ 	.byte	0x04, 0x12
        /*030e*/ 	.short	(.L_142 - .L_141)
	.align		4
.L_141:
        /*0310*/ 	.word	index@(_ZN5flash25flash_bwd_dot_do_o_kernelILb0E23Flash_bwd_kernel_traitsILi32ELi128ELi128ELi8ELi4ELi4ELi4ELb1ELb0EN7cutlass6half_tE19Flash_kernel_traitsILi32ELi128ELi128ELi8ES3_EEEEvNS_16Flash_bwd_paramsE)
        /*0314*/ 	.word	0x00000000


	//----- nvinfo : EIATTR_MIN_STACK_SIZE
	.align		4
.L_142:
        /*0318*/ 	.byte	0x04, 0x12
        /*031a*/ 	.short	(.L_144 - .L_143)
	.align		4
.L_143:
        /*031c*/ 	.word	index@(_ZN5flash25flash_bwd_dot_do_o_kernelILb1E23Flash_bwd_kernel_traitsILi32ELi128ELi128ELi8ELi4ELi4ELi4ELb1ELb0EN7cutlass6half_tE19Flash_kernel_traitsILi32ELi128ELi128ELi8ES3_EEEEvNS_16Flash_bwd_paramsE)
        /*0320*/ 	.word	0x00000000


	//----- nvinfo : EIATTR_MIN_STACK_SIZE
	.align		4
.L_144:
        /*0324*/ 	.byte	0x04, 0x12
        /*0326*/ 	.short	(.L_146 - .L_145)
	.align		4
.L_145:
        /*0328*/ 	.word	index@(_ZN5flash27flash_bwd_convert_dq_kernelI23Flash_bwd_kernel_traitsILi32ELi128ELi128ELi8ELi4ELi4ELi4ELb0ELb0EN7cutlass6half_tE19Flash_kernel_traitsILi32ELi128ELi128ELi8ES3_EEEEvNS_16Flash_bwd_paramsEi)
        /*032c*/ 	.word	0x00000000


	//----- nvinfo : EIATTR_MIN_STACK_SIZE
	.align		4
.L_146:
        /*0330*/ 	.byte	0x04, 0x12
        /*0332*/ 	.short	(.L_148 - .L_147)
	.align		4
.L_147:
        /*0334*/ 	.word	index@(_ZN5flash44flash_bwd_dq_dk_dv_loop_seqk_parallel_kernelI23Flash_bwd_kernel_traitsILi32ELi128ELi128ELi8ELi4ELi4ELi4ELb0ELb0EN7cutlass6half_tE19Flash_kernel_traitsILi32ELi128ELi128ELi8ES3_EELb1ELb1ELb0ELb0ELb0ELb0ELb0EEEvNS_16Flash_bwd_paramsE)
        /*0338*/ 	.word	0x00000000


	//----- nvinfo : EIATTR_MIN_STACK_SIZE
	.align		4
.L_148:
        /*033c*/ 	.byte	0x04, 0x12
        /*033e*/ 	.short	(.L_150 - .L_149)
	.align		4
.L_149:
        /*0340*/ 	.word	index@(_ZN5flash44flash_bwd_dq_dk_dv_loop_seqk_parallel_kernelI23Flash_bwd_kernel_traitsILi32ELi128ELi128ELi8ELi4ELi4ELi4ELb0ELb0EN7cutlass6half_tE19Flash_kernel_traitsILi32ELi128ELi128ELi8ES3_EELb0ELb1ELb0ELb0ELb0ELb0ELb1EEEvNS_16Flash_bwd_paramsE)
        /*0344*/ 	.word	0x000000d0


	//----- nvinfo : EIATTR_MIN_STACK_SIZE
	.align		4
.L_150:
        /*0348*/ 	.byte	0x04, 0x12
        /*034a*/ 	.short	(.L_152 - .L_151)
	.align		4
.L_151:
        /*034c*/ 	.word	index@(_ZN5flash44flash_bwd_dq_dk_dv_loop_seqk_parallel_kernelI23Flash_bwd_kernel_traitsILi32ELi128ELi128ELi8ELi4ELi4ELi4ELb0ELb0EN7cutlass6half_tE19Flash_kernel_traitsILi32ELi128ELi128ELi8ES3_EELb1ELb1ELb0ELb0ELb1ELb1ELb0EEEvNS_16Flash_bwd_paramsE)
        /*0350*/ 	.word	0x00000000


	//----- nvinfo : EIATTR_MIN_STACK_SIZE
	.align		4
.L_152:
        /*0354*/ 	.byte	0x04, 0x12
        /*0356*/ 	.short	(.L_154 - .L_153)
	.align		4
.L_153:
        /*0358*/ 	.word	index@(_ZN5flash44flash_bwd_dq_dk_dv_loop_seqk_parallel_kernelI23Flash_bwd_kernel_traitsILi32ELi128ELi128ELi8ELi4ELi4ELi4ELb0ELb0EN7cutlass6half_tE19Flash_kernel_traitsILi32ELi128ELi128ELi8ES3_EELb0ELb1ELb0ELb0ELb1ELb1ELb1EEEvNS_16Flash_bwd_paramsE)
        /*035c*/ 	.word	0x00000090


	//----- nvinfo : EIATTR_MIN_STACK_SIZE
	.align		4
.L_154:
        /*0360*/ 	.byte	0x04, 0x12
        /*0362*/ 	.short	(.L_156 - .L_155)
	.align		4
.L_155:
        /*0364*/ 	.word	index@(_ZN5flash44flash_bwd_dq_dk_dv_loop_seqk_parallel_kernelI23Flash_bwd_kernel_traitsILi32ELi128ELi128ELi8ELi4ELi4ELi4ELb0ELb0EN7cutlass6half_tE19Flash_kernel_traitsILi32ELi128ELi128ELi8ES3_EELb1ELb1ELb0ELb0ELb0ELb1ELb0EEEvNS_16Flash_bwd_paramsE)
        /*0368*/ 	.word	0x00000000


	//----- nvinfo : EIATTR_MIN_STACK_SIZE
	.align		4
.L_156:
        /*036c*/ 	.byte	0x04, 0x12
        /*036e*/ 	.short	(.L_158 - .L_157)
	.align		4
.L_157:
        /*0370*/ 	.word	index@(_ZN5flash44flash_bwd_dq_dk_dv_loop_seqk_parallel_kernelI23Flash_bwd_kernel_traitsILi32ELi128ELi128ELi8ELi4ELi4ELi4ELb0ELb0EN7cutlass6half_tE19Flash_kernel_traitsILi32ELi128ELi128ELi8ES3_EELb0ELb1ELb0ELb0ELb0ELb1ELb1EEEvNS_16Flash_bwd_paramsE)
        /*0374*/ 	.word	0x000000c0


	//----- nvinfo : EIATTR_MIN_STACK_SIZE
	.align		4
.L_158:
        /*0378*/ 	.byte	0x04, 0x12
        /*037a*/ 	.short	(.L_160 - .L_159)
	.align		4
.L_159:
        /*037c*/ 	.word	index@(_ZN5flash44flash_bwd_dq_dk_dv_loop_seqk_parallel_kernelI23Flash_bwd_kernel_traitsILi32ELi128ELi128ELi8ELi4ELi4ELi4ELb0ELb0EN7cutlass6half_tE19Flash_kernel_traitsILi32ELi128ELi128ELi8ES3_EELb1ELb1ELb0ELb1ELb0ELb0ELb0EEEvNS_16Flash_bwd_paramsE)
        /*0380*/ 	.word	0x00000030


	//----- nvinfo : EIATTR_MIN_STACK_SIZE
	.align		4
.L_160:
        /*0384*/ 	.byte	0x04, 0x12
        /*0386*/ 	.short	(.L_162 - .L_161)
	.align		4
.L_161:
        /*0388*/ 	.word	index@(_ZN5flash44flash_bwd_dq_dk_dv_loop_seqk_parallel_kernelI23Flash_bwd_kernel_traitsILi32ELi128ELi128ELi8ELi4ELi4ELi4ELb0ELb0EN7cutlass6half_tE19Flash_kernel_traitsILi32ELi128ELi128ELi8ES3_EELb0ELb1ELb0ELb1ELb0ELb0ELb1EEEvNS_16Flash_bwd_paramsE)
        /*038c*/ 	.word	0x00000150


	//----- nvinfo : EIATTR_MIN_STACK_SIZE
	.align		4
.L_162:
        /*0390*/ 	.byte	0x04, 0x12
        /*0392*/ 	.short	(.L_164 - .L_163)
	.align		4
.L_163:
        /*0394*/ 	.word	index@(_ZN5flash25flash_bwd_dot_do_o_kernelILb0E23Flash_bwd_kernel_traitsILi32ELi128ELi128ELi8ELi4ELi4ELi4ELb0ELb0EN7cutlass6half_tE19Flash_kernel_traitsILi32ELi128ELi128ELi8ES3_EEEEvNS_16Flash_bwd_paramsE)
        /*0398*/ 	.word	0x00000000


	//----- nvinfo : EIATTR_MIN_STACK_SIZE
	.align		4
.L_164:
        /*039c*/ 	.byte	0x04, 0x12
        /*039e*/ 	.short	(.L_166 - .L_165)
	.align		4
.L_165:
        /*03a0*/ 	.word	index@(_ZN5flash25flash_bwd_dot_do_o_kernelILb1E23Flash_bwd_kernel_traitsILi32ELi128ELi128ELi8ELi4ELi4ELi4ELb0ELb0EN7cutlass6half_tE19Flash_kernel_traitsILi32ELi128ELi128ELi8ES3_EEEEvNS_16Flash_bwd_paramsE)
        /*03a4*/ 	.word	0x00000000
.L_166:


//--------------------- .nv.info._ZN5flash44flash_bwd_dq_dk_dv_loop_seqk_parallel_kernelI23Flash_bwd_kernel_traitsILi32ELi128ELi128ELi8ELi4ELi4ELi4ELb1ELb0EN7cutlass6half_tE19Flash_kernel_traitsILi32ELi128ELi128ELi8ES3_EELb0ELb1ELb0ELb0ELb0ELb0ELb0EEEvNS_16Flash_bwd_paramsE --------------------------
	.section	.nv.info._ZN5flash44flash_bwd_dq_dk_dv_loop_seqk_parallel_kernelI23Flash_bwd_kernel_traitsILi32ELi128ELi128ELi8ELi4ELi4ELi4ELb1ELb0EN7cutlass6half_tE19Flash_kernel_traitsILi32ELi128ELi128ELi8ES3_EELb0ELb1ELb0ELb0ELb0ELb0ELb0EEEvNS_16Flash_bwd_paramsE,"",@"SHT_CUDA_INFO"
	.sectionflags	@""
	.align	4


	//----- nvinfo : EIATTR_CUDA_API_VERSION
	.align		4
        /*0000*/ 	.byte	0x04, 0x37
        /*0002*/ 	.short	(.L_168 - .L_167)
.L_167:
        /*0004*/ 	.word	0x00000082


	//----- nvinfo : EIATTR_SW2861232_WAR
	.align		4
.L_168:
        /*0008*/ 	.byte	0x01, 0x35
	.zero		2


	//----- nvinfo : EIATTR_PARAM_CBANK
	.align		4
        /*000c*/ 	.byte	0x04, 0x0a
        /*000e*/ 	.short	(.L_170 - .L_169)
	.align		4
.L_169:
        /*0010*/ 	.word	index@(.nv.constant0._ZN5flash44flash_bwd_dq_dk_dv_loop_seqk_parallel_kernelI23Flash_bwd_kernel_traitsILi32ELi128ELi128ELi8ELi4ELi4ELi4ELb1ELb0EN7cutlass6half_tE19Flash_kernel_traitsILi32ELi128ELi128ELi8ES3_EELb0ELb1ELb0ELb0ELb0ELb0ELb0EEEvNS_16Flash_bwd_paramsE)
        /*0014*/ 	.short	0x0160
        /*0016*/ 	.short	0x0280


	//----- nvinfo : EIATTR_CBANK_PARAM_SIZE
	.align		4
.L_170:
        /*0018*/ 	.byte	0x03, 0x19
        /*001a*/ 	.short	0x0280


	//----- nvinfo : EIATTR_KPARAM_INFO
	.align		4
        /*001c*/ 	.byte	0x04, 0x17
        /*001e*/ 	.short	(.L_172 - .L_171)
.L_171:
        /*0020*/ 	.word	0x00000000
        /*0024*/ 	.short	0x0000
        /*0026*/ 	.short	0x0000
        /*0028*/ 	.byte	0x00, 0xf0, 0x01, 0x0a


	//----- nvinfo : EIATTR_MAXREG_COUNT
	.align		4
.L_172:
        /*002c*/ 	.byte	0x03, 0x1b
        /*002e*/ 	.short	0x00ff


	//----- nvinfo : EIATTR_NUM_BARRIERS
	.align		4
        /*0030*/ 	.byte	0x02, 0x4c
        /*0032*/ 	.byte	0x01
	.zero		1


	//----- nvinfo : EIATTR_ANNOTATIONS
	.align		4
        /*0034*/ 	.byte	0x04, 0x55
        /*0036*/ 	.short	(.L_174 - .L_173)


	//   ....[0]....
.L_173:
        /*0038*/ 	.word	0x00000001
        /*003c*/ 	.byte	0xc0, 0x06, 0x00, 0x00, 0x01, 0x00, 0x00, 0x00, 0x00, 0x07, 0x00, 0x00, 0x01, 0x00, 0x00, 0x00
        /* <DEDUP_REMOVED lines=18> */
        /*016c*/ 	.byte	0xf0, 0x79, 0x00, 0x00


	//----- nvinfo : EIATTR_MERCURY_ISA_VERSION
	.align		4
.L_174:
        /*0170*/ 	.byte	0x03, 0x5f
        /*0172*/ 	.short	0x0000


	//----- nvinfo : EIATTR_EXIT_INSTR_OFFSETS
	.align		4
        /*0174*/ 	.byte	0x04, 0x1c
        /*0176*/ 	.short	(.L_176 - .L_175)


	//   ....[0]....
.L_175:
        /*0178*/ 	.word	0x000000a0


	//   ....[1]....
        /*017c*/ 	.word	0x00008650


	//----- nvinfo : EIATTR_CTAIDZ_USED
	.align		4
.L_176:
        /*0180*/ 	.byte	0x01, 0x04
	.zero		2


	//----- nvinfo : EIATTR_CRS_STACK_SIZE
	.align		4
        /*0184*/ 	.byte	0x04, 0x1e
        /*0186*/ 	.short	(.L_178 - .L_177)
.L_177:
        /*0188*/ 	.word	0x00000000
.L_178:


//--------------------- .nv.info._ZN5flash44flash_bwd_dq_dk_dv_loop_seqk_parallel_kernelI23Flash_bwd_kernel_traitsILi32ELi128ELi128ELi8ELi4ELi4ELi4ELb1ELb0EN7cutlass6half_tE19Flash_kernel_traitsILi32ELi128ELi128ELi8ES3_EELb0ELb1ELb0ELb0ELb1ELb1ELb0EEEvNS_16Flash_bwd_paramsE --------------------------
	.section	.nv.info._ZN5flash44flash_bwd_dq_dk_dv_loop_seqk_parallel_kernelI23Flash_bwd_kernel_traitsILi32ELi128ELi128ELi8ELi4ELi4ELi4ELb1ELb0EN7cutlass6half_tE19Flash_kernel_traitsILi32ELi128ELi128ELi8ES3_EELb0ELb1ELb0ELb0ELb1ELb1ELb0EEEvNS_16Flash_bwd_paramsE,"",@"SHT_CUDA_INFO"
	.sectionflags	@""
	.align	4


	//----- nvinfo : EIATTR_CUDA_API_VERSION
	.align		4
        /*0000*/ 	.byte	0x04, 0x37
        /*0002*/ 	.short	(.L_180 - .L_179)
.L_179:
        /*0004*/ 	.word	0x00000082


	//----- nvinfo : EIATTR_SW2861232_WAR
	.align		4
.L_180:
        /*0008*/ 	.byte	0x01, 0x35
	.zero		2


	//----- nvinfo : EIATTR_PARAM_CBANK
	.align		4
        /*000c*/ 	.byte	0x04, 0x0a
        /*000e*/ 	.short	(.L_182 - .L_181)
	.align		4
.L_181:
        /*0010*/ 	.word	index@(.nv.constant0._ZN5flash44flash_bwd_dq_dk_dv_loop_seqk_parallel_kernelI23Flash_bwd_kernel_traitsILi32ELi128ELi128ELi8ELi4ELi4ELi4ELb1ELb0EN7cutlass6half_tE19Flash_kernel_traitsILi32ELi128ELi128ELi8ES3_EELb0ELb1ELb0ELb0ELb1ELb1ELb0EEEvNS_16Flash_bwd_paramsE)
        /*0014*/ 	.short	0x0160
        /*0016*/ 	.short	0x0280


	//----- nvinfo : EIATTR_CBANK_PARAM_SIZE
	.align		4
.L_182:
        /*0018*/ 	.byte	0x03, 0x19
        /*001a*/ 	.short	0x0280


	//----- nvinfo : EIATTR_KPARAM_INFO
	.align		4
        /*001c*/ 	.byte	0x04, 0x17
        /*001e*/ 	.short	(.L_184 - .L_183)
.L_183:
        /*0020*/ 	.word	0x00000000
        /*0024*/ 	.short	0x0000
        /*0026*/ 	.short	0x0000
        /*0028*/ 	.byte	0x00, 0xf0, 0x01, 0x0a


	//----- nvinfo : EIATTR_MAXREG_COUNT
	.align		4
.L_184:
        /*002c*/ 	.byte	0x03, 0x1b
        /*002e*/ 	.short	0x00ff


	//----- nvinfo : EIATTR_NUM_BARRIERS
	.align		4
        /*0030*/ 	.byte	0x02, 0x4c
        /*0032*/ 	.byte	0x01
	.zero		1


	//----- nvinfo : EIATTR_MERCURY_ISA_VERSION
	.align		4
        /*0034*/ 	.byte	0x03, 0x5f
        /*0036*/ 	.short	0x0000


	//----- nvinfo : EIATTR_EXIT_INSTR_OFFSETS
	.align		4
        /*0038*/ 	.byte	0x04, 0x1c
        /*003a*/ 	.short	(.L_186 - .L_185)


	//   ....[0]....
.L_185:
        /*003c*/ 	.word	0x00000090


	//   ....[1]....
        /*0040*/ 	.word	0x00006620


	//----- nvinfo : EIATTR_CTAIDZ_USED
	.align		4
.L_186:
        /*0044*/ 	.byte	0x01, 0x04
	.zero		2


//--------------------- .nv.info._ZN5flash44flash_bwd_dq_dk_dv_loop_seqk_parallel_kernelI23Flash_bwd_kernel_traitsILi32ELi128ELi128ELi8ELi4ELi4ELi4ELb1ELb0EN7cutlass6half_tE19Flash_kernel_traitsILi32ELi128ELi128ELi8ES3_EELb0ELb1ELb0ELb0ELb0ELb1ELb0EEEvNS_16Flash_bwd_paramsE --------------------------
	.section	.nv.info._ZN5flash44flash_bwd_dq_dk_dv_loop_seqk_parallel_kernelI23Flash_bwd_kernel_traitsILi32ELi128ELi128ELi8ELi4ELi4ELi4ELb1ELb0EN7cutlass6half_tE19Flash_kernel_traitsILi32ELi128ELi128ELi8ES3_EELb0ELb1ELb0ELb0ELb0ELb1ELb0EEEvNS_16Flash_bwd_paramsE,"",@"SHT_CUDA_INFO"
	.sectionflags	@""
	.align	4


	//----- nvinfo : EIATTR_CUDA_API_VERSION
	.align		4
        /*0000*/ 	.byte	0x04, 0x37
        /*0002*/ 	.short	(.L_188 - .L_187)
.L_187:
        /*0004*/ 	.word	0x00000082


	//----- nvinfo : EIATTR_SW2861232_WAR
	.align		4
.L_188:
        /*0008*/ 	.byte	0x01, 0x35
	.zero		2


	//----- nvinfo : EIATTR_PARAM_CBANK
	.align		4
        /*000c*/ 	.byte	0x04, 0x0a
        /*000e*/ 	.short	(.L_190 - .L_189)
	.align		4
.L_189:
        /*0010*/ 	.word	index@(.nv.constant0._ZN5flash44flash_bwd_dq_dk_dv_loop_seqk_parallel_kernelI23Flash_bwd_kernel_traitsILi32ELi128ELi128ELi8ELi4ELi4ELi4ELb1ELb0EN7cutlass6half_tE19Flash_kernel_traitsILi32ELi128ELi128ELi8ES3_EELb0ELb1ELb0ELb0ELb0ELb1ELb0EEEvNS_16Flash_bwd_paramsE)
        /*0014*/ 	.short	0x0160
        /*0016*/ 	.short	0x0280


	//----- nvinfo : EIATTR_CBANK_PARAM_SIZE
	.align		4
.L_190:
        /*0018*/ 	.byte	0x03, 0x19
        /*001a*/ 	.short	0x0280


	//----- nvinfo : EIATTR_KPARAM_INFO
	.align		4
        /*001c*/ 	.byte	0x04, 0x17
        /*001e*/ 	.short	(.L_192 - .L_191)
.L_191:
        /*0020*/ 	.word	0x00000000
        /*0024*/ 	.short	0x0000
        /*0026*/ 	.short	0x0000
        /*0028*/ 	.byte	0x00, 0xf0, 0x01, 0x0a


	//----- nvinfo : EIATTR_MAXREG_COUNT
	.align		4
.L_192:
        /*002c*/ 	.byte	0x03, 0x1b
        /*002e*/ 	.short	0x00ff


	//----- nvinfo : EIATTR_NUM_BARRIERS
	.align		4
        /*0030*/ 	.byte	0x02, 0x4c
        /*0032*/ 	.byte	0x01
	.zero		1


	//----- nvinfo : EIATTR_ANNOTATIONS
	.align		4
        /*0034*/ 	.byte	0x04, 0x55
        /*0036*/ 	.short	(.L_194 - .L_193)


	//   ....[0]....
.L_193:
        /* <DEDUP_REMOVED lines=16> */
        /*012c*/ 	.byte	0x00, 0x74, 0x00, 0x00, 0x01, 0x00, 0x00, 0x00, 0x10, 0x74, 0x00, 0x00


	//----- nvinfo : EIATTR_MERCURY_ISA_VERSION
	.align		4
.L_194:
        /*0138*/ 	.byte	0x03, 0x5f
        /*013a*/ 	.short	0x0000


	//----- nvinfo : EIATTR_EXIT_INSTR_OFFSETS
	.align		4
        /*013c*/ 	.byte	0x04, 0x1c
        /*013e*/ 	.short	(.L_196 - .L_195)


	//   ....[0]....
.L_195:
        /*0140*/ 	.word	0x000000a0


	//   ....[1]....
        /*0144*/ 	.word	0x00008060


	//----- nvinfo : EIATTR_CTAIDZ_USED
	.align		4
.L_196:
        /*0148*/ 	.byte	0x01, 0x04
	.zero		2


	//----- nvinfo : EIATTR_CRS_STACK_SIZE
	.align		4
        /*014c*/ 	.byte	0x04, 0x1e
        /*014e*/ 	.short	(.L_198 - .L_197)
.L_197:
        /*0150*/ 	.word	0x00000000
.L_198:


//--------------------- .nv.info._ZN5flash44flash_bwd_dq_dk_dv_loop_seqk_parallel_kernelI23Flash_bwd_kernel_traitsILi32ELi128ELi128ELi8ELi4ELi4ELi4ELb1ELb0EN7cutlass6half_tE19Flash_kernel_traitsILi32ELi128ELi128ELi8ES3_EELb0ELb1ELb0ELb1ELb0ELb0ELb0EEEvNS_16Flash_bwd_paramsE --------------------------
	.section	.nv.info._ZN5flash44flash_bwd_dq_dk_dv_loop_seqk_parallel_kernelI23Flash_bwd_kernel_traitsILi32ELi128ELi128ELi8ELi4ELi4ELi4ELb1ELb0EN7cutlass6half_tE19Flash_kernel_traitsILi32ELi128ELi128ELi8ES3_EELb0ELb1ELb0ELb1ELb0ELb0ELb0EEEvNS_16Flash_bwd_paramsE,"",@"SHT_CUDA_INFO"
	.sectionflags	@""
	.align	4


	//----- nvinfo : EIATTR_CUDA_API_VERSION
	.align		4
        /*0000*/ 	.byte	0x04, 0x37
        /*0002*/ 	.short	(.L_200 - .L_199)
.L_199:
        /*0004*/ 	.word	0x00000082


	//----- nvinfo : EIATTR_SW2861232_WAR
	.align		4
.L_200:
        /*0008*/ 	.byte	0x01, 0x35
	.zero		2


	//----- nvinfo : EIATTR_PARAM_CBANK
	.align		4
        /*000c*/ 	.byte	0x04, 0x0a
        /*000e*/ 	.short	(.L_202 - .L_201)
	.align		4
.L_201:
        /*0010*/ 	.word	index@(.nv.constant0._ZN5flash44flash_bwd_dq_dk_dv_loop_seqk_parallel_kernelI23Flash_bwd_kernel_traitsILi32ELi128ELi128ELi8ELi4ELi4ELi4ELb1ELb0EN7cutlass6half_tE19Flash_kernel_traitsILi32ELi128ELi128ELi8ES3_EELb0ELb1ELb0ELb1ELb0ELb0ELb0EEEvNS_16Flash_bwd_paramsE)
        /*0014*/ 	.short	0x0160
        /*0016*/ 	.short	0x0280


	//----- nvinfo : EIATTR_CBANK_PARAM_SIZE
	.align		4
.L_202:
        /*0018*/ 	.byte	0x03, 0x19
        /*001a*/ 	.short	0x0280


	//----- nvinfo : EIATTR_KPARAM_INFO
	.align		4
        /*001c*/ 	.byte	0x04, 0x17
        /*001e*/ 	.short	(.L_204 - .L_203)
.L_203:
        /*0020*/ 	.word	0x00000000
        /*0024*/ 	.short	0x0000
        /*0026*/ 	.short	0x0000
        /*0028*/ 	.byte	0x00, 0xf0, 0x01, 0x0a


	//----- nvinfo : EIATTR_MAXREG_COUNT
	.align		4
.L_204:
        /*002c*/ 	.byte	0x03, 0x1b
        /*002e*/ 	.short	0x00ff


	//----- nvinfo : EIATTR_NUM_BARRIERS
	.align		4
        /*0030*/ 	.byte	0x02, 0x4c
        /*0032*/ 	.byte	0x01
	.zero		1


	//----- nvinfo : EIATTR_ANNOTATIONS
	.align		4
        /*0034*/ 	.byte	0x04, 0x55
        /*0036*/ 	.short	(.L_206 - .L_205)


	//   ....[0]....
.L_205:
        /* <DEDUP_REMOVED lines=25> */


	//----- nvinfo : EIATTR_MERCURY_ISA_VERSION
	.align		4
.L_206:
        /*01b8*/ 	.byte	0x03, 0x5f
        /*01ba*/ 	.short	0x0000


	//----- nvinfo : EIATTR_EXIT_INSTR_OFFSETS
	.align		4
        /*01bc*/ 	.byte	0x04, 0x1c
        /*01be*/ 	.short	(.L_208 - .L_207)


	//   ....[0]....
.L_207:
        /*01c0*/ 	.word	0x000000a0


	//   ....[1]....
        /*01c4*/ 	.word	0x00008f90


	//----- nvinfo : EIATTR_CTAIDZ_USED
	.align		4
.L_208:
        /*01c8*/ 	.byte	0x01, 0x04
	.zero		2


	//----- nvinfo : EIATTR_CRS_STACK_SIZE
	.align		4
        /*01cc*/ 	.byte	0x04, 0x1e
        /*01ce*/ 	.short	(.L_210 - .L_209)
.L_209:
        /*01d0*/ 	.word	0x00000000
.L_210:


//--------------------- .nv.info._ZN5flash27flash_bwd_convert_dq_kernelI23Flash_bwd_kernel_traitsILi32ELi128ELi128ELi8ELi4ELi4ELi4ELb1ELb0EN7cutlass6half_tE19Flash_kernel_traitsILi32ELi128ELi128ELi8ES3_EEEEvNS_16Flash_bwd_paramsEi --------------------------
	.section	.nv.info._ZN5flash27flash_bwd_convert_dq_kernelI23Flash_bwd_kernel_traitsILi32ELi128ELi128ELi8ELi4ELi4ELi4ELb1ELb0EN7cutlass6half_tE19Flash_kernel_traitsILi32ELi128ELi128ELi8ES3_EEEEvNS_16Flash_bwd_paramsEi,"",@"SHT_CUDA_INFO"
	.sectionflags	@""
	.align	4


	//----- nvinfo : EIATTR_CUDA_API_VERSION
	.align		4
        /*0000*/ 	.byte	0x04, 0x37
        /*0002*/ 	.short	(.L_212 - .L_211)
.L_211:
        /*0004*/ 	.word	0x00000082


	//----- nvinfo : EIATTR_SW2861232_WAR
	.align		4
.L_212:
        /*0008*/ 	.byte	0x01, 0x35
	.zero		2


	//----- nvinfo : EIATTR_PARAM_CBANK
	.align		4
        /*000c*/ 	.byte	0x04, 0x0a
        /*000e*/ 	.short	(.L_214 - .L_213)
	.align		4
.L_213:
        /*0010*/ 	.word	index@(.nv.constant0._ZN5flash27flash_bwd_convert_dq_kernelI23Flash_bwd_kernel_traitsILi32ELi128ELi128ELi8ELi4ELi4ELi4ELb1ELb0EN7cutlass6half_tE19Flash_kernel_traitsILi32ELi128ELi128ELi8ES3_EEEEvNS_16Flash_bwd_paramsEi)
        /*0014*/ 	.short	0x0160
        /*0016*/ 	.short	0x0284


	//----- nvinfo : EIATTR_CBANK_PARAM_SIZE
	.align		4
.L_214:
        /*0018*/ 	.byte	0x03, 0x19
        /*001a*/ 	.short	0x0284


	//----- nvinfo : EIATTR_KPARAM_INFO
	.align		4
        /*001c*/ 	.byte	0x04, 0x17
        /*001e*/ 	.short	(.L_216 - .L_215)
.L_215:
        /*0020*/ 	.word	0x00000000
        /*0024*/ 	.short	0x0001
        /*0026*/ 	.short	0x0280
        /*0028*/ 	.byte	0x00, 0xf0, 0x11, 0x00


	//----- nvinfo : EIATTR_KPARAM_INFO
	.align		4
.L_216:
        /*002c*/ 	.byte	0x04, 0x17
        /*002e*/ 	.short	(.L_218 - .L_217)
.L_217:
        /*0030*/ 	.word	0x00000000
        /*0034*/ 	.short	0x0000
        /*0036*/ 	.short	0x0000
        /*0038*/ 	.byte	0x00, 0xf0, 0x01, 0x0a


	//----- nvinfo : EIATTR_MAXREG_COUNT
	.align		4
.L_218:
        /*003c*/ 	.byte	0x03, 0x1b
        /*003e*/ 	.short	0x00ff


	//----- nvinfo : EIATTR_NUM_BARRIERS
	.align		4
        /*0040*/ 	.byte	0x02, 0x4c
        /*0042*/ 	.byte	0x01
	.zero		1


	//----- nvinfo : EIATTR_MERCURY_ISA_VERSION
	.align		4
        /*0044*/ 	.byte	0x03, 0x5f
        /*0046*/ 	.short	0x0000


	//----- nvinfo : EIATTR_EXIT_INSTR_OFFSETS
	.align		4
        /*0048*/ 	.byte	0x04, 0x1c
        /*004a*/ 	.short	(.L_220 - .L_219)


	//   ....[0]....
.L_219:
        /*004c*/ 	.word	0x000000f0


	//   ....[1]....
        /*0050*/ 	.word	0x00001770


	//   ....[2]....
        /*0054*/ 	.word	0x00001830


	//----- nvinfo : EIATTR_CTAIDZ_USED
	.align		4
.L_220:
        /*0058*/ 	.byte	0x01, 0x04
	.zero		2


	//----- nvinfo : EIATTR_CRS_STACK_SIZE
	.align		4
        /*005c*/ 	.byte	0x04, 0x1e
        /*005e*/ 	.short	(.L_222 - .L_221)
.L_221:
        /*0060*/ 	.word	0x00000000
.L_222:


//--------------------- .nv.info._ZN5flash44flash_bwd_dq_dk_dv_loop_seqk_parallel_kernelI23Flash_bwd_kernel_traitsILi32ELi128ELi128ELi8ELi4ELi4ELi4ELb1ELb0EN7cutlass6half_tE19Flash_kernel_traitsILi32ELi128ELi128ELi8ES3_EELb1ELb1ELb0ELb0ELb0ELb0ELb0EEEvNS_16Flash_bwd_paramsE --------------------------
	.section	.nv.info._ZN5flash44flash_bwd_dq_dk_dv_loop_seqk_parallel_kernelI23Flash_bwd_kernel_traitsILi32ELi128ELi128ELi8ELi4ELi4ELi4ELb1ELb0EN7cutlass6half_tE19Flash_kernel_traitsILi32ELi128ELi128ELi8ES3_EELb1ELb1ELb0ELb0ELb0ELb0ELb0EEEvNS_16Flash_bwd_paramsE,"",@"SHT_CUDA_INFO"
	.sectionflags	@""
	.align	4


	//----- nvinfo : EIATTR_CUDA_API_VERSION
	.align		4
        /*0000*/ 	.byte	0x04, 0x37
        /*0002*/ 	.short	(.L_224 - .L_223)
.L_223:
        /*0004*/ 	.word	0x00000082


	//----- nvinfo : EIATTR_SW2861232_WAR
	.align		4
.L_224:
        /*0008*/ 	.byte	0x01, 0x35
	.zero		2


	//----- nvinfo : EIATTR_PARAM_CBANK
	.align		4
        /*000c*/ 	.byte	0x04, 0x0a
        /*000e*/ 	.short	(.L_226 - .L_225)
	.align		4
.L_225:
        /*0010*/ 	.word	index@(.nv.constant0._ZN5flash44flash_bwd_dq_dk_dv_loop_seqk_parallel_kernelI23Flash_bwd_kernel_traitsILi32ELi128ELi128ELi8ELi4ELi4ELi4ELb1ELb0EN7cutlass6half_tE19Flash_kernel_traitsILi32ELi128ELi128ELi8ES3_EELb1ELb1ELb0ELb0ELb0ELb0ELb0EEEvNS_16Flash_bwd_paramsE)
        /*0014*/ 	.short	0x0160
        /*0016*/ 	.short	0x0280


	//----- nvinfo : EIATTR_CBANK_PARAM_SIZE
	.align		4
.L_226:
        /*0018*/ 	.byte	0x03, 0x19
        /*001a*/ 	.short	0x0280


	//----- nvinfo : EIATTR_KPARAM_INFO
	.align		4
        /*001c*/ 	.byte	0x04, 0x17
        /*001e*/ 	.short	(.L_228 - .L_227)
.L_227:
        /*0020*/ 	.word	0x00000000
        /*0024*/ 	.short	0x0000
        /*0026*/ 	.short	0x0000
        /*0028*/ 	.byte	0x00, 0xf0, 0x01, 0x0a


	//----- nvinfo : EIATTR_MAXREG_COUNT
	.align		4
.L_228:
        /*002c*/ 	.byte	0x03, 0x1b
        /*002e*/ 	.short	0x00ff


	//----- nvinfo : EIATTR_NUM_BARRIERS
	.align		4
        /*0030*/ 	.byte	0x02, 0x4c
        /*0032*/ 	.byte	0x01
	.zero		1


	//----- nvinfo : EIATTR_ANNOTATIONS
	.align		4
        /*0034*/ 	.byte	0x04, 0x55
        /*0036*/ 	.short	(.L_230 - .L_229)


	//   ....[0]....
.L_229:
        /* <DEDUP_REMOVED lines=18> */


	//----- nvinfo : EIATTR_MERCURY_ISA_VERSION
	.align		4
.L_230:
        /*0140*/ 	.byte	0x03, 0x5f
        /*0142*/ 	.short	0x0000


	//----- nvinfo : EIATTR_EXIT_INSTR_OFFSETS
	.align		4
        /*0144*/ 	.byte	0x04, 0x1c
        /*0146*/ 	.short	(.L_232 - .L_231)


	//   ....[0]....
.L_231:
        /*0148*/ 	.word	0x000000a0


	//   ....[1]....
        /*014c*/ 	.word	0x0000a570


	//----- nvinfo : EIATTR_CTAIDZ_USED
	.align		4
.L_232:
        /*0150*/ 	.byte	0x01, 0x04
	.zero		2


	//----- nvinfo : EIATTR_CRS_STACK_SIZE
	.align		4
        /*0154*/ 	.byte	0x04, 0x1e
        /*0156*/ 	.short	(.L_234 - .L_233)
.L_233:
        /*0158*/ 	.word	0x00000000
.L_234:


//--------------------- .nv.info._ZN5flash44flash_bwd_dq_dk_dv_loop_seqk_parallel_kernelI23Flash_bwd_kernel_traitsILi32ELi128ELi128ELi8ELi4ELi4ELi4ELb1ELb0EN7cutlass6half_tE19Flash_kernel_traitsILi32ELi128ELi128ELi8ES3_EELb0ELb1ELb0ELb0ELb0ELb0ELb1EEEvNS_16Flash_bwd_paramsE --------------------------
	.section	.nv.info._ZN5flash44flash_bwd_dq_dk_dv_loop_seqk_parallel_kernelI23Flash_bwd_kernel_traitsILi32ELi128ELi128ELi8ELi4ELi4ELi4ELb1ELb0EN7cutlass6half_tE19Flash_kernel_traitsILi32ELi128ELi128ELi8ES3_EELb0ELb1ELb0ELb0ELb0ELb0ELb1EEEvNS_16Flash_bwd_paramsE,"",@"SHT_CUDA_INFO"
	.sectionflags	@""
	.align	4


	//----- nvinfo : EIATTR_CUDA_API_VERSION
	.align		4
        /*0000*/ 	.byte	0x04, 0x37
        /*0002*/ 	.short	(.L_236 - .L_235)
.L_235:
        /*0004*/ 	.word	0x00000082


	//----- nvinfo : EIATTR_SW2861232_WAR
	.align		4
.L_236:
        /*0008*/ 	.byte	0x01, 0x35
	.zero		2


	//----- nvinfo : EIATTR_PARAM_CBANK
	.align		4
        /*000c*/ 	.byte	0x04, 0x0a
        /*000e*/ 	.short	(.L_238 - .L_237)
	.align		4
.L_237:
        /*0010*/ 	.word	index@(.nv.constant0._ZN5flash44flash_bwd_dq_dk_dv_loop_seqk_parallel_kernelI23Flash_bwd_kernel_traitsILi32ELi128ELi128ELi8ELi4ELi4ELi4ELb1ELb0EN7cutlass6half_tE19Flash_kernel_traitsILi32ELi128ELi128ELi8ES3_EELb0ELb1ELb0ELb0ELb0ELb0ELb1EEEvNS_16Flash_bwd_paramsE)
        /*0014*/ 	.short	0x0160
        /*0016*/ 	.short	0x0280


	//----- nvinfo : EIATTR_CBANK_PARAM_SIZE
	.align		4
.L_238:
        /*0018*/ 	.byte	0x03, 0x19
        /*001a*/ 	.short	0x0280


	//----- nvinfo : EIATTR_KPARAM_INFO
	.align		4
        /*001c*/ 	.byte	0x04, 0x17
        /*001e*/ 	.short	(.L_240 - .L_239)
.L_239:
        /*0020*/ 	.word	0x00000000
        /*0024*/ 	.short	0x0000
        /*0026*/ 	.short	0x0000
        /*0028*/ 	.byte	0x00, 0xf0, 0x01, 0x0a


	//----- nvinfo : EIATTR_MAXREG_COUNT
	.align		4
.L_240:
        /*002c*/ 	.byte	0x03, 0x1b
        /*002e*/ 	.short	0x00ff


	//----- nvinfo : EIATTR_NUM_BARRIERS
	.align		4
        /*0030*/ 	.byte	0x02, 0x4c
        /*0032*/ 	.byte	0x01
	.zero		1


	//----- nvinfo : EIATTR_ANNOTATIONS
	.align		4
        /*0034*/ 	.byte	0x04, 0x55
        /*0036*/ 	.short	(.L_242 - .L_241)


	//   ....[0]....
.L_241:
        /* <DEDUP_REMOVED lines=83> */


	//----- nvinfo : EIATTR_MERCURY_ISA_VERSION
	.align		4
.L_242:
        /*0550*/ 	.byte	0x03, 0x5f
        /*0552*/ 	.short	0x0000


	//----- nvinfo : EIATTR_EXIT_INSTR_OFFSETS
	.align		4
        /*0554*/ 	.byte	0x04, 0x1c
        /*0556*/ 	.short	(.L_244 - .L_243)


	//   ....[0]....
.L_243:
        /*0558*/ 	.word	0x000000a0


	//   ....[1]....
        /*055c*/ 	.word	0x0000a610


	//----- nvinfo : EIATTR_CTAIDZ_USED
	.align		4
.L_244:
        /*0560*/ 	.byte	0x01, 0x04
	.zero		2


	//----- nvinfo : EIATTR_CRS_STACK_SIZE
	.align		4
        /*0564*/ 	.byte	0x04, 0x1e
        /*0566*/ 	.short	(.L_246 - .L_245)
.L_245:
        /*0568*/ 	.word	0x00000000
.L_246:


//--------------------- .nv.info._ZN5flash44flash_bwd_dq_dk_dv_loop_seqk_parallel_kernelI23Flash_bwd_kernel_traitsILi32ELi128ELi128ELi8ELi4ELi4ELi4ELb1ELb0EN7cutlass6half_tE19Flash_kernel_traitsILi32ELi128ELi128ELi8ES3_EELb1ELb1ELb0ELb0ELb1ELb1ELb0EEEvNS_16Flash_bwd_paramsE --------------------------
	.section	.nv.info._ZN5flash44flash_bwd_dq_dk_dv_loop_seqk_parallel_kernelI23Flash_bwd_kernel_traitsILi32ELi128ELi128ELi8ELi4ELi4ELi4ELb1ELb0EN7cutlass6half_tE19Flash_kernel_traitsILi32ELi128ELi128ELi8ES3_EELb1ELb1ELb0ELb0ELb1ELb1ELb0EEEvNS_16Flash_bwd_paramsE,"",@"SHT_CUDA_INFO"
	.sectionflags	@""
	.align	4


	//----- nvinfo : EIATTR_CUDA_API_VERSION
	.align		4
        /*0000*/ 	.byte	0x04, 0x37
        /*0002*/ 	.short	(.L_248 - .L_247)
.L_247:
        /*0004*/ 	.word	0x00000082


	//----- nvinfo : EIATTR_SW2861232_WAR
	.align		4
.L_248:
        /*0008*/ 	.byte	0x01, 0x35
	.zero		2


	//----- nvinfo : EIATTR_PARAM_CBANK
	.align		4
        /*000c*/ 	.byte	0x04, 0x0a
        /*000e*/ 	.short	(.L_250 - .L_249)
	.align		4
.L_249:
        /*0010*/ 	.word	index@(.nv.constant0._ZN5flash44flash_bwd_dq_dk_dv_loop_seqk_parallel_kernelI23Flash_bwd_kernel_traitsILi32ELi128ELi128ELi8ELi4ELi4ELi4ELb1ELb0EN7cutlass6half_tE19Flash_kernel_traitsILi32ELi128ELi128ELi8ES3_EELb1ELb1ELb0ELb0ELb1ELb1ELb0EEEvNS_16Flash_bwd_paramsE)
        /*0014*/ 	.short	0x0160
        /*0016*/ 	.short	0x0280


	//----- nvinfo : EIATTR_CBANK_PARAM_SIZE
	.align		4
.L_250:
        /*0018*/ 	.byte	0x03, 0x19
        /*001a*/ 	.short	0x0280


	//----- nvinfo : EIATTR_KPARAM_INFO
	.align		4
        /*001c*/ 	.byte	0x04, 0x17
        /*001e*/ 	.short	(.L_252 - .L_251)
.L_251:
        /*0020*/ 	.word	0x00000000
        /*0024*/ 	.short	0x0000
        /*0026*/ 	.short	0x0000
        /*0028*/ 	.byte	0x00, 0xf0, 0x01, 0x0a


	//----- nvinfo : EIATTR_MAXREG_COUNT
	.align		4
.L_252:
        /*002c*/ 	.byte	0x03, 0x1b
        /*002e*/ 	.short	0x00ff


	//----- nvinfo : EIATTR_NUM_BARRIERS
	.align		4
        /*0030*/ 	.byte	0x02, 0x4c
        /*0032*/ 	.byte	0x01
	.zero		1


	//----- nvinfo : EIATTR_MERCURY_ISA_VERSION
	.align		4
        /*0034*/ 	.byte	0x03, 0x5f
        /*0036*/ 	.short	0x0000


	//----- nvinfo : EIATTR_EXIT_INSTR_OFFSETS
	.align		4
        /*0038*/ 	.byte	0x04, 0x1c
        /*003a*/ 	.short	(.L_254 - .L_253)


	//   ....[0]....
.L_253:
        /*003c*/ 	.word	0x00000090


	//   ....[1]....
        /*0040*/ 	.word	0x000085c0


	//----- nvinfo : EIATTR_CTAIDZ_USED
	.align		4
.L_254:
        /*0044*/ 	.byte	0x01, 0x04
	.zero		2


//--------------------- .nv.info._ZN5flash44flash_bwd_dq_dk_dv_loop_seqk_parallel_kernelI23Flash_bwd_kernel_traitsILi32ELi128ELi128ELi8ELi4ELi4ELi4ELb1ELb0EN7cutlass6half_tE19Flash_kernel_traitsILi32ELi128ELi128ELi8ES3_EELb0ELb1ELb0ELb0ELb1ELb1ELb1EEEvNS_16Flash_bwd_paramsE --------------------------
	.section	.nv.info._ZN5flash44flash_bwd_dq_dk_dv_loop_seqk_parallel_kernelI23Flash_bwd_kernel_traitsILi32ELi128ELi128ELi8ELi4ELi4ELi4ELb1ELb0EN7cutlass6half_tE19Flash_kernel_traitsILi32ELi128ELi128ELi8ES3_EELb0ELb1ELb0ELb0ELb1ELb1ELb1EEEvNS_16Flash_bwd_paramsE,"",@"SHT_CUDA_INFO"
	.sectionflags	@""
	.align	4


	//----- nvinfo : EIATTR_CUDA_API_VERSION
	.align		4
        /*0000*/ 	.byte	0x04, 0x37
        /*0002*/ 	.short	(.L_256 - .L_255)
.L_255:
        /*0004*/ 	.word	0x00000082


	//----- nvinfo : EIATTR_SW2861232_WAR
	.align		4
.L_256:
        /*0008*/ 	.byte	0x01, 0x35
	.zero		2


	//----- nvinfo : EIATTR_PARAM_CBANK
	.align		4
        /*000c*/ 	.byte	0x04, 0x0a
        /*000e*/ 	.short	(.L_258 - .L_257)
	.align		4
.L_257:
        /*0010*/ 	.word	index@(.nv.constant0._ZN5flash44flash_bwd_dq_dk_dv_loop_seqk_parallel_kernelI23Flash_bwd_kernel_traitsILi32ELi128ELi128ELi8ELi4ELi4ELi4ELb1ELb0EN7cutlass6half_tE19Flash_kernel_traitsILi32ELi128ELi128ELi8ES3_EELb0ELb1ELb0ELb0ELb1ELb1ELb1EEEvNS_16Flash_bwd_paramsE)
        /*0014*/ 	.short	0x0160
        /*0016*/ 	.short	0x0280


	//----- nvinfo : EIATTR_CBANK_PARAM_SIZE
	.align		4
.L_258:
        /*0018*/ 	.byte	0x03, 0x19
        /*001a*/ 	.short	0x0280


	//----- nvinfo : EIATTR_KPARAM_INFO
	.align		4
        /*001c*/ 	.byte	0x04, 0x17
        /*001e*/ 	.short	(.L_260 - .L_259)
.L_259:
        /*0020*/ 	.word	0x00000000
        /*0024*/ 	.short	0x0000
        /*0026*/ 	.short	0x0000
        /*0028*/ 	.byte	0x00, 0xf0, 0x01, 0x0a


	//----- nvinfo : EIATTR_MAXREG_COUNT
	.align		4
.L_260:
        /*002c*/ 	.byte	0x03, 0x1b
        /*002e*/ 	.short	0x00ff


	//----- nvinfo : EIATTR_NUM_BARRIERS
	.align		4
        /*0030*/ 	.byte	0x02, 0x4c
        /*0032*/ 	.byte	0x01
	.zero		1


	//----- nvinfo : EIATTR_ANNOTATIONS
	.align		4
        /*0034*/ 	.byte	0x04, 0x55
        /*0036*/ 	.short	(.L_262 - .L_261)


	//   ....[0]....
.L_261:
        /* <DEDUP_REMOVED lines=68> */


	//----- nvinfo : EIATTR_MERCURY_ISA_VERSION
	.align		4
.L_262:
        /*0468*/ 	.byte	0x03, 0x5f
        /*046a*/ 	.short	0x0000


	//----- nvinfo : EIATTR_EXIT_INSTR_OFFSETS
	.align		4
        /*046c*/ 	.byte	0x04, 0x1c
        /*046e*/ 	.short	(.L_264 - .L_263)


	//   ....[0]....
.L_263:
        /*0470*/ 	.word	0x000000a0


	//   ....[1]....
        /*0474*/ 	.word	0x000086b0


	//----- nvinfo : EIATTR_CTAIDZ_USED
	.align		4
.L_264:
        /*0478*/ 	.byte	0x01, 0x04
	.zero		2


//--------------------- .nv.info._ZN5flash44flash_bwd_dq_dk_dv_loop_seqk_parallel_kernelI23Flash_bwd_kernel_traitsILi32ELi128ELi128ELi8ELi4ELi4ELi4ELb1ELb0EN7cutlass6half_tE19Flash_kernel_traitsILi32ELi128ELi128ELi8ES3_EELb1ELb1ELb0ELb0ELb0ELb1ELb0EEEvNS_16Flash_bwd_paramsE --------------------------
	.section	.nv.info._ZN5flash44flash_bwd_dq_dk_dv_loop_seqk_parallel_kernelI23Flash_bwd_kernel_traitsILi32ELi128ELi128ELi8ELi4ELi4ELi4ELb1ELb0EN7cutlass6half_tE19Flash_kernel_traitsILi32ELi128ELi128ELi8ES3_EELb1ELb1ELb0ELb0ELb0ELb1ELb0EEEvNS_16Flash_bwd_paramsE,"",@"SHT_CUDA_INFO"
	.sectionflags	@""
	.align	4


	//----- nvinfo : EIATTR_CUDA_API_VERSION
	.align		4
        /*0000*/ 	.byte	0x04, 0x37
        /*0002*/ 	.short	(.L_266 - .L_265)
.L_265:
        /*0004*/ 	.word	0x00000082


	//----- nvinfo : EIATTR_SW2861232_WAR
	.align		4
.L_266:
        /*0008*/ 	.byte	0x01, 0x35
	.zero		2


	//----- nvinfo : EIATTR_PARAM_CBANK
	.align		4
        /*000c*/ 	.byte	0x04, 0x0a
        /*000e*/ 	.short	(.L_268 - .L_267)
	.align		4
.L_267:
        /*0010*/ 	.word	index@(.nv.constant0._ZN5flash44flash_bwd_dq_dk_dv_loop_seqk_parallel_kernelI23Flash_bwd_kernel_traitsILi32ELi128ELi128ELi8ELi4ELi4ELi4ELb1ELb0EN7cutlass6half_tE19Flash_kernel_traitsILi32ELi128ELi128ELi8ES3_EELb1ELb1ELb0ELb0ELb0ELb1ELb0EEEvNS_16Flash_bwd_paramsE)
        /*0014*/ 	.short	0x0160
        /*0016*/ 	.short	0x0280


	//----- nvinfo : EIATTR_CBANK_PARAM_SIZE
	.align		4
.L_268:
        /*0018*/ 	.byte	0x03, 0x19
        /*001a*/ 	.short	0x0280


	//----- nvinfo : EIATTR_KPARAM_INFO
	.align		4
        /*001c*/ 	.byte	0x04, 0x17
        /*001e*/ 	.short	(.L_270 - .L_269)
.L_269:
        /*0020*/ 	.word	0x00000000
        /*0024*/ 	.short	0x0000
        /*0026*/ 	.short	0x0000
        /*0028*/ 	.byte	0x00, 0xf0, 0x01, 0x0a


	//----- nvinfo : EIATTR_MAXREG_COUNT
	.align		4
.L_270:
        /*002c*/ 	.byte	0x03, 0x1b
        /*002e*/ 	.short	0x00ff


	//----- nvinfo : EIATTR_NUM_BARRIERS
	.align		4
        /*0030*/ 	.byte	0x02, 0x4c
        /*0032*/ 	.byte	0x01
	.zero		1


	//----- nvinfo : EIATTR_ANNOTATIONS
	.align		4
        /*0034*/ 	.byte	0x04, 0x55
        /*0036*/ 	.short	(.L_272 - .L_271)


	//   ....[0]....
.L_271:
        /* <DEDUP_REMOVED lines=14> */


	//----- nvinfo : EIATTR_MERCURY_ISA_VERSION
	.align		4
.L_272:
        /*0108*/ 	.byte	0x03, 0x5f
        /*010a*/ 	.short	0x0000


	//----- nvinfo : EIATTR_EXIT_INSTR_OFFSETS
	.align		4
        /*010c*/ 	.byte	0x04, 0x1c
        /*010e*/ 	.short	(.L_274 - .L_273)


	//   ....[0]....
.L_273:
        /*0110*/ 	.word	0x000000a0


	//   ....[1]....
        /*0114*/ 	.word	0x00009f70


	//----- nvinfo : EIATTR_CTAIDZ_USED
	.align		4
.L_274:
        /*0118*/ 	.byte	0x01, 0x04
	.zero		2


	//----- nvinfo : EIATTR_CRS_STACK_SIZE
	.align		4
        /*011c*/ 	.byte	0x04, 0x1e
        /*011e*/ 	.short	(.L_276 - .L_275)
.L_275:
        /*0120*/ 	.word	0x00000000
.L_276:


//--------------------- .nv.info._ZN5flash44flash_bwd_dq_dk_dv_loop_seqk_parallel_kernelI23Flash_bwd_kernel_traitsILi32ELi128ELi128ELi8ELi4ELi4ELi4ELb1ELb0EN7cutlass6half_tE19Flash_kernel_traitsILi32ELi128ELi128ELi8ES3_EELb0ELb1ELb0ELb0ELb0ELb1ELb1EEEvNS_16Flash_bwd_paramsE --------------------------
	.section	.nv.info._ZN5flash44flash_bwd_dq_dk_dv_loop_seqk_parallel_kernelI23Flash_bwd_kernel_traitsILi32ELi128ELi128ELi8ELi4ELi4ELi4ELb1ELb0EN7cutlass6half_tE19Flash_kernel_traitsILi32ELi128ELi128ELi8ES3_EELb0ELb1ELb0ELb0ELb0ELb1ELb1EEEvNS_16Flash_bwd_paramsE,"",@"SHT_CUDA_INFO"
	.sectionflags	@""
	.align	4


	//----- nvinfo : EIATTR_CUDA_API_VERSION
	.align		4
        /*0000*/ 	.byte	0x04, 0x37
        /*0002*/ 	.short	(.L_278 - .L_277)
.L_277:
        /*0004*/ 	.word	0x00000082


	//----- nvinfo : EIATTR_SW2861232_WAR
	.align		4
.L_278:
        /*0008*/ 	.byte	0x01, 0x35
	.zero		2


	//----- nvinfo : EIATTR_PARAM_CBANK
	.align		4
        /*000c*/ 	.byte	0x04, 0x0a
        /*000e*/ 	.short	(.L_280 - .L_279)
	.align		4
.L_279:
        /*0010*/ 	.word	index@(.nv.constant0._ZN5flash44flash_bwd_dq_dk_dv_loop_seqk_parallel_kernelI23Flash_bwd_kernel_traitsILi32ELi128ELi128ELi8ELi4ELi4ELi4ELb1ELb0EN7cutlass6half_tE19Flash_kernel_traitsILi32ELi128ELi128ELi8ES3_EELb0ELb1ELb0ELb0ELb0ELb1ELb1EEEvNS_16Flash_bwd_paramsE)
        /*0014*/ 	.short	0x0160
        /*0016*/ 	.short	0x0280


	//----- nvinfo : EIATTR_CBANK_PARAM_SIZE
	.align		4
.L_280:
        /*0018*/ 	.byte	0x03, 0x19
        /*001a*/ 	.short	0x0280


	//----- nvinfo : EIATTR_KPARAM_INFO
	.align		4
        /*001c*/ 	.byte	0x04, 0x17
        /*001e*/ 	.short	(.L_282 - .L_281)
.L_281:
        /*0020*/ 	.word	0x00000000
        /*0024*/ 	.short	0x0000
        /*0026*/ 	.short	0x0000
        /*0028*/ 	.byte	0x00, 0xf0, 0x01, 0x0a


	//----- nvinfo : EIATTR_MAXREG_COUNT
	.align		4
.L_282:
        /*002c*/ 	.byte	0x03, 0x1b
        /*002e*/ 	.short	0x00ff


	//----- nvinfo : EIATTR_NUM_BARRIERS
	.align		4
        /*0030*/ 	.byte	0x02, 0x4c
        /*0032*/ 	.byte	0x01
	.zero		1


	//----- nvinfo : EIATTR_ANNOTATIONS
	.align		4
        /*0034*/ 	.byte	0x04, 0x55
        /*0036*/ 	.short	(.L_284 - .L_283)


	//   ....[0]....
.L_283:
        /* <DEDUP_REMOVED lines=80> */


	//----- nvinfo : EIATTR_MERCURY_ISA_VERSION
	.align		4
.L_284:
        /*0520*/ 	.byte	0x03, 0x5f
        /*0522*/ 	.short	0x0000


	//----- nvinfo : EIATTR_EXIT_INSTR_OFFSETS
	.align		4
        /*0524*/ 	.byte	0x04, 0x1c
        /*0526*/ 	.short	(.L_286 - .L_285)


	//   ....[0]....
.L_285:
        /*0528*/ 	.word	0x000000a0


	//   ....[1]....
        /*052c*/ 	.word	0x0000a030


	//----- nvinfo : EIATTR_CTAIDZ_USED
	.align		4
.L_286:
        /*0530*/ 	.byte	0x01, 0x04
	.zero		2


	//----- nvinfo : EIATTR_CRS_STACK_SIZE
	.align		4
        /*0534*/ 	.byte	0x04, 0x1e
        /*0536*/ 	.short	(.L_288 - .L_287)
.L_287:
        /*0538*/ 	.word	0x00000000
.L_288:


//--------------------- .nv.info._ZN5flash44flash_bwd_dq_dk_dv_loop_seqk_parallel_kernelI23Flash_bwd_kernel_traitsILi32ELi128ELi128ELi8ELi4ELi4ELi4ELb1ELb0EN7cutlass6half_tE19Flash_kernel_traitsILi32ELi128ELi128ELi8ES3_EELb1ELb1ELb0ELb1ELb0ELb0ELb0EEEvNS_16Flash_bwd_paramsE --------------------------
	.section	.nv.info._ZN5flash44flash_bwd_dq_dk_dv_loop_seqk_parallel_kernelI23Flash_bwd_kernel_traitsILi32ELi128ELi128ELi8ELi4ELi4ELi4ELb1ELb0EN7cutlass6half_tE19Flash_kernel_traitsILi32ELi128ELi128ELi8ES3_EELb1ELb1ELb0ELb1ELb0ELb0ELb0EEEvNS_16Flash_bwd_paramsE,"",@"SHT_CUDA_INFO"
	.sectionflags	@""
	.align	4


	//----- nvinfo : EIATTR_CUDA_API_VERSION
	.align		4
        /*0000*/ 	.byte	0x04, 0x37
        /*0002*/ 	.short	(.L_290 - .L_289)
.L_289:
        /*0004*/ 	.word	0x00000082


	//----- nvinfo : EIATTR_SW2861232_WAR
	.align		4
.L_290:
        /*0008*/ 	.byte	0x01, 0x35
	.zero		2


	//----- nvinfo : EIATTR_PARAM_CBANK
	.align		4
        /*000c*/ 	.byte	0x04, 0x0a
        /*000e*/ 	.short	(.L_292 - .L_291)
	.align		4
.L_291:
        /*0010*/ 	.word	index@(.nv.constant0._ZN5flash44flash_bwd_dq_dk_dv_loop_seqk_parallel_kernelI23Flash_bwd_kernel_traitsILi32ELi128ELi128ELi8ELi4ELi4ELi4ELb1ELb0EN7cutlass6half_tE19Flash_kernel_traitsILi32ELi128ELi128ELi8ES3_EELb1ELb1ELb0ELb1ELb0ELb0ELb0EEEvNS_16Flash_bwd_paramsE)
        /*0014*/ 	.short	0x0160
        /*0016*/ 	.short	0x0280


	//----- nvinfo : EIATTR_CBANK_PARAM_SIZE
	.align		4
.L_292:
        /*0018*/ 	.byte	0x03, 0x19
        /*001a*/ 	.short	0x0280


	//----- nvinfo : EIATTR_KPARAM_INFO
	.align		4
        /*001c*/ 	.byte	0x04, 0x17
        /*001e*/ 	.short	(.L_294 - .L_293)
.L_293:
        /*0020*/ 	.word	0x00000000
        /*0024*/ 	.short	0x0000
        /*0026*/ 	.short	0x0000
        /*0028*/ 	.byte	0x00, 0xf0, 0x01, 0x0a


	//----- nvinfo : EIATTR_MAXREG_COUNT
	.align		4
.L_294:
        /*002c*/ 	.byte	0x03, 0x1b
        /*002e*/ 	.short	0x00ff


	//----- nvinfo : EIATTR_NUM_BARRIERS
	.align		4
        /*0030*/ 	.byte	0x02, 0x4c
        /*0032*/ 	.byte	0x01
	.zero		1


	//----- nvinfo : EIATTR_ANNOTATIONS
	.align		4
        /*0034*/ 	.byte	0x04, 0x55
        /*0036*/ 	.short	(.L_296 - .L_295)


	//   ....[0]....
.L_295:
        /* <DEDUP_REMOVED lines=48> */


	//----- nvinfo : EIATTR_MERCURY_ISA_VERSION
	.align		4
.L_296:
        /*0320*/ 	.byte	0x03, 0x5f
        /*0322*/ 	.short	0x0000


	//----- nvinfo : EIATTR_EXIT_INSTR_OFFSETS
	.align		4
        /*0324*/ 	.byte	0x04, 0x1c
        /*0326*/ 	.short	(.L_298 - .L_297)


	//   ....[0]....
.L_297:
        /*0328*/ 	.word	0x000000a0


	//   ....[1]....
        /*032c*/ 	.word	0x0000b050


	//----- nvinfo : EIATTR_CTAIDZ_USED
	.align		4
.L_298:
        /*0330*/ 	.byte	0x01, 0x04
	.zero		2


	//----- nvinfo : EIATTR_CRS_STACK_SIZE
	.align		4
        /*0334*/ 	.byte	0x04, 0x1e
        /*0336*/ 	.short	(.L_300 - .L_299)
.L_299:
        /*0338*/ 	.word	0x00000000
.L_300:


//--------------------- .nv.info._ZN5flash44flash_bwd_dq_dk_dv_loop_seqk_parallel_kernelI23Flash_bwd_kernel_traitsILi32ELi128ELi128ELi8ELi4ELi4ELi4ELb1ELb0EN7cutlass6half_tE19Flash_kernel_traitsILi32ELi128ELi128ELi8ES3_EELb0ELb1ELb0ELb1ELb0ELb0ELb1EEEvNS_16Flash_bwd_paramsE --------------------------
	.section	.nv.info._ZN5flash44flash_bwd_dq_dk_dv_loop_seqk_parallel_kernelI23Flash_bwd_kernel_traitsILi32ELi128ELi128ELi8ELi4ELi4ELi4ELb1ELb0EN7cutlass6half_tE19Flash_kernel_traitsILi32ELi128ELi128ELi8ES3_EELb0ELb1ELb0ELb1ELb0ELb0ELb1EEEvNS_16Flash_bwd_paramsE,"",@"SHT_CUDA_INFO"
	.sectionflags	@""
	.align	4


	//----- nvinfo : EIATTR_CUDA_API_VERSION
	.align		4
        /*0000*/ 	.byte	0x04, 0x37
        /*0002*/ 	.short	(.L_302 - .L_301)
.L_301:
        /*0004*/ 	.word	0x00000082


	//----- nvinfo : EIATTR_SW2861232_WAR
	.align		4
.L_302:
        /*0008*/ 	.byte	0x01, 0x35
	.zero		2


	//----- nvinfo : EIATTR_PARAM_CBANK
	.align		4
        /*000c*/ 	.byte	0x04, 0x0a
        /*000e*/ 	.short	(.L_304 - .L_303)
	.align		4
.L_303:
        /*0010*/ 	.word	index@(.nv.constant0._ZN5flash44flash_bwd_dq_dk_dv_loop_seqk_parallel_kernelI23Flash_bwd_kernel_traitsILi32ELi128ELi128ELi8ELi4ELi4ELi4ELb1ELb0EN7cutlass6half_tE19Flash_kernel_traitsILi32ELi128ELi128ELi8ES3_EELb0ELb1ELb0ELb1ELb0ELb0ELb1EEEvNS_16Flash_bwd_paramsE)
        /*0014*/ 	.short	0x0160
        /*0016*/ 	.short	0x0280


	//----- nvinfo : EIATTR_CBANK_PARAM_SIZE
	.align		4
.L_304:
        /*0018*/ 	.byte	0x03, 0x19
        /*001a*/ 	.short	0x0280


	//----- nvinfo : EIATTR_KPARAM_INFO
	.align		4
        /*001c*/ 	.byte	0x04, 0x17
        /*001e*/ 	.short	(.L_306 - .L_305)
.L_305:
        /*0020*/ 	.word	0x00000000
        /*0024*/ 	.short	0x0000
        /*0026*/ 	.short	0x0000
        /*0028*/ 	.byte	0x00, 0xf0, 0x01, 0x0a


	//----- nvinfo : EIATTR_MAXREG_COUNT
	.align		4
.L_306:
        /*002c*/ 	.byte	0x03, 0x1b
        /*002e*/ 	.short	0x00ff


	//----- nvinfo : EIATTR_NUM_BARRIERS
	.align		4
        /*0030*/ 	.byte	0x02, 0x4c
        /*0032*/ 	.byte	0x01
	.zero		1


	//----- nvinfo : EIATTR_ANNOTATIONS
	.align		4
        /*0034*/ 	.byte	0x04, 0x55
        /*0036*/ 	.short	(.L_308 - .L_307)


	//   ....[0]....
.L_307:
        /* <DEDUP_REMOVED lines=85> */


	//----- nvinfo : EIATTR_MERCURY_ISA_VERSION
	.align		4
.L_308:
        /*0570*/ 	.byte	0x03, 0x5f
        /*0572*/ 	.short	0x0000


	//----- nvinfo : EIATTR_EXIT_INSTR_OFFSETS
	.align		4
        /*0574*/ 	.byte	0x04, 0x1c
        /*0576*/ 	.short	(.L_310 - .L_309)


	//   ....[0]....
.L_309:
        /*0578*/ 	.word	0x000000a0


	//   ....[1]....
        /*057c*/ 	.word	0x0000a8c0


	//----- nvinfo : EIATTR_CTAIDZ_USED
	.align		4
.L_310:
        /*0580*/ 	.byte	0x01, 0x04
	.zero		2


	//----- nvinfo : EIATTR_CRS_STACK_SIZE
	.align		4
        /*0584*/ 	.byte	0x04, 0x1e
        /*0586*/ 	.short	(.L_312 - .L_311)
.L_311:
        /*0588*/ 	.word	0x00000000
.L_312:


//--------------------- .nv.info._ZN5flash25flash_bwd_dot_do_o_kernelILb0E23Flash_bwd_kernel_traitsILi32ELi128ELi128ELi8ELi4ELi4ELi4ELb1ELb0EN7cutlass6half_tE19Flash_kernel_traitsILi32ELi128ELi128ELi8ES3_EEEEvNS_16Flash_bwd_paramsE --------------------------
	.section	.nv.info._ZN5flash25flash_bwd_dot_do_o_kernelILb0E23Flash_bwd_kernel_traitsILi32ELi128ELi128ELi8ELi4ELi4ELi4ELb1ELb0EN7cutlass6half_tE19Flash_kernel_traitsILi32ELi128ELi128ELi8ES3_EEEEvNS_16Flash_bwd_paramsE,"",@"SHT_CUDA_INFO"
	.sectionflags	@""
	.align	4


	//----- nvinfo : EIATTR_CUDA_API_VERSION
	.align		4
        /*0000*/ 	.byte	0x04, 0x37
        /*0002*/ 	.short	(.L_314 - .L_313)
.L_313:
        /*0004*/ 	.word	0x00000082


	//----- nvinfo : EIATTR_SW2861232_WAR
	.align		4
.L_314:
        /*0008*/ 	.byte	0x01, 0x35
	.zero		2


	//----- nvinfo : EIATTR_PARAM_CBANK
	.align		4
        /*000c*/ 	.byte	0x04, 0x0a
        /*000e*/ 	.short	(.L_316 - .L_315)
	.align		4
.L_315:
        /*0010*/ 	.word	index@(.nv.constant0._ZN5flash25flash_bwd_dot_do_o_kernelILb0E23Flash_bwd_kernel_traitsILi32ELi128ELi128ELi8ELi4ELi4ELi4ELb1ELb0EN7cutlass6half_tE19Flash_kernel_traitsILi32ELi128ELi128ELi8ES3_EEEEvNS_16Flash_bwd_paramsE)
        /*0014*/ 	.short	0x0160
        /*0016*/ 	.short	0x0280


	//----- nvinfo : EIATTR_CBANK_PARAM_SIZE
	.align		4
.L_316:
        /*0018*/ 	.byte	0x03, 0x19
        /*001a*/ 	.short	0x0280


	//----- nvinfo : EIATTR_KPARAM_INFO
	.align		4
        /*001c*/ 	.byte	0x04, 0x17
        /*001e*/ 	.short	(.L_318 - .L_317)
.L_317:
        /*0020*/ 	.word	0x00000000
        /*0024*/ 	.short	0x0000
        /*0026*/ 	.short	0x0000
        /*0028*/ 	.byte	0x00, 0xf0, 0x01, 0x0a


	//----- nvinfo : EIATTR_MAXREG_COUNT
	.align		4
.L_318:
        /*002c*/ 	.byte	0x03, 0x1b
        /*002e*/ 	.short	0x00ff


	//----- nvinfo : EIATTR_MERCURY_ISA_VERSION
	.align		4
        /*0030*/ 	.byte	0x03, 0x5f
        /*0032*/ 	.short	0x0000


	//----- nvinfo : EIATTR_COOP_GROUP_MASK_REGIDS
	.align		4
        /*0034*/ 	.byte	0x04, 0x29
        /*0036*/ 	.short	(.L_320 - .L_319)


	//   ....[0]....
.L_319:
        /*0038*/ 	.word	0xffffffff


	//   ....[1]....
        /*003c*/ 	.word	0xffffffff


	//   ....[2]....
        /*0040*/ 	.word	0xffffffff


	//   ....[3]....
        /*0044*/ 	.word	0xffffffff


	//----- nvinfo : EIATTR_COOP_GROUP_INSTR_OFFSETS
	.align		4
.L_320:
        /*0048*/ 	.byte	0x04, 0x28
        /*004a*/ 	.short	(.L_322 - .L_321)


	//   ....[0]....
.L_321:
        /*004c*/ 	.word	0x00000aa0


	//   ....[1]....
        /*0050*/ 	.word	0x00000ad0


	//   ....[2]....
        /*0054*/ 	.word	0x00000af0


	//   ....[3]....
        /*0058*/ 	.word	0x00000b20


	//----- nvinfo : EIATTR_EXIT_INSTR_OFFSETS
	.align		4
.L_322:
        /*005c*/ 	.byte	0x04, 0x1c
        /*005e*/ 	.short	(.L_324 - .L_323)


	//   ....[0]....
.L_323:
        /*0060*/ 	.word	0x000000f0


	//   ....[1]....
        /*0064*/ 	.word	0x00000bc0


	//   ....[2]....
        /*0068*/ 	.word	0x00000bf0


	//----- nvinfo : EIATTR_CTAIDZ_USED
	.align		4
.L_324:
        /*006c*/ 	.byte	0x01, 0x04
	.zero		2


//--------------------- .nv.info._ZN5flash25flash_bwd_dot_do_o_kernelILb1E23Flash_bwd_kernel_traitsILi32ELi128ELi128ELi8ELi4ELi4ELi4ELb1ELb0EN7cutlass6half_tE19Flash_kernel_traitsILi32ELi128ELi128ELi8ES3_EEEEvNS_16Flash_bwd_paramsE --------------------------
	.section	.nv.info._ZN5flash25flash_bwd_dot_do_o_kernelILb1E23Flash_bwd_kernel_traitsILi32ELi128ELi128ELi8ELi4ELi4ELi4ELb1ELb0EN7cutlass6half_tE19Flash_kernel_traitsILi32ELi128ELi128ELi8ES3_EEEEvNS_16Flash_bwd_paramsE,"",@"SHT_CUDA_INFO"
	.sectionflags	@""
	.align	4


	//----- nvinfo : EIATTR_CUDA_API_VERSION
	.align		4
        /*0000*/ 	.byte	0x04, 0x37
        /*0002*/ 	.short	(.L_326 - .L_325)
.L_325:
        /*0004*/ 	.word	0x00000082


	//----- nvinfo : EIATTR_SW2861232_WAR
	.align		4
.L_326:
        /*0008*/ 	.byte	0x01, 0x35
	.zero		2


	//----- nvinfo : EIATTR_PARAM_CBANK
	.align		4
        /*000c*/ 	.byte	0x04, 0x0a
        /*000e*/ 	.short	(.L_328 - .L_327)
	.align		4
.L_327:
        /*0010*/ 	.word	index@(.nv.constant0._ZN5flash25flash_bwd_dot_do_o_kernelILb1E23Flash_bwd_kernel_traitsILi32ELi128ELi128ELi8ELi4ELi4ELi4ELb1ELb0EN7cutlass6half_tE19Flash_kernel_traitsILi32ELi128ELi128ELi8ES3_EEEEvNS_16Flash_bwd_paramsE)
        /*0014*/ 	.short	0x0160
        /*0016*/ 	.short	0x0280


	//----- nvinfo : EIATTR_CBANK_PARAM_SIZE
	.align		4
.L_328:
        /*0018*/ 	.byte	0x03, 0x19
        /*001a*/ 	.short	0x0280


	//----- nvinfo : EIATTR_KPARAM_INFO
	.align		4
        /*001c*/ 	.byte	0x04, 0x17
        /*001e*/ 	.short	(.L_330 - .L_329)
.L_329:
        /*0020*/ 	.word	0x00000000
        /*0024*/ 	.short	0x0000
        /*0026*/ 	.short	0x0000
        /*0028*/ 	.byte	0x00, 0xf0, 0x01, 0x0a


	//----- nvinfo : EIATTR_MAXREG_COUNT
	.align		4
.L_330:
        /*002c*/ 	.byte	0x03, 0x1b
        /*002e*/ 	.short	0x00ff


	//----- nvinfo : EIATTR_MERCURY_ISA_VERSION
	.align		4
        /*0030*/ 	.byte	0x03, 0x5f
        /*0032*/ 	.short	0x0000


	//----- nvinfo : EIATTR_COOP_GROUP_MASK_REGIDS
	.align		4
        /*0034*/ 	.byte	0x04, 0x29
        /*0036*/ 	.short	(.L_332 - .L_331)


	//   ....[0]....
.L_331:
        /*0038*/ 	.word	0xffffffff


	//   ....[1]....
        /*003c*/ 	.word	0xffffffff


	//   ....[2]....
        /*0040*/ 	.word	0xffffffff


	//   ....[3]....
        /*0044*/ 	.word	0xffffffff


	//----- nvinfo : EIATTR_COOP_GROUP_INSTR_OFFSETS
	.align		4
.L_332:
        /*0048*/ 	.byte	0x04, 0x28
        /*004a*/ 	.short	(.L_334 - .L_333)


	//   ....[0]....
.L_333:
        /*004c*/ 	.word	0x00000d50


	//   ....[1]....
        /*0050*/ 	.word	0x00000d60


	//   ....[2]....
        /*0054*/ 	.word	0x00000da0


	//   ....[3]....
        /*0058*/ 	.word	0x00000dd0


	//----- nvinfo : EIATTR_EXIT_INSTR_OFFSETS
	.align		4
.L_334:
        /*005c*/ 	.byte	0x04, 0x1c
        /*005e*/ 	.short	(.L_336 - .L_335)


	//   ....[0]....
.L_335:
        /*0060*/ 	.word	0x000000f0


	//   ....[1]....
        /*0064*/ 	.word	0x00000f50


	//----- nvinfo : EIATTR_CTAIDZ_USED
	.align		4
.L_336:
        /*0068*/ 	.byte	0x01, 0x04
	.zero		2


//--------------------- .nv.info._ZN5flash27flash_bwd_convert_dq_kernelI23Flash_bwd_kernel_traitsILi32ELi128ELi128ELi8ELi4ELi4ELi4ELb0ELb0EN7cutlass6half_tE19Flash_kernel_traitsILi32ELi128ELi128ELi8ES3_EEEEvNS_16Flash_bwd_paramsEi --------------------------
	.section	.nv.info._ZN5flash27flash_bwd_convert_dq_kernelI23Flash_bwd_kernel_traitsILi32ELi128ELi128ELi8ELi4ELi4ELi4ELb0ELb0EN7cutlass6half_tE19Flash_kernel_traitsILi32ELi128ELi128ELi8ES3_EEEEvNS_16Flash_bwd_paramsEi,"",@"SHT_CUDA_INFO"
	.sectionflags	@""
	.align	4


	//----- nvinfo : EIATTR_CUDA_API_VERSION
	.align		4
        /*0000*/ 	.byte	0x04, 0x37
        /*0002*/ 	.short	(.L_338 - .L_337)
.L_337:
        /*0004*/ 	.word	0x00000082


	//----- nvinfo : EIATTR_SW2861232_WAR
	.align		4
.L_338:
        /*0008*/ 	.byte	0x01, 0x35
	.zero		2


	//----- nvinfo : EIATTR_PARAM_CBANK
	.align		4
        /*000c*/ 	.byte	0x04, 0x0a
        /*000e*/ 	.short	(.L_340 - .L_339)
	.align		4
.L_339:
        /*0010*/ 	.word	index@(.nv.constant0._ZN5flash27flash_bwd_convert_dq_kernelI23Flash_bwd_kernel_traitsILi32ELi128ELi128ELi8ELi4ELi4ELi4ELb0ELb0EN7cutlass6half_tE19Flash_kernel_traitsILi32ELi128ELi128ELi8ES3_EEEEvNS_16Flash_bwd_paramsEi)
        /*0014*/ 	.short	0x0160
        /*0016*/ 	.short	0x0284


	//----- nvinfo : EIATTR_CBANK_PARAM_SIZE
	.align		4
.L_340:
        /*0018*/ 	.byte	0x03, 0x19
        /*001a*/ 	.short	0x0284


	//----- nvinfo : EIATTR_KPARAM_INFO
	.align		4
        /*001c*/ 	.byte	0x04, 0x17
        /*001e*/ 	.short	(.L_342 - .L_341)
.L_341:
        /*0020*/ 	.word	0x00000000
        /*0024*/ 	.short	0x0001
        /*0026*/ 	.short	0x0280
        /*0028*/ 	.byte	0x00, 0xf0, 0x11, 0x00


	//----- nvinfo : EIATTR_KPARAM_INFO
	.align		4
.L_342:
        /*002c*/ 	.byte	0x04, 0x17
        /*002e*/ 	.short	(.L_344 - .L_343)
.L_343:
        /*0030*/ 	.word	0x00000000
        /*0034*/ 	.short	0x0000
        /*0036*/ 	.short	0x0000
        /*0038*/ 	.byte	0x00, 0xf0, 0x01, 0x0a


	//----- nvinfo : EIATTR_MAXREG_COUNT
	.align		4
.L_344:
        /*003c*/ 	.byte	0x03, 0x1b
        /*003e*/ 	.short	0x00ff


	//----- nvinfo : EIATTR_NUM_BARRIERS
	.align		4
        /*0040*/ 	.byte	0x02, 0x4c
        /*0042*/ 	.byte	0x01
	.zero		1


	//----- nvinfo : EIATTR_MERCURY_ISA_VERSION
	.align		4
        /*0044*/ 	.byte	0x03, 0x5f
        /*0046*/ 	.short	0x0000


	//----- nvinfo : EIATTR_EXIT_INSTR_OFFSETS
	.align		4
        /*0048*/ 	.byte	0x04, 0x1c
        /*004a*/ 	.short	(.L_346 - .L_345)


	//   ....[0]....
.L_345:
        /*004c*/ 	.word	0x000000f0


	//   ....[1]....
        /*0050*/ 	.word	0x00001770


	//   ....[2]....
        /*0054*/ 	.word	0x00001830


	//----- nvinfo : EIATTR_CTAIDZ_USED
	.align		4
.L_346:
        /*0058*/ 	.byte	0x01, 0x04
	.zero		2


	//----- nvinfo : EIATTR_CRS_STACK_SIZE
	.align		4
        /*005c*/ 	.byte	0x04, 0x1e
        /*005e*/ 	.short	(.L_348 - .L_347)
.L_347:
        /*0060*/ 	.word	0x00000000
.L_348:


//--------------------- .nv.info._ZN5flash44flash_bwd_dq_dk_dv_loop_seqk_parallel_kernelI23Flash_bwd_kernel_traitsILi32ELi128ELi128ELi8ELi4ELi4ELi4ELb0ELb0EN7cutlass6half_tE19Flash_kernel_traitsILi32ELi128ELi128ELi8ES3_EELb1ELb1ELb0ELb0ELb0ELb0ELb0EEEvNS_16Flash_bwd_paramsE --------------------------
	.section	.nv.info._ZN5flash44flash_bwd_dq_dk_dv_loop_seqk_parallel_kernelI23Flash_bwd_kernel_traitsILi32ELi128ELi128ELi8ELi4ELi4ELi4ELb0ELb0EN7cutlass6half_tE19Flash_kernel_traitsILi32ELi128ELi128ELi8ES3_EELb1ELb1ELb0ELb0ELb0ELb0ELb0EEEvNS_16Flash_bwd_paramsE,"",@"SHT_CUDA_INFO"
	.sectionflags	@""
	.align	4


	//----- nvinfo : EIATTR_CUDA_API_VERSION
	.align		4
        /*0000*/ 	.byte	0x04, 0x37
        /*0002*/ 	.short	(.L_350 - .L_349)
.L_349:
        /*0004*/ 	.word	0x00000082


	//----- nvinfo : EIATTR_SW2861232_WAR
	.align		4
.L_350:
        /*0008*/ 	.byte	0x01, 0x35
	.zero		2


	//----- nvinfo : EIATTR_PARAM_CBANK
	.align		4
        /*000c*/ 	.byte	0x04, 0x0a
        /*000e*/ 	.short	(.L_352 - .L_351)
	.align		4
.L_351:
        /*0010*/ 	.word	index@(.nv.constant0._ZN5flash44flash_bwd_dq_dk_dv_loop_seqk_parallel_kernelI23Flash_bwd_kernel_traitsILi32ELi128ELi128ELi8ELi4ELi4ELi4ELb0ELb0EN7cutlass6half_tE19Flash_kernel_traitsILi32ELi128ELi128ELi8ES3_EELb1ELb1ELb0ELb0ELb0ELb0ELb0EEEvNS_16Flash_bwd_paramsE)
        /*0014*/ 	.short	0x0160
        /*0016*/ 	.short	0x0280


	//----- nvinfo : EIATTR_CBANK_PARAM_SIZE
	.align		4
.L_352:
        /*0018*/ 	.byte	0x03, 0x19
        /*001a*/ 	.short	0x0280


	//----- nvinfo : EIATTR_KPARAM_INFO
	.align		4
        /*001c*/ 	.byte	0x04, 0x17
        /*001e*/ 	.short	(.L_354 - .L_353)
.L_353:
        /*0020*/ 	.word	0x00000000
        /*0024*/ 	.short	0x0000
        /*0026*/ 	.short	0x0000
        /*0028*/ 	.byte	0x00, 0xf0, 0x01, 0x0a


	//----- nvinfo : EIATTR_MAXREG_COUNT
	.align		4
.L_354:
        /*002c*/ 	.byte	0x03, 0x1b
        /*002e*/ 	.short	0x00ff


	//----- nvinfo : EIATTR_NUM_BARRIERS
	.align		4
        /*0030*/ 	.byte	0x02, 0x4c
        /*0032*/ 	.byte	0x01
	.zero		1


	//----- nvinfo : EIATTR_MERCURY_ISA_VERSION
	.align		4
        /*0034*/ 	.byte	0x03, 0x5f
        /*0036*/ 	.short	0x0000


	//----- nvinfo : EIATTR_EXIT_INSTR_OFFSETS
	.align		4
        /*0038*/ 	.byte	0x04, 0x1c
        /*003a*/ 	.short	(.L_356 - .L_355)


	//   ....[0]....
.L_355:
        /*003c*/ 	.word	0x00000090


	//   ....[1]....
        /*0040*/ 	.word	0x0000a310


	//----- nvinfo : EIATTR_CTAIDZ_USED
	.align		4
.L_356:
        /*0044*/ 	.byte	0x01, 0x04
	.zero		2


	//----- nvinfo : EIATTR_CRS_STACK_SIZE
	.align		4
        /*0048*/ 	.byte	0x04, 0x1e
        /*004a*/ 	.short	(.L_358 - .L_357)
.L_357:
        /*004c*/ 	.word	0x00000000
.L_358:


//--------------------- .nv.info._ZN5flash44flash_bwd_dq_dk_dv_loop_seqk_parallel_kernelI23Flash_bwd_kernel_traitsILi32ELi128ELi128ELi8ELi4ELi4ELi4ELb0ELb0EN7cutlass6half_tE19Flash_kernel_traitsILi32ELi128ELi128ELi8ES3_EELb0ELb1ELb0ELb0ELb0ELb0ELb1EEEvNS_16Flash_bwd_paramsE --------------------------
	.section	.nv.info._ZN5flash44flash_bwd_dq_dk_dv_loop_seqk_parallel_kernelI23Flash_bwd_kernel_traitsILi32ELi128ELi128ELi8ELi4ELi4ELi4ELb0ELb0EN7cutlass6half_tE19Flash_kernel_traitsILi32ELi128ELi128ELi8ES3_EELb0ELb1ELb0ELb0ELb0ELb0ELb1EEEvNS_16Flash_bwd_paramsE,"",@"SHT_CUDA_INFO"
	.sectionflags	@""
	.align	4


	//----- nvinfo : EIATTR_CUDA_API_VERSION
	.align		4
        /*0000*/ 	.byte	0x04, 0x37
        /*0002*/ 	.short	(.L_360 - .L_359)
.L_359:
        /*0004*/ 	.word	0x00000082


	//----- nvinfo : EIATTR_SW2861232_WAR
	.align		4
.L_360:
        /*0008*/ 	.byte	0x01, 0x35
	.zero		2


	//----- nvinfo : EIATTR_PARAM_CBANK
	.align		4
        /*000c*/ 	.byte	0x04, 0x0a
        /*000e*/ 	.short	(.L_362 - .L_361)
	.align		4
.L_361:
        /*0010*/ 	.word	index@(.nv.constant0._ZN5flash44flash_bwd_dq_dk_dv_loop_seqk_parallel_kernelI23Flash_bwd_kernel_traitsILi32ELi128ELi128ELi8ELi4ELi4ELi4ELb0ELb0EN7cutlass6half_tE19Flash_kernel_traitsILi32ELi128ELi128ELi8ES3_EELb0ELb1ELb0ELb0ELb0ELb0ELb1EEEvNS_16Flash_bwd_paramsE)
        /*0014*/ 	.short	0x0160
        /*0016*/ 	.short	0x0280


	//----- nvinfo : EIATTR_CBANK_PARAM_SIZE
	.align		4
.L_362:
        /*0018*/ 	.byte	0x03, 0x19
        /*001a*/ 	.short	0x0280


	//----- nvinfo : EIATTR_KPARAM_INFO
	.align		4
        /*001c*/ 	.byte	0x04, 0x17
        /*001e*/ 	.short	(.L_364 - .L_363)
.L_363:
        /*0020*/ 	.word	0x00000000
        /*0024*/ 	.short	0x0000
        /*0026*/ 	.short	0x0000
        /*0028*/ 	.byte	0x00, 0xf0, 0x01, 0x0a


	//----- nvinfo : EIATTR_MAXREG_COUNT
	.align		4
.L_364:
        /*002c*/ 	.byte	0x03, 0x1b
        /*002e*/ 	.short	0x00ff


	//----- nvinfo : EIATTR_NUM_BARRIERS
	.align		4
        /*0030*/ 	.byte	0x02, 0x4c
        /*0032*/ 	.byte	0x01
	.zero		1


	//----- nvinfo : EIATTR_ANNOTATIONS
	.align		4
        /*0034*/ 	.byte	0x04, 0x55
        /*0036*/ 	.short	(.L_366 - .L_365)


	//   ....[0]....
.L_365:
        /* <DEDUP_REMOVED lines=57> */


	//----- nvinfo : EIATTR_MERCURY_ISA_VERSION
	.align		4
.L_366:
        /*03b0*/ 	.byte	0x03, 0x5f
        /*03b2*/ 	.short	0x0000


	//----- nvinfo : EIATTR_EXIT_INSTR_OFFSETS
	.align		4
        /*03b4*/ 	.byte	0x04, 0x1c
        /*03b6*/ 	.short	(.L_368 - .L_367)


	//   ....[0]....
.L_367:
        /*03b8*/ 	.word	0x000000a0


	//   ....[1]....
        /*03bc*/ 	.word	0x0000a2c0


	//----- nvinfo : EIATTR_CTAIDZ_USED
	.align		4
.L_368:
        /*03c0*/ 	.byte	0x01, 0x04
	.zero		2


	//----- nvinfo : EIATTR_CRS_STACK_SIZE
	.align		4
        /*03c4*/ 	.byte	0x04, 0x1e
        /*03c6*/ 	.short	(.L_370 - .L_369)
.L_369:
        /*03c8*/ 	.word	0x00000000
.L_370:


//--------------------- .nv.info._ZN5flash44flash_bwd_dq_dk_dv_loop_seqk_parallel_kernelI23Flash_bwd_kernel_traitsILi32ELi128ELi128ELi8ELi4ELi4ELi4ELb0ELb0EN7cutlass6half_tE19Flash_kernel_traitsILi32ELi128ELi128ELi8ES3_EELb1ELb1ELb0ELb0ELb1ELb1ELb0EEEvNS_16Flash_bwd_paramsE --------------------------
	.section	.nv.info._ZN5flash44flash_bwd_dq_dk_dv_loop_seqk_parallel_kernelI23Flash_bwd_kernel_traitsILi32ELi128ELi128ELi8ELi4ELi4ELi4ELb0ELb0EN7cutlass6half_tE19Flash_kernel_traitsILi32ELi128ELi128ELi8ES3_EELb1ELb1ELb0ELb0ELb1ELb1ELb0EEEvNS_16Flash_bwd_paramsE,"",@"SHT_CUDA_INFO"
	.sectionflags	@""
	.align	4


	//----- nvinfo : EIATTR_CUDA_API_VERSION
	.align		4
        /*0000*/ 	.byte	0x04, 0x37
        /*0002*/ 	.short	(.L_372 - .L_371)
.L_371:
        /*0004*/ 	.word	0x00000082


	//----- nvinfo : EIATTR_SW2861232_WAR
	.align		4
.L_372:
        /*0008*/ 	.byte	0x01, 0x35
	.zero		2


	//----- nvinfo : EIATTR_PARAM_CBANK
	.align		4
        /*000c*/ 	.byte	0x04, 0x0a
        /*000e*/ 	.short	(.L_374 - .L_373)
	.align		4
.L_373:
        /*0010*/ 	.word	index@(.nv.constant0._ZN5flash44flash_bwd_dq_dk_dv_loop_seqk_parallel_kernelI23Flash_bwd_kernel_traitsILi32ELi128ELi128ELi8ELi4ELi4ELi4ELb0ELb0EN7cutlass6half_tE19Flash_kernel_traitsILi32ELi128ELi128ELi8ES3_EELb1ELb1ELb0ELb0ELb1ELb1ELb0EEEvNS_16Flash_bwd_paramsE)
        /*0014*/ 	.short	0x0160
        /*0016*/ 	.short	0x0280


	//----- nvinfo : EIATTR_CBANK_PARAM_SIZE
	.align		4
.L_374:
        /*0018*/ 	.byte	0x03, 0x19
        /*001a*/ 	.short	0x0280


	//----- nvinfo : EIATTR_KPARAM_INFO
	.align		4
        /*001c*/ 	.byte	0x04, 0x17
        /*001e*/ 	.short	(.L_376 - .L_375)
.L_375:
        /*0020*/ 	.word	0x00000000
        /*0024*/ 	.short	0x0000
        /*0026*/ 	.short	0x0000
        /*0028*/ 	.byte	0x00, 0xf0, 0x01, 0x0a


	//----- nvinfo : EIATTR_MAXREG_COUNT
	.align		4
.L_376:
        /*002c*/ 	.byte	0x03, 0x1b
        /*002e*/ 	.short	0x00ff


	//----- nvinfo : EIATTR_NUM_BARRIERS
	.align		4
        /*0030*/ 	.byte	0x02, 0x4c
        /*0032*/ 	.byte	0x01
	.zero		1


	//----- nvinfo : EIATTR_MERCURY_ISA_VERSION
	.align		4
        /*0034*/ 	.byte	0x03, 0x5f
        /*0036*/ 	.short	0x0000


	//----- nvinfo : EIATTR_EXIT_INSTR_OFFSETS
	.align		4
        /*0038*/ 	.byte	0x04, 0x1c
        /*003a*/ 	.short	(.L_378 - .L_377)


	//   ....[0]....
.L_377:
        /*003c*/ 	.word	0x00000090


	//   ....[1]....
        /*0040*/ 	.word	0x000083a0


	//----- nvinfo : EIATTR_CTAIDZ_USED
	.align		4
.L_378:
        /*0044*/ 	.byte	0x01, 0x04
	.zero		2


//--------------------- .nv.info._ZN5flash44flash_bwd_dq_dk_dv_loop_seqk_parallel_kernelI23Flash_bwd_kernel_traitsILi32ELi128ELi128ELi8ELi4ELi4ELi4ELb0ELb0EN7cutlass6half_tE19Flash_kernel_traitsILi32ELi128ELi128ELi8ES3_EELb0ELb1ELb0ELb0ELb1ELb1ELb1EEEvNS_16Flash_bwd_paramsE --------------------------
	.section	.nv.info._ZN5flash44flash_bwd_dq_dk_dv_loop_seqk_parallel_kernelI23Flash_bwd_kernel_traitsILi32ELi128ELi128ELi8ELi4ELi4ELi4ELb0ELb0EN7cutlass6half_tE19Flash_kernel_traitsILi32ELi128ELi128ELi8ES3_EELb0ELb1ELb0ELb0ELb1ELb1ELb1EEEvNS_16Flash_bwd_paramsE,"",@"SHT_CUDA_INFO"
	.sectionflags	@""
	.align	4


	//----- nvinfo : EIATTR_CUDA_API_VERSION
	.align		4
        /*0000*/ 	.byte	0x04, 0x37
        /*0002*/ 	.short	(.L_380 - .L_379)
.L_379:
        /*0004*/ 	.word	0x00000082


	//----- nvinfo : EIATTR_SW2861232_WAR
	.align		4
.L_380:
        /*0008*/ 	.byte	0x01, 0x35
	.zero		2


	//----- nvinfo : EIATTR_PARAM_CBANK
	.align		4
        /*000c*/ 	.byte	0x04, 0x0a
        /*000e*/ 	.short	(.L_382 - .L_381)
	.align		4
.L_381:
        /*0010*/ 	.word	index@(.nv.constant0._ZN5flash44flash_bwd_dq_dk_dv_loop_seqk_parallel_kernelI23Flash_bwd_kernel_traitsILi32ELi128ELi128ELi8ELi4ELi4ELi4ELb0ELb0EN7cutlass6half_tE19Flash_kernel_traitsILi32ELi128ELi128ELi8ES3_EELb0ELb1ELb0ELb0ELb1ELb1ELb1EEEvNS_16Flash_bwd_paramsE)
        /*0014*/ 	.short	0x0160
        /*0016*/ 	.short	0x0280


	//----- nvinfo : EIATTR_CBANK_PARAM_SIZE
	.align		4
.L_382:
        /*0018*/ 	.byte	0x03, 0x19
        /*001a*/ 	.short	0x0280


	//----- nvinfo : EIATTR_KPARAM_INFO
	.align		4
        /*001c*/ 	.byte	0x04, 0x17
        /*001e*/ 	.short	(.L_384 - .L_383)
.L_383:
        /*0020*/ 	.word	0x00000000
        /*0024*/ 	.short	0x0000
        /*0026*/ 	.short	0x0000
        /*0028*/ 	.byte	0x00, 0xf0, 0x01, 0x0a


	//----- nvinfo : EIATTR_MAXREG_COUNT
	.align		4
.L_384:
        /*002c*/ 	.byte	0x03, 0x1b
        /*002e*/ 	.short	0x00ff


	//----- nvinfo : EIATTR_NUM_BARRIERS
	.align		4
        /*0030*/ 	.byte	0x02, 0x4c
        /*0032*/ 	.byte	0x01
	.zero		1


	//----- nvinfo : EIATTR_ANNOTATIONS
	.align		4
        /*0034*/ 	.byte	0x04, 0x55
        /*0036*/ 	.short	(.L_386 - .L_385)


	//   ....[0]....
.L_385:
        /* <DEDUP_REMOVED lines=39> */


	//----- nvinfo : EIATTR_MERCURY_ISA_VERSION
	.align		4
.L_386:
        /*0298*/ 	.byte	0x03, 0x5f
        /*029a*/ 	.short	0x0000


	//----- nvinfo : EIATTR_EXIT_INSTR_OFFSETS
	.align		4
        /*029c*/ 	.byte	0x04, 0x1c
        /*029e*/ 	.short	(.L_388 - .L_387)


	//   ....[0]....
.L_387:
        /*02a0*/ 	.word	0x000000a0


	//   ....[1]....
        /*02a4*/ 	.word	0x00008360


	//----- nvinfo : EIATTR_CTAIDZ_USED
	.align		4
.L_388:
        /*02a8*/ 	.byte	0x01, 0x04
	.zero		2


//--------------------- .nv.info._ZN5flash44flash_bwd_dq_dk_dv_loop_seqk_parallel_kernelI23Flash_bwd_kernel_traitsILi32ELi128ELi128ELi8ELi4ELi4ELi4ELb0ELb0EN7cutlass6half_tE19Flash_kernel_traitsILi32ELi128ELi128ELi8ES3_EELb1ELb1ELb0ELb0ELb0ELb1ELb0EEEvNS_16Flash_bwd_paramsE --------------------------
	.section	.nv.info._ZN5flash44flash_bwd_dq_dk_dv_loop_seqk_parallel_kernelI23Flash_bwd_kernel_traitsILi32ELi128ELi128ELi8ELi4ELi4ELi4ELb0ELb0EN7cutlass6half_tE19Flash_kernel_traitsILi32ELi128ELi128ELi8ES3_EELb1ELb1ELb0ELb0ELb0ELb1ELb0EEEvNS_16Flash_bwd_paramsE,"",@"SHT_CUDA_INFO"
	.sectionflags	@""
	.align	4


	//----- nvinfo : EIATTR_CUDA_API_VERSION
	.align		4
        /*0000*/ 	.byte	0x04, 0x37
        /*0002*/ 	.short	(.L_390 - .L_389)
.L_389:
        /*0004*/ 	.word	0x00000082


	//----- nvinfo : EIATTR_SW2861232_WAR
	.align		4
.L_390:
        /*0008*/ 	.byte	0x01, 0x35
	.zero		2


	//----- nvinfo : EIATTR_PARAM_CBANK
	.align		4
        /*000c*/ 	.byte	0x04, 0x0a
        /*000e*/ 	.short	(.L_392 - .L_391)
	.align		4
.L_391:
        /*0010*/ 	.word	index@(.nv.constant0._ZN5flash44flash_bwd_dq_dk_dv_loop_seqk_parallel_kernelI23Flash_bwd_kernel_traitsILi32ELi128ELi128ELi8ELi4ELi4ELi4ELb0ELb0EN7cutlass6half_tE19Flash_kernel_traitsILi32ELi128ELi128ELi8ES3_EELb1ELb1ELb0ELb0ELb0ELb1ELb0EEEvNS_16Flash_bwd_paramsE)
        /*0014*/ 	.short	0x0160
        /*0016*/ 	.short	0x0280


	//----- nvinfo : EIATTR_CBANK_PARAM_SIZE
	.align		4
.L_392:
        /*0018*/ 	.byte	0x03, 0x19
        /*001a*/ 	.short	0x0280


	//----- nvinfo : EIATTR_KPARAM_INFO
	.align		4
        /*001c*/ 	.byte	0x04, 0x17
        /*001e*/ 	.short	(.L_394 - .L_393)
.L_393:
        /*0020*/ 	.word	0x00000000
        /*0024*/ 	.short	0x0000
        /*0026*/ 	.short	0x0000
        /*0028*/ 	.byte	0x00, 0xf0, 0x01, 0x0a


	//----- nvinfo : EIATTR_MAXREG_COUNT
	.align		4
.L_394:
        /*002c*/ 	.byte	0x03, 0x1b
        /*002e*/ 	.short	0x00ff


	//----- nvinfo : EIATTR_NUM_BARRIERS
	.align		4
        /*0030*/ 	.byte	0x02, 0x4c
        /*0032*/ 	.byte	0x01
	.zero		1


	//----- nvinfo : EIATTR_MERCURY_ISA_VERSION
	.align		4
        /*0034*/ 	.byte	0x03, 0x5f
        /*0036*/ 	.short	0x0000


	//----- nvinfo : EIATTR_EXIT_INSTR_OFFSETS
	.align		4
        /*0038*/ 	.byte	0x04, 0x1c
        /*003a*/ 	.short	(.L_396 - .L_395)


	//   ....[0]....
.L_395:
        /*003c*/ 	.word	0x00000090


	//   ....[1]....
        /*0040*/ 	.word	0x00009db0


	//----- nvinfo : EIATTR_CTAIDZ_USED
	.align		4
.L_396:
        /*0044*/ 	.byte	0x01, 0x04
	.zero		2


	//----- nvinfo : EIATTR_CRS_STACK_SIZE
	.align		4
        /*0048*/ 	.byte	0x04, 0x1e
        /*004a*/ 	.short	(.L_398 - .L_397)
.L_397:
        /*004c*/ 	.word	0x00000000
.L_398:


//--------------------- .nv.info._ZN5flash44flash_bwd_dq_dk_dv_loop_seqk_parallel_kernelI23Flash_bwd_kernel_traitsILi32ELi128ELi128ELi8ELi4ELi4ELi4ELb0ELb0EN7cutlass6half_tE19Flash_kernel_traitsILi32ELi128ELi128ELi8ES3_EELb0ELb1ELb0ELb0ELb0ELb1ELb1EEEvNS_16Flash_bwd_paramsE --------------------------
	.section	.nv.info._ZN5flash44flash_bwd_dq_dk_dv_loop_seqk_parallel_kernelI23Flash_bwd_kernel_traitsILi32ELi128ELi128ELi8ELi4ELi4ELi4ELb0ELb0EN7cutlass6half_tE19Flash_kernel_traitsILi32ELi128ELi128ELi8ES3_EELb0ELb1ELb0ELb0ELb0ELb1ELb1EEEvNS_16Flash_bwd_paramsE,"",@"SHT_CUDA_INFO"
	.sectionflags	@""
	.align	4


	//----- nvinfo : EIATTR_CUDA_API_VERSION
	.align		4
        /*0000*/ 	.byte	0x04, 0x37
        /*0002*/ 	.short	(.L_400 - .L_399)
.L_399:
        /*0004*/ 	.word	0x00000082


	//----- nvinfo : EIATTR_SW2861232_WAR
	.align		4
.L_400:
        /*0008*/ 	.byte	0x01, 0x35
	.zero		2


	//----- nvinfo : EIATTR_PARAM_CBANK
	.align		4
        /*000c*/ 	.byte	0x04, 0x0a
        /*000e*/ 	.short	(.L_402 - .L_401)
	.align		4
.L_401:
        /*0010*/ 	.word	index@(.nv.constant0._ZN5flash44flash_bwd_dq_dk_dv_loop_seqk_parallel_kernelI23Flash_bwd_kernel_traitsILi32ELi128ELi128ELi8ELi4ELi4ELi4ELb0ELb0EN7cutlass6half_tE19Flash_kernel_traitsILi32ELi128ELi128ELi8ES3_EELb0ELb1ELb0ELb0ELb0ELb1ELb1EEEvNS_16Flash_bwd_paramsE)
        /*0014*/ 	.short	0x0160
        /*0016*/ 	.short	0x0280


	//----- nvinfo : EIATTR_CBANK_PARAM_SIZE
	.align		4
.L_402:
        /*0018*/ 	.byte	0x03, 0x19
        /*001a*/ 	.short	0x0280


	//----- nvinfo : EIATTR_KPARAM_INFO
	.align		4
        /*001c*/ 	.byte	0x04, 0x17
        /*001e*/ 	.short	(.L_404 - .L_403)
.L_403:
        /*0020*/ 	.word	0x00000000
        /*0024*/ 	.short	0x0000
        /*0026*/ 	.short	0x0000
        /*0028*/ 	.byte	0x00, 0xf0, 0x01, 0x0a


	//----- nvinfo : EIATTR_MAXREG_COUNT
	.align		4
.L_404:
        /*002c*/ 	.byte	0x03, 0x1b
        /*002e*/ 	.short	0x00ff


	//----- nvinfo : EIATTR_NUM_BARRIERS
	.align		4
        /*0030*/ 	.byte	0x02, 0x4c
        /*0032*/ 	.byte	0x01
	.zero		1


	//----- nvinfo : EIATTR_ANNOTATIONS
	.align		4
        /*0034*/ 	.byte	0x04, 0x55
        /*0036*/ 	.short	(.L_406 - .L_405)


	//   ....[0]....
.L_405:
        /* <DEDUP_REMOVED lines=50> */


	//----- nvinfo : EIATTR_MERCURY_ISA_VERSION
	.align		4
.L_406:
        /*0340*/ 	.byte	0x03, 0x5f
        /*0342*/ 	.short	0x0000


	//----- nvinfo : EIATTR_EXIT_INSTR_OFFSETS
	.align		4
        /*0344*/ 	.byte	0x04, 0x1c
        /*0346*/ 	.short	(.L_408 - .L_407)


	//   ....[0]....
.L_407:
        /*0348*/ 	.word	0x000000a0


	//   ....[1]....
        /*034c*/ 	.word	0x00009c80


	//----- nvinfo : EIATTR_CTAIDZ_USED
	.align		4
.L_408:
        /*0350*/ 	.byte	0x01, 0x04
	.zero		2


	//----- nvinfo : EIATTR_CRS_STACK_SIZE
	.align		4
        /*0354*/ 	.byte	0x04, 0x1e
        /*0356*/ 	.short	(.L_410 - .L_409)
.L_409:
        /*0358*/ 	.word	0x00000000
.L_410:


//--------------------- .nv.info._ZN5flash44flash_bwd_dq_dk_dv_loop_seqk_parallel_kernelI23Flash_bwd_kernel_traitsILi32ELi128ELi128ELi8ELi4ELi4ELi4ELb0ELb0EN7cutlass6half_tE19Flash_kernel_traitsILi32ELi128ELi128ELi8ES3_EELb1ELb1ELb0ELb1ELb0ELb0ELb0EEEvNS_16Flash_bwd_paramsE --------------------------
	.section	.nv.info._ZN5flash44flash_bwd_dq_dk_dv_loop_seqk_parallel_kernelI23Flash_bwd_kernel_traitsILi32ELi128ELi128ELi8ELi4ELi4ELi4ELb0ELb0EN7cutlass6half_tE19Flash_kernel_traitsILi32ELi128ELi128ELi8ES3_EELb1ELb1ELb0ELb1ELb0ELb0ELb0EEEvNS_16Flash_bwd_paramsE,"",@"SHT_CUDA_INFO"
	.sectionflags	@""
	.align	4


	//----- nvinfo : EIATTR_CUDA_API_VERSION
	.align		4
        /*0000*/ 	.byte	0x04, 0x37
        /*0002*/ 	.short	(.L_412 - .L_411)
.L_411:
        /*0004*/ 	.word	0x00000082


	//----- nvinfo : EIATTR_SW2861232_WAR
	.align		4
.L_412:
        /*0008*/ 	.byte	0x01, 0x35
	.zero		2


	//----- nvinfo : EIATTR_PARAM_CBANK
	.align		4
        /*000c*/ 	.byte	0x04, 0x0a
        /*000e*/ 	.short	(.L_414 - .L_413)
	.align		4
.L_413:
        /*0010*/ 	.word	index@(.nv.constant0._ZN5flash44flash_bwd_dq_dk_dv_loop_seqk_parallel_kernelI23Flash_bwd_kernel_traitsILi32ELi128ELi128ELi8ELi4ELi4ELi4ELb0ELb0EN7cutlass6half_tE19Flash_kernel_traitsILi32ELi128ELi128ELi8ES3_EELb1ELb1ELb0ELb1ELb0ELb0ELb0EEEvNS_16Flash_bwd_paramsE)
        /*0014*/ 	.short	0x0160
        /*0016*/ 	.short	0x0280


	//----- nvinfo : EIATTR_CBANK_PARAM_SIZE
	.align		4
.L_414:
        /*0018*/ 	.byte	0x03, 0x19
        /*001a*/ 	.short	0x0280


	//----- nvinfo : EIATTR_KPARAM_INFO
	.align		4
        /*001c*/ 	.byte	0x04, 0x17
        /*001e*/ 	.short	(.L_416 - .L_415)
.L_415:
        /*0020*/ 	.word	0x00000000
        /*0024*/ 	.short	0x0000
        /*0026*/ 	.short	0x0000
        /*0028*/ 	.byte	0x00, 0xf0, 0x01, 0x0a


	//----- nvinfo : EIATTR_MAXREG_COUNT
	.align		4
.L_416:
        /*002c*/ 	.byte	0x03, 0x1b
        /*002e*/ 	.short	0x00ff


	//----- nvinfo : EIATTR_NUM_BARRIERS
	.align		4
        /*0030*/ 	.byte	0x02, 0x4c
        /*0032*/ 	.byte	0x01
	.zero		1


	//----- nvinfo : EIATTR_ANNOTATIONS
	.align		4
        /*0034*/ 	.byte	0x04, 0x55
        /*0036*/ 	.short	(.L_418 - .L_417)


	//   ....[0]....
.L_417:
        /* <DEDUP_REMOVED lines=12> */


	//----- nvinfo : EIATTR_MERCURY_ISA_VERSION
	.align		4
.L_418:
        /*00e8*/ 	.byte	0x03, 0x5f
        /*00ea*/ 	.short	0x0000


	//----- nvinfo : EIATTR_EXIT_INSTR_OFFSETS
	.align		4
        /*00ec*/ 	.byte	0x04, 0x1c
        /*00ee*/ 	.short	(.L_420 - .L_419)


	//   ....[0]....
.L_419:
        /*00f0*/ 	.word	0x000000a0


	//   ....[1]....
        /*00f4*/ 	.word	0x0000ab00


	//----- nvinfo : EIATTR_CTAIDZ_USED
	.align		4
.L_420:
        /*00f8*/ 	.byte	0x01, 0x04
	.zero		2


	//----- nvinfo : EIATTR_CRS_STACK_SIZE
	.align		4
        /*00fc*/ 	.byte	0x04, 0x1e
        /*00fe*/ 	.short	(.L_422 - .L_421)
.L_421:
        /*0100*/ 	.word	0x00000000
.L_422:


//--------------------- .nv.info._ZN5flash44flash_bwd_dq_dk_dv_loop_seqk_parallel_kernelI23Flash_bwd_kernel_traitsILi32ELi128ELi128ELi8ELi4ELi4ELi4ELb0ELb0EN7cutlass6half_tE19Flash_kernel_traitsILi32ELi128ELi128ELi8ES3_EELb0ELb1ELb0ELb1ELb0ELb0ELb1EEEvNS_16Flash_bwd_paramsE --------------------------
	.section	.nv.info._ZN5flash44flash_bwd_dq_dk_dv_loop_seqk_parallel_kernelI23Flash_bwd_kernel_traitsILi32ELi128ELi128ELi8ELi4ELi4ELi4ELb0ELb0EN7cutlass6half_tE19Flash_kernel_traitsILi32ELi128ELi128ELi8ES3_EELb0ELb1ELb0ELb1ELb0ELb0ELb1EEEvNS_16Flash_bwd_paramsE,"",@"SHT_CUDA_INFO"
	.sectionflags	@""
	.align	4


	//----- nvinfo : EIATTR_CUDA_API_VERSION
	.align		4
        /*0000*/ 	.byte	0x04, 0x37
        /*0002*/ 	.short	(.L_424 - .L_423)
.L_423:
        /*0004*/ 	.word	0x00000082


	//----- nvinfo : EIATTR_SW2861232_WAR
	.align		4
.L_424:
        /*0008*/ 	.byte	0x01, 0x35
	.zero		2


	//----- nvinfo : EIATTR_PARAM_CBANK
	.align		4
        /*000c*/ 	.byte	0x04, 0x0a
        /*000e*/ 	.short	(.L_426 - .L_425)
	.align		4
.L_425:
        /*0010*/ 	.word	index@(.nv.constant0._ZN5flash44flash_bwd_dq_dk_dv_loop_seqk_parallel_kernelI23Flash_bwd_kernel_traitsILi32ELi128ELi128ELi8ELi4ELi4ELi4ELb0ELb0EN7cutlass6half_tE19Flash_kernel_traitsILi32ELi128ELi128ELi8ES3_EELb0ELb1ELb0ELb1ELb0ELb0ELb1EEEvNS_16Flash_bwd_paramsE)
        /*0014*/ 	.short	0x0160
        /*0016*/ 	.short	0x0280


	//----- nvinfo : EIATTR_CBANK_PARAM_SIZE
	.align		4
.L_426:
        /*0018*/ 	.byte	0x03, 0x19
        /*001a*/ 	.short	0x0280


	//----- nvinfo : EIATTR_KPARAM_INFO
	.align		4
        /*001c*/ 	.byte	0x04, 0x17
        /*001e*/ 	.short	(.L_428 - .L_427)
.L_427:
        /*0020*/ 	.word	0x00000000
        /*0024*/ 	.short	0x0000
        /*0026*/ 	.short	0x0000
        /*0028*/ 	.byte	0x00, 0xf0, 0x01, 0x0a


	//----- nvinfo : EIATTR_MAXREG_COUNT
	.align		4
.L_428:
        /*002c*/ 	.byte	0x03, 0x1b
        /*002e*/ 	.short	0x00ff


	//----- nvinfo : EIATTR_NUM_BARRIERS
	.align		4
        /*0030*/ 	.byte	0x02, 0x4c
        /*0032*/ 	.byte	0x01
	.zero		1


	//----- nvinfo : EIATTR_ANNOTATIONS
	.align		4
        /*0034*/ 	.byte	0x04, 0x55
        /*0036*/ 	.short	(.L_430 - .L_429)


	//   ....[0]....
.L_429:
        /* <DEDUP_REMOVED lines=89> */


	//----- nvinfo : EIATTR_MERCURY_ISA_VERSION
	.align		4
.L_430:
        /*05b8*/ 	.byte	0x03, 0x5f
        /*05ba*/ 	.short	0x0000


	//----- nvinfo : EIATTR_EXIT_INSTR_OFFSETS
	.align		4
        /*05bc*/ 	.byte	0x04, 0x1c
        /*05be*/ 	.short	(.L_432 - .L_431)


	//   ....[0]....
.L_431:
        /*05c0*/ 	.word	0x000000a0


	//   ....[1]....
        /*05c4*/ 	.word	0x0000a960


	//----- nvinfo : EIATTR_CTAIDZ_USED
	.align		4
.L_432:
        /*05c8*/ 	.byte	0x01, 0x04
	.zero		2


	//----- nvinfo : EIATTR_CRS_STACK_SIZE
	.align		4
        /*05cc*/ 	.byte	0x04, 0x1e
        /*05ce*/ 	.short	(.L_434 - .L_433)
.L_433:
        /*05d0*/ 	.word	0x00000000
.L_434:


//--------------------- .nv.info._ZN5flash25flash_bwd_dot_do_o_kernelILb0E23Flash_bwd_kernel_traitsILi32ELi128ELi128ELi8ELi4ELi4ELi4ELb0ELb0EN7cutlass6half_tE19Flash_kernel_traitsILi32ELi128ELi128ELi8ES3_EEEEvNS_16Flash_bwd_paramsE --------------------------
	.section	.nv.info._ZN5flash25flash_bwd_dot_do_o_kernelILb0E23Flash_bwd_kernel_traitsILi32ELi128ELi128ELi8ELi4ELi4ELi4ELb0ELb0EN7cutlass6half_tE19Flash_kernel_traitsILi32ELi128ELi128ELi8ES3_EEEEvNS_16Flash_bwd_paramsE,"",@"SHT_CUDA_INFO"
	.sectionflags	@""
	.align	4


	//----- nvinfo : EIATTR_CUDA_API_VERSION
	.align		4
        /*0000*/ 	.byte	0x04, 0x37
        /*0002*/ 	.short	(.L_436 - .L_435)
.L_435:
        /*0004*/ 	.word	0x00000082


	//----- nvinfo : EIATTR_SW2861232_WAR
	.align		4
.L_436:
        /*0008*/ 	.byte	0x01, 0x35
	.zero		2


	//----- nvinfo : EIATTR_PARAM_CBANK
	.align		4
        /*000c*/ 	.byte	0x04, 0x0a
        /*000e*/ 	.short	(.L_438 - .L_437)
	.align		4
.L_437:
        /*0010*/ 	.word	index@(.nv.constant0._ZN5flash25flash_bwd_dot_do_o_kernelILb0E23Flash_bwd_kernel_traitsILi32ELi128ELi128ELi8ELi4ELi4ELi4ELb0ELb0EN7cutlass6half_tE19Flash_kernel_traitsILi32ELi128ELi128ELi8ES3_EEEEvNS_16Flash_bwd_paramsE)
        /*0014*/ 	.short	0x0160
        /*0016*/ 	.short	0x0280


	//----- nvinfo : EIATTR_CBANK_PARAM_SIZE
	.align		4
.L_438:
        /*0018*/ 	.byte	0x03, 0x19
        /*001a*/ 	.short	0x0280


	//----- nvinfo : EIATTR_KPARAM_INFO
	.align		4
        /*001c*/ 	.byte	0x04, 0x17
        /*001e*/ 	.short	(.L_440 - .L_439)
.L_439:
        /*0020*/ 	.word	0x00000000
        /*0024*/ 	.short	0x0000
        /*0026*/ 	.short	0x0000
        /*0028*/ 	.byte	0x00, 0xf0, 0x01, 0x0a


	//----- nvinfo : EIATTR_MAXREG_COUNT
	.align		4
.L_440:
        /*002c*/ 	.byte	0x03, 0x1b
        /*002e*/ 	.short	0x00ff


	//----- nvinfo : EIATTR_MERCURY_ISA_VERSION
	.align		4
        /*0030*/ 	.byte	0x03, 0x5f
        /*0032*/ 	.short	0x0000


	//----- nvinfo : EIATTR_COOP_GROUP_MASK_REGIDS
	.align		4
        /*0034*/ 	.byte	0x04, 0x29
        /*0036*/ 	.short	(.L_442 - .L_441)


	//   ....[0]....
.L_441:
        /*0038*/ 	.word	0xffffffff


	//   ....[1]....
        /*003c*/ 	.word	0xffffffff


	//   ....[2]....
        /*0040*/ 	.word	0xffffffff


	//   ....[3]....
        /*0044*/ 	.word	0xffffffff


	//----- nvinfo : EIATTR_COOP_GROUP_INSTR_OFFSETS
	.align		4
.L_442:
        /*0048*/ 	.byte	0x04, 0x28
        /*004a*/ 	.short	(.L_444 - .L_443)


	//   ....[0]....
.L_443:
        /*004c*/ 	.word	0x00000aa0


	//   ....[1]....
        /*0050*/ 	.word	0x00000ad0


	//   ....[2]....
        /*0054*/ 	.word	0x00000af0


	//   ....[3]....
        /*0058*/ 	.word	0x00000b20


	//----- nvinfo : EIATTR_EXIT_INSTR_OFFSETS
	.align		4
.L_444:
        /*005c*/ 	.byte	0x04, 0x1c
        /*005e*/ 	.short	(.L_446 - .L_445)


	//   ....[0]....
.L_445:
        /*0060*/ 	.word	0x000000f0


	//   ....[1]....
        /*0064*/ 	.word	0x00000bc0


	//   ....[2]....
        /*0068*/ 	.word	0x00000bf0


	//----- nvinfo : EIATTR_CTAIDZ_USED
	.align		4
.L_446:
        /*006c*/ 	.byte	0x01, 0x04
	.zero		2


//--------------------- .nv.info._ZN5flash25flash_bwd_dot_do_o_kernelILb1E23Flash_bwd_kernel_traitsILi32ELi128ELi128ELi8ELi4ELi4ELi4ELb0ELb0EN7cutlass6half_tE19Flash_kernel_traitsILi32ELi128ELi128ELi8ES3_EEEEvNS_16Flash_bwd_paramsE --------------------------
	.section	.nv.info._ZN5flash25flash_bwd_dot_do_o_kernelILb1E23Flash_bwd_kernel_traitsILi32ELi128ELi128ELi8ELi4ELi4ELi4ELb0ELb0EN7cutlass6half_tE19Flash_kernel_traitsILi32ELi128ELi128ELi8ES3_EEEEvNS_16Flash_bwd_paramsE,"",@"SHT_CUDA_INFO"
	.sectionflags	@""
	.align	4


	//----- nvinfo : EIATTR_CUDA_API_VERSION
	.align		4
        /*0000*/ 	.byte	0x04, 0x37
        /*0002*/ 	.short	(.L_448 - .L_447)
.L_447:
        /*0004*/ 	.word	0x00000082


	//----- nvinfo : EIATTR_SW2861232_WAR
	.align		4
.L_448:
        /*0008*/ 	.byte	0x01, 0x35
	.zero		2


	//----- nvinfo : EIATTR_PARAM_CBANK
	.align		4
        /*000c*/ 	.byte	0x04, 0x0a
        /*000e*/ 	.short	(.L_450 - .L_449)
	.align		4
.L_449:
        /*0010*/ 	.word	index@(.nv.constant0._ZN5flash25flash_bwd_dot_do_o_kernelILb1E23Flash_bwd_kernel_traitsILi32ELi128ELi128ELi8ELi4ELi4ELi4ELb0ELb0EN7cutlass6half_tE19Flash_kernel_traitsILi32ELi128ELi128ELi8ES3_EEEEvNS_16Flash_bwd_paramsE)
        /*0014*/ 	.short	0x0160
        /*0016*/ 	.short	0x0280


	//----- nvinfo : EIATTR_CBANK_PARAM_SIZE
	.align		4
.L_450:
        /*0018*/ 	.byte	0x03, 0x19
        /*001a*/ 	.short	0x0280


	//----- nvinfo : EIATTR_KPARAM_INFO
	.align		4
        /*001c*/ 	.byte	0x04, 0x17
        /*001e*/ 	.short	(.L_452 - .L_451)
.L_451:
        /*0020*/ 	.word	0x00000000
        /*0024*/ 	.short	0x0000
        /*0026*/ 	.short	0x0000
        /*0028*/ 	.byte	0x00, 0xf0, 0x01, 0x0a


	//----- nvinfo : EIATTR_MAXREG_COUNT
	.align		4
.L_452:
        /*002c*/ 	.byte	0x03, 0x1b
        /*002e*/ 	.short	0x00ff


	//----- nvinfo : EIATTR_MERCURY_ISA_VERSION
	.align		4
        /*0030*/ 	.byte	0x03, 0x5f
        /*0032*/ 	.short	0x0000


	//----- nvinfo : EIATTR_COOP_GROUP_MASK_REGIDS
	.align		4
        /*0034*/ 	.byte	0x04, 0x29
        /*0036*/ 	.short	(.L_454 - .L_453)


	//   ....[0]....
.L_453:
        /*0038*/ 	.word	0xffffffff


	//   ....[1]....
        /*003c*/ 	.word	0xffffffff


	//   ....[2]....
        /*0040*/ 	.word	0xffffffff


	//   ....[3]....
        /*0044*/ 	.word	0xffffffff


	//----- nvinfo : EIATTR_COOP_GROUP_INSTR_OFFSETS
	.align		4
.L_454:
        /*0048*/ 	.byte	0x04, 0x28
        /*004a*/ 	.short	(.L_456 - .L_455)


	//   ....[0]....
.L_455:
        /*004c*/ 	.word	0x00000d50


	//   ....[1]....
        /*0050*/ 	.word	0x00000d60


	//   ....[2]....
        /*0054*/ 	.word	0x00000da0


	//   ....[3]....
        /*0058*/ 	.word	0x00000dd0


	//----- nvinfo : EIATTR_EXIT_INSTR_OFFSETS
	.align		4
.L_456:
        /*005c*/ 	.byte	0x04, 0x1c
        /*005e*/ 	.short	(.L_458 - .L_457)


	//   ....[0]....
.L_457:
        /*0060*/ 	.word	0x000000f0


	//   ....[1]....
        /*0064*/ 	.word	0x00000f50


	//----- nvinfo : EIATTR_CTAIDZ_USED
	.align		4
.L_458:
        /*0068*/ 	.byte	0x01, 0x04
	.zero		2


//--------------------- .nv.callgraph             --------------------------
	.section	.nv.callgraph,"",@"SHT_CUDA_CALLGRAPH"
	.align	4
	.sectionentsize	8
	.align		4
        /*0000*/ 	.word	0x00000000
	.align		4
        /*0004*/ 	.word	0xffffffff
	.align		4
        /*0008*/ 	.word	0x00000000
	.align		4
        /*000c*/ 	.word	0xfffffffe
	.align		4
        /*0010*/ 	.word	0x00000000
	.align		4
        /*0014*/ 	.word	0xfffffffd
	.align		4
        /*0018*/ 	.word	0x00000000
	.align		4
        /*001c*/ 	.word	0xfffffffc


//--------------------- .nv.rel.action            --------------------------
	.section	.nv.rel.action,"",@"SHT_CUDA_RELOCINFO"
	.align	8
	.sectionentsize	8
        /*0000*/ 	.byte	0x73, 0x00, 0x00, 0x00, 0x00, 0x00, 0x00, 0x00, 0x00, 0x00, 0x00, 0x11, 0x25, 0x00, 0x05, 0x36


//--------------------- .nv.constant4             --------------------------
	.section	.nv.constant4,"a",@progbits
	.align	8
	.align		8
.nv.constant4:
        /*0000*/ 	.dword	_ZN72_INTERNAL_e66dc272_36_flash_bwd_hdim32_fp16_causal_sm80_cu_a6473388_27724cuda3std3__45__cpo5beginE
	.align		8
        /*0008*/ 	.dword	_ZN72_INTERNAL_e66dc272_36_flash_bwd_hdim32_fp16_causal_sm80_cu_a6473388_27724cuda3std3__45__cpo3endE
	.align		8
        /*0010*/ 	.dword	_ZN72_INTERNAL_e66dc272_36_flash_bwd_hdim32_fp16_causal_sm80_cu_a6473388_27724cuda3std3__45__cpo6cbeginE
	.align		8
        /*0018*/ 	.dword	_ZN72_INTERNAL_e66dc272_36_flash_bwd_hdim32_fp16_causal_sm80_cu_a6473388_27724cuda3std3__45__cpo4cendE
	.align		8
        /*0020*/ 	.dword	_ZN72_INTERNAL_e66dc272_36_flash_bwd_hdim32_fp16_causal_sm80_cu_a6473388_27724cuda3std3__474_GLOBAL__N__e66dc272_36_flash_bwd_hdim32_fp16_causal_sm80_cu_a6473388_27726ignoreE
	.align		8
        /*0028*/ 	.dword	_ZN72_INTERNAL_e66dc272_36_flash_bwd_hdim32_fp16_causal_sm80_cu_a6473388_27724cuda3std3__419piecewise_constructE
	.align		8
        /*0030*/ 	.dword	_ZN72_INTERNAL_e66dc272_36_flash_bwd_hdim32_fp16_causal_sm80_cu_a6473388_27724cuda3std3__48in_placeE
	.align		8
        /*0038*/ 	.dword	_ZN72_INTERNAL_e66dc272_36_flash_bwd_hdim32_fp16_causal_sm80_cu_a6473388_27724cuda3std6ranges3__45__cpo4swapE
	.align		8
        /*0040*/ 	.dword	_ZN72_INTERNAL_e66dc272_36_flash_bwd_hdim32_fp16_causal_sm80_cu_a6473388_27724cuda3std6ranges3__45__cpo9iter_moveE
	.align		8
        /*0048*/ 	.dword	_ZN72_INTERNAL_e66dc272_36_flash_bwd_hdim32_fp16_causal_sm80_cu_a6473388_27724cute7productE
	.align		8
        /*0050*/ 	.dword	_ZN72_INTERNAL_e66dc272_36_flash_bwd_hdim32_fp16_causal_sm80_cu_a6473388_27724cute1_E


//--------------------- .nv.constant0._ZN5flash44flash_bwd_dq_dk_dv_loop_seqk_parallel_kernelI23Flash_bwd_kernel_traitsILi32ELi128ELi128ELi8ELi4ELi4ELi4ELb1ELb0EN7cutlass6half_tE19Flash_kernel_traitsILi32ELi128ELi128ELi8ES3_EELb0ELb1ELb0ELb0ELb0ELb0ELb0EEEvNS_16Flash_bwd_paramsE --------------------------
	.section	.nv.constant0._ZN5flash44flash_bwd_dq_dk_dv_loop_seqk_parallel_kernelI23Flash_bwd_kernel_traitsILi32ELi128ELi128ELi8ELi4ELi4ELi4ELb1ELb0EN7cutlass6half_tE19Flash_kernel_traitsILi32ELi128ELi128ELi8ES3_EELb0ELb1ELb0ELb0ELb0ELb0ELb0EEEvNS_16Flash_bwd_paramsE,"a",@progbits
	.sectionflags	@""
	.align	4
.nv.constant0._ZN5flash44flash_bwd_dq_dk_dv_loop_seqk_parallel_kernelI23Flash_bwd_kernel_traitsILi32ELi128ELi128ELi8ELi4ELi4ELi4ELb1ELb0EN7cutlass6half_tE19Flash_kernel_traitsILi32ELi128ELi128ELi8ES3_EELb0ELb1ELb0ELb0ELb0ELb0ELb0EEEvNS_16Flash_bwd_paramsE:
	.zero		992


//--------------------- .nv.constant0._ZN5flash44flash_bwd_dq_dk_dv_loop_seqk_parallel_kernelI23Flash_bwd_kernel_traitsILi32ELi128ELi128ELi8ELi4ELi4ELi4ELb1ELb0EN7cutlass6half_tE19Flash_kernel_traitsILi32ELi128ELi128ELi8ES3_EELb0ELb1ELb0ELb0ELb1ELb1ELb0EEEvNS_16Flash_bwd_paramsE --------------------------
	.section	.nv.constant0._ZN5flash44flash_bwd_dq_dk_dv_loop_seqk_parallel_kernelI23Flash_bwd_kernel_traitsILi32ELi128ELi128ELi8ELi4ELi4ELi4ELb1ELb0EN7cutlass6half_tE19Flash_kernel_traitsILi32ELi128ELi128ELi8ES3_EELb0ELb1ELb0ELb0ELb1ELb1ELb0EEEvNS_16Flash_bwd_paramsE,"a",@progbits
	.sectionflags	@""
	.align	4
.nv.constant0._ZN5flash44flash_bwd_dq_dk_dv_loop_seqk_parallel_kernelI23Flash_bwd_kernel_traitsILi32ELi128ELi128ELi8ELi4ELi4ELi4ELb1ELb0EN7cutlass6half_tE19Flash_kernel_traitsILi32ELi128ELi128ELi8ES3_EELb0ELb1ELb0ELb0ELb1ELb1ELb0EEEvNS_16Flash_bwd_paramsE:
	.zero		992


//--------------------- .nv.constant0._ZN5flash44flash_bwd_dq_dk_dv_loop_seqk_parallel_kernelI23Flash_bwd_kernel_traitsILi32ELi128ELi128ELi8ELi4ELi4ELi4ELb1ELb0EN7cutlass6half_tE19Flash_kernel_traitsILi32ELi128ELi128ELi8ES3_EELb0ELb1ELb0ELb0ELb0ELb1ELb0EEEvNS_16Flash_bwd_paramsE --------------------------
	.section	.nv.constant0._ZN5flash44flash_bwd_dq_dk_dv_loop_seqk_parallel_kernelI23Flash_bwd_kernel_traitsILi32ELi128ELi128ELi8ELi4ELi4ELi4ELb1ELb0EN7cutlass6half_tE19Flash_kernel_traitsILi32ELi128ELi128ELi8ES3_EELb0ELb1ELb0ELb0ELb0ELb1ELb0EEEvNS_16Flash_bwd_paramsE,"a",@progbits
	.sectionflags	@""
	.align	4
.nv.constant0._ZN5flash44flash_bwd_dq_dk_dv_loop_seqk_parallel_kernelI23Flash_bwd_kernel_traitsILi32ELi128ELi128ELi8ELi4ELi4ELi4ELb1ELb0EN7cutlass6half_tE19Flash_kernel_traitsILi32ELi128ELi128ELi8ES3_EELb0ELb1ELb0ELb0ELb0ELb1ELb0EEEvNS_16Flash_bwd_paramsE:
	.zero		992


//--------------------- .nv.constant0._ZN5flash44flash_bwd_dq_dk_dv_loop_seqk_parallel_kernelI23Flash_bwd_kernel_traitsILi32ELi128ELi128ELi8ELi4ELi4ELi4ELb1ELb0EN7cutlass6half_tE19Flash_kernel_traitsILi32ELi128ELi128ELi8ES3_EELb0ELb1ELb0ELb1ELb0ELb0ELb0EEEvNS_16Flash_bwd_paramsE --------------------------
	.section	.nv.constant0._ZN5flash44flash_bwd_dq_dk_dv_loop_seqk_parallel_kernelI23Flash_bwd_kernel_traitsILi32ELi128ELi128ELi8ELi4ELi4ELi4ELb1ELb0EN7cutlass6half_tE19Flash_kernel_traitsILi32ELi128ELi128ELi8ES3_EELb0ELb1ELb0ELb1ELb0ELb0ELb0EEEvNS_16Flash_bwd_paramsE,"a",@progbits
	.sectionflags	@""
	.align	4
.nv.constant0._ZN5flash44flash_bwd_dq_dk_dv_loop_seqk_parallel_kernelI23Flash_bwd_kernel_traitsILi32ELi128ELi128ELi8ELi4ELi4ELi4ELb1ELb0EN7cutlass6half_tE19Flash_kernel_traitsILi32ELi128ELi128ELi8ES3_EELb0ELb1ELb0ELb1ELb0ELb0ELb0EEEvNS_16Flash_bwd_paramsE:
	.zero		992


//--------------------- .nv.constant0._ZN5flash27flash_bwd_convert_dq_kernelI23Flash_bwd_kernel_traitsILi32ELi128ELi128ELi8ELi4ELi4ELi4ELb1ELb0EN7cutlass6half_tE19Flash_kernel_traitsILi32ELi128ELi128ELi8ES3_EEEEvNS_16Flash_bwd_paramsEi --------------------------
	.section	.nv.constant0._ZN5flash27flash_bwd_convert_dq_kernelI23Flash_bwd_kernel_traitsILi32ELi128ELi128ELi8ELi4ELi4ELi4ELb1ELb0EN7cutlass6half_tE19Flash_kernel_traitsILi32ELi128ELi128ELi8ES3_EEEEvNS_16Flash_bwd_paramsEi,"a",@progbits
	.sectionflags	@""
	.align	4
.nv.constant0._ZN5flash27flash_bwd_convert_dq_kernelI23Flash_bwd_kernel_traitsILi32ELi128ELi128ELi8ELi4ELi4ELi4ELb1ELb0EN7cutlass6half_tE19Flash_kernel_traitsILi32ELi128ELi128ELi8ES3_EEEEvNS_16Flash_bwd_paramsEi:
	.zero		996


//--------------------- .nv.constant0._ZN5flash44flash_bwd_dq_dk_dv_loop_seqk_parallel_kernelI23Flash_bwd_kernel_traitsILi32ELi128ELi128ELi8ELi4ELi4ELi4ELb1ELb0EN7cutlass6half_tE19Flash_kernel_traitsILi32ELi128ELi128ELi8ES3_EELb1ELb1ELb0ELb0ELb0ELb0ELb0EEEvNS_16Flash_bwd_paramsE --------------------------
	.section	.nv.constant0._ZN5flash44flash_bwd_dq_dk_dv_loop_seqk_parallel_kernelI23Flash_bwd_kernel_traitsILi32ELi128ELi128ELi8ELi4ELi4ELi4ELb1ELb0EN7cutlass6half_tE19Flash_kernel_traitsILi32ELi128ELi128ELi8ES3_EELb1ELb1ELb0ELb0ELb0ELb0ELb0EEEvNS_16Flash_bwd_paramsE,"a",@progbits
	.sectionflags	@""
	.align	4
.nv.constant0._ZN5flash44flash_bwd_dq_dk_dv_loop_seqk_parallel_kernelI23Flash_bwd_kernel_traitsILi32ELi128ELi128ELi8ELi4ELi4ELi4ELb1ELb0EN7cutlass6half_tE19Flash_kernel_traitsILi32ELi128ELi128ELi8ES3_EELb1ELb1ELb0ELb0ELb0ELb0ELb0EEEvNS_16Flash_bwd_paramsE:
	.zero		992


//--------------------- .nv.constant0._ZN5flash44flash_bwd_dq_dk_dv_loop_seqk_parallel_kernelI23Flash_bwd_kernel_traitsILi32ELi128ELi128ELi8ELi4ELi4ELi4ELb1ELb0EN7cutlass6half_tE19Flash_kernel_traitsILi32ELi128ELi128ELi8ES3_EELb0ELb1ELb0ELb0ELb0ELb0ELb1EEEvNS_16Flash_bwd_paramsE --------------------------
	.section	.nv.constant0._ZN5flash44flash_bwd_dq_dk_dv_loop_seqk_parallel_kernelI23Flash_bwd_kernel_traitsILi32ELi128ELi128ELi8ELi4ELi4ELi4ELb1ELb0EN7cutlass6half_tE19Flash_kernel_traitsILi32ELi128ELi128ELi8ES3_EELb0ELb1ELb0ELb0ELb0ELb0ELb1EEEvNS_16Flash_bwd_paramsE,"a",@progbits
	.sectionflags	@""
	.align	4
.nv.constant0._ZN5flash44flash_bwd_dq_dk_dv_loop_seqk_parallel_kernelI23Flash_bwd_kernel_traitsILi32ELi128ELi128ELi8ELi4ELi4ELi4ELb1ELb0EN7cutlass6half_tE19Flash_kernel_traitsILi32ELi128ELi128ELi8ES3_EELb0ELb1ELb0ELb0ELb0ELb0ELb1EEEvNS_16Flash_bwd_paramsE:
	.zero		992


//--------------------- .nv.constant0._ZN5flash44flash_bwd_dq_dk_dv_loop_seqk_parallel_kernelI23Flash_bwd_kernel_traitsILi32ELi128ELi128ELi8ELi4ELi4ELi4ELb1ELb0EN7cutlass6half_tE19Flash_kernel_traitsILi32ELi128ELi128ELi8ES3_EELb1ELb1ELb0ELb0ELb1ELb1ELb0EEEvNS_16Flash_bwd_paramsE --------------------------
	.section	.nv.constant0._ZN5flash44flash_bwd_dq_dk_dv_loop_seqk_parallel_kernelI23Flash_bwd_kernel_traitsILi32ELi128ELi128ELi8ELi4ELi4ELi4ELb1ELb0EN7cutlass6half_tE19Flash_kernel_traitsILi32ELi128ELi128ELi8ES3_EELb1ELb1ELb0ELb0ELb1ELb1ELb0EEEvNS_16Flash_bwd_paramsE,"a",@progbits
	.sectionflags	@""
	.align	4
.nv.constant0._ZN5flash44flash_bwd_dq_dk_dv_loop_seqk_parallel_kernelI23Flash_bwd_kernel_traitsILi32ELi128ELi128ELi8ELi4ELi4ELi4ELb1ELb0EN7cutlass6half_tE19Flash_kernel_traitsILi32ELi128ELi128ELi8ES3_EELb1ELb1ELb0ELb0ELb1ELb1ELb0EEEvNS_16Flash_bwd_paramsE:
	.zero		992


//--------------------- .nv.constant0._ZN5flash44flash_bwd_dq_dk_dv_loop_seqk_parallel_kernelI23Flash_bwd_kernel_traitsILi32ELi128ELi128ELi8ELi4ELi4ELi4ELb1ELb0EN7cutlass6half_tE19Flash_kernel_traitsILi32ELi128ELi128ELi8ES3_EELb0ELb1ELb0ELb0ELb1ELb1ELb1EEEvNS_16Flash_bwd_paramsE --------------------------
	.section	.nv.constant0._ZN5flash44flash_bwd_dq_dk_dv_loop_seqk_parallel_kernelI23Flash_bwd_kernel_traitsILi32ELi128ELi128ELi8ELi4ELi4ELi4ELb1ELb0EN7cutlass6half_tE19Flash_kernel_traitsILi32ELi128ELi128ELi8ES3_EELb0ELb1ELb0ELb0ELb1ELb1ELb1EEEvNS_16Flash_bwd_paramsE,"a",@progbits
	.sectionflags	@""
	.align	4
.nv.constant0._ZN5flash44flash_bwd_dq_dk_dv_loop_seqk_parallel_kernelI23Flash_bwd_kernel_traitsILi32ELi128ELi128ELi8ELi4ELi4ELi4ELb1ELb0EN7cutlass6half_tE19Flash_kernel_traitsILi32ELi128ELi128ELi8ES3_EELb0ELb1ELb0ELb0ELb1ELb1ELb1EEEvNS_16Flash_bwd_paramsE:
	.zero		992


//--------------------- .nv.constant0._ZN5flash44flash_bwd_dq_dk_dv_loop_seqk_parallel_kernelI23Flash_bwd_kernel_traitsILi32ELi128ELi128ELi8ELi4ELi4ELi4ELb1ELb0EN7cutlass6half_tE19Flash_kernel_traitsILi32ELi128ELi128ELi8ES3_EELb1ELb1ELb0ELb0ELb0ELb1ELb0EEEvNS_16Flash_bwd_paramsE --------------------------
	.section	.nv.constant0._ZN5flash44flash_bwd_dq_dk_dv_loop_seqk_parallel_kernelI23Flash_bwd_kernel_traitsILi32ELi128ELi128ELi8ELi4ELi4ELi4ELb1ELb0EN7cutlass6half_tE19Flash_kernel_traitsILi32ELi128ELi128ELi8ES3_EELb1ELb1ELb0ELb0ELb0ELb1ELb0EEEvNS_16Flash_bwd_paramsE,"a",@progbits
	.sectionflags	@""
	.align	4
.nv.constant0._ZN5flash44flash_bwd_dq_dk_dv_loop_seqk_parallel_kernelI23Flash_bwd_kernel_traitsILi32ELi128ELi128ELi8ELi4ELi4ELi4ELb1ELb0EN7cutlass6half_tE19Flash_kernel_traitsILi32ELi128ELi128ELi8ES3_EELb1ELb1ELb0ELb0ELb0ELb1ELb0EEEvNS_16Flash_bwd_paramsE:
	.zero		992


//--------------------- .nv.constant0._ZN5flash44flash_bwd_dq_dk_dv_loop_seqk_parallel_kernelI23Flash_bwd_kernel_traitsILi32ELi128ELi128ELi8ELi4ELi4ELi4ELb1ELb0EN7cutlass6half_tE19Flash_kernel_traitsILi32ELi128ELi128ELi8ES3_EELb0ELb1ELb0ELb0ELb0ELb1ELb1EEEvNS_16Flash_bwd_paramsE --------------------------
	.section	.nv.constant0._ZN5flash44flash_bwd_dq_dk_dv_loop_seqk_parallel_kernelI23Flash_bwd_kernel_traitsILi32ELi128ELi128ELi8ELi4ELi4ELi4ELb1ELb0EN7cutlass6half_tE19Flash_kernel_traitsILi32ELi128ELi128ELi8ES3_EELb0ELb1ELb0ELb0ELb0ELb1ELb1EEEvNS_16Flash_bwd_paramsE,"a",@progbits
	.sectionflags	@""
	.align	4
.nv.constant0._ZN5flash44flash_bwd_dq_dk_dv_loop_seqk_parallel_kernelI23Flash_bwd_kernel_traitsILi32ELi128ELi128ELi8ELi4ELi4ELi4ELb1ELb0EN7cutlass6half_tE19Flash_kernel_traitsILi32ELi128ELi128ELi8ES3_EELb0ELb1ELb0ELb0ELb0ELb1ELb1EEEvNS_16Flash_bwd_paramsE:
	.zero		992


//--------------------- .nv.constant0._ZN5flash44flash_bwd_dq_dk_dv_loop_seqk_parallel_kernelI23Flash_bwd_kernel_traitsILi32ELi128ELi128ELi8ELi4ELi4ELi4ELb1ELb0EN7cutlass6half_tE19Flash_kernel_traitsILi32ELi128ELi128ELi8ES3_EELb1ELb1ELb0ELb1ELb0ELb0ELb0EEEvNS_16Flash_bwd_paramsE --------------------------
	.section	.nv.constant0._ZN5flash44flash_bwd_dq_dk_dv_loop_seqk_parallel_kernelI23Flash_bwd_kernel_traitsILi32ELi128ELi128ELi8ELi4ELi4ELi4ELb1ELb0EN7cutlass6half_tE19Flash_kernel_traitsILi32ELi128ELi128ELi8ES3_EELb1ELb1ELb0ELb1ELb0ELb0ELb0EEEvNS_16Flash_bwd_paramsE,"a",@progbits
	.sectionflags	@""
	.align	4
.nv.constant0._ZN5flash44flash_bwd_dq_dk_dv_loop_seqk_parallel_kernelI23Flash_bwd_kernel_traitsILi32ELi128ELi128ELi8ELi4ELi4ELi4ELb1ELb0EN7cutlass6half_tE19Flash_kernel_traitsILi32ELi128ELi128ELi8ES3_EELb1ELb1ELb0ELb1ELb0ELb0ELb0EEEvNS_16Flash_bwd_paramsE:
	.zero		992


//--------------------- .nv.constant0._ZN5flash44flash_bwd_dq_dk_dv_loop_seqk_parallel_kernelI23Flash_bwd_kernel_traitsILi32ELi128ELi128ELi8ELi4ELi4ELi4ELb1ELb0EN7cutlass6half_tE19Flash_kernel_traitsILi32ELi128ELi128ELi8ES3_EELb0ELb1ELb0ELb1ELb0ELb0ELb1EEEvNS_16Flash_bwd_paramsE --------------------------
	.section	.nv.constant0._ZN5flash44flash_bwd_dq_dk_dv_loop_seqk_parallel_kernelI23Flash_bwd_kernel_traitsILi32ELi128ELi128ELi8ELi4ELi4ELi4ELb1ELb0EN7cutlass6half_tE19Flash_kernel_traitsILi32ELi128ELi128ELi8ES3_EELb0ELb1ELb0ELb1ELb0ELb0ELb1EEEvNS_16Flash_bwd_paramsE,"a",@progbits
	.sectionflags	@""
	.align	4
.nv.constant0._ZN5flash44flash_bwd_dq_dk_dv_loop_seqk_parallel_kernelI23Flash_bwd_kernel_traitsILi32ELi128ELi128ELi8ELi4ELi4ELi4ELb1ELb0EN7cutlass6half_tE19Flash_kernel_traitsILi32ELi128ELi128ELi8ES3_EELb0ELb1ELb0ELb1ELb0ELb0ELb1EEEvNS_16Flash_bwd_paramsE:
	.zero		992


//--------------------- .nv.constant0._ZN5flash25flash_bwd_dot_do_o_kernelILb0E23Flash_bwd_kernel_traitsILi32ELi128ELi128ELi8ELi4ELi4ELi4ELb1ELb0EN7cutlass6half_tE19Flash_kernel_traitsILi32ELi128ELi128ELi8ES3_EEEEvNS_16Flash_bwd_paramsE --------------------------
	.section	.nv.constant0._ZN5flash25flash_bwd_dot_do_o_kernelILb0E23Flash_bwd_kernel_traitsILi32ELi128ELi128ELi8ELi4ELi4ELi4ELb1ELb0EN7cutlass6half_tE19Flash_kernel_traitsILi32ELi128ELi128ELi8ES3_EEEEvNS_16Flash_bwd_paramsE,"a",@progbits
	.sectionflags	@""
	.align	4
.nv.constant0._ZN5flash25flash_bwd_dot_do_o_kernelILb0E23Flash_bwd_kernel_traitsILi32ELi128ELi128ELi8ELi4ELi4ELi4ELb1ELb0EN7cutlass6half_tE19Flash_kernel_traitsILi32ELi128ELi128ELi8ES3_EEEEvNS_16Flash_bwd_paramsE:
	.zero		992


//--------------------- .nv.constant0._ZN5flash25flash_bwd_dot_do_o_kernelILb1E23Flash_bwd_kernel_traitsILi32ELi128ELi128ELi8ELi4ELi4ELi4ELb1ELb0EN7cutlass6half_tE19Flash_kernel_traitsILi32ELi128ELi128ELi8ES3_EEEEvNS_16Flash_bwd_paramsE --------------------------
	.section	.nv.constant0._ZN5flash25flash_bwd_dot_do_o_kernelILb1E23Flash_bwd_kernel_traitsILi32ELi128ELi128ELi8ELi4ELi4ELi4ELb1ELb0EN7cutlass6half_tE19Flash_kernel_traitsILi32ELi128ELi128ELi8ES3_EEEEvNS_16Flash_bwd_paramsE,"a",@progbits
	.sectionflags	@""
	.align	4
.nv.constant0._ZN5flash25flash_bwd_dot_do_o_kernelILb1E23Flash_bwd_kernel_traitsILi32ELi128ELi128ELi8ELi4ELi4ELi4ELb1ELb0EN7cutlass6half_tE19Flash_kernel_traitsILi32ELi128ELi128ELi8ES3_EEEEvNS_16Flash_bwd_paramsE:
	.zero		992


//--------------------- .nv.constant0._ZN5flash27flash_bwd_convert_dq_kernelI23Flash_bwd_kernel_traitsILi32ELi128ELi128ELi8ELi4ELi4ELi4ELb0ELb0EN7cutlass6half_tE19Flash_kernel_traitsILi32ELi128ELi128ELi8ES3_EEEEvNS_16Flash_bwd_paramsEi --------------------------
	.section	.nv.constant0._ZN5flash27flash_bwd_convert_dq_kernelI23Flash_bwd_kernel_traitsILi32ELi128ELi128ELi8ELi4ELi4ELi4ELb0ELb0EN7cutlass6half_tE19Flash_kernel_traitsILi32ELi128ELi128ELi8ES3_EEEEvNS_16Flash_bwd_paramsEi,"a",@progbits
	.sectionflags	@""
	.align	4
.nv.constant0._ZN5flash27flash_bwd_convert_dq_kernelI23Flash_bwd_kernel_traitsILi32ELi128ELi128ELi8ELi4ELi4ELi4ELb0ELb0EN7cutlass6half_tE19Flash_kernel_traitsILi32ELi128ELi128ELi8ES3_EEEEvNS_16Flash_bwd_paramsEi:
	.zero		996


//--------------------- .nv.constant0._ZN5flash44flash_bwd_dq_dk_dv_loop_seqk_parallel_kernelI23Flash_bwd_kernel_traitsILi32ELi128ELi128ELi8ELi4ELi4ELi4ELb0ELb0EN7cutlass6half_tE19Flash_kernel_traitsILi32ELi128ELi128ELi8ES3_EELb1ELb1ELb0ELb0ELb0ELb0ELb0EEEvNS_16Flash_bwd_paramsE --------------------------
	.section	.nv.constant0._ZN5flash44flash_bwd_dq_dk_dv_loop_seqk_parallel_kernelI23Flash_bwd_kernel_traitsILi32ELi128ELi128ELi8ELi4ELi4ELi4ELb0ELb0EN7cutlass6half_tE19Flash_kernel_traitsILi32ELi128ELi128ELi8ES3_EELb1ELb1ELb0ELb0ELb0ELb0ELb0EEEvNS_16Flash_bwd_paramsE,"a",@progbits
	.sectionflags	@""
	.align	4
.nv.constant0._ZN5flash44flash_bwd_dq_dk_dv_loop_seqk_parallel_kernelI23Flash_bwd_kernel_traitsILi32ELi128ELi128ELi8ELi4ELi4ELi4ELb0ELb0EN7cutlass6half_tE19Flash_kernel_traitsILi32ELi128ELi128ELi8ES3_EELb1ELb1ELb0ELb0ELb0ELb0ELb0EEEvNS_16Flash_bwd_paramsE:
	.zero		992


//--------------------- .nv.constant0._ZN5flash44flash_bwd_dq_dk_dv_loop_seqk_parallel_kernelI23Flash_bwd_kernel_traitsILi32ELi128ELi128ELi8ELi4ELi4ELi4ELb0ELb0EN7cutlass6half_tE19Flash_kernel_traitsILi32ELi128ELi128ELi8ES3_EELb0ELb1ELb0ELb0ELb0ELb0ELb1EEEvNS_16Flash_bwd_paramsE --------------------------
	.section	.nv.constant0._ZN5flash44flash_bwd_dq_dk_dv_loop_seqk_parallel_kernelI23Flash_bwd_kernel_traitsILi32ELi128ELi128ELi8ELi4ELi4ELi4ELb0ELb0EN7cutlass6half_tE19Flash_kernel_traitsILi32ELi128ELi128ELi8ES3_EELb0ELb1ELb0ELb0ELb0ELb0ELb1EEEvNS_16Flash_bwd_paramsE,"a",@progbits
	.sectionflags	@""
	.align	4
.nv.constant0._ZN5flash44flash_bwd_dq_dk_dv_loop_seqk_parallel_kernelI23Flash_bwd_kernel_traitsILi32ELi128ELi128ELi8ELi4ELi4ELi4ELb0ELb0EN7cutlass6half_tE19Flash_kernel_traitsILi32ELi128ELi128ELi8ES3_EELb0ELb1ELb0ELb0ELb0ELb0ELb1EEEvNS_16Flash_bwd_paramsE:
	.zero		992


//--------------------- .nv.constant0._ZN5flash44flash_bwd_dq_dk_dv_loop_seqk_parallel_kernelI23Flash_bwd_kernel_traitsILi32ELi128ELi128ELi8ELi4ELi4ELi4ELb0ELb0EN7cutlass6half_tE19Flash_kernel_traitsILi32ELi128ELi128ELi8ES3_EELb1ELb1ELb0ELb0ELb1ELb1ELb0EEEvNS_16Flash_bwd_paramsE --------------------------
	.section	.nv.constant0._ZN5flash44flash_bwd_dq_dk_dv_loop_seqk_parallel_kernelI23Flash_bwd_kernel_traitsILi32ELi128ELi128ELi8ELi4ELi4ELi4ELb0ELb0EN7cutlass6half_tE19Flash_kernel_traitsILi32ELi128ELi128ELi8ES3_EELb1ELb1ELb0ELb0ELb1ELb1ELb0EEEvNS_16Flash_bwd_paramsE,"a",@progbits
	.sectionflags	@""
	.align	4
.nv.constant0._ZN5flash44flash_bwd_dq_dk_dv_loop_seqk_parallel_kernelI23Flash_bwd_kernel_traitsILi32ELi128ELi128ELi8ELi4ELi4ELi4ELb0ELb0EN7cutlass6half_tE19Flash_kernel_traitsILi32ELi128ELi128ELi8ES3_EELb1ELb1ELb0ELb0ELb1ELb1ELb0EEEvNS_16Flash_bwd_paramsE:
	.zero		992


//--------------------- .nv.constant0._ZN5flash44flash_bwd_dq_dk_dv_loop_seqk_parallel_kernelI23Flash_bwd_kernel_traitsILi32ELi128ELi128ELi8ELi4ELi4ELi4ELb0ELb0EN7cutlass6half_tE19Flash_kernel_traitsILi32ELi128ELi128ELi8ES3_EELb0ELb1ELb0ELb0ELb1ELb1ELb1EEEvNS_16Flash_bwd_paramsE --------------------------
	.section	.nv.constant0._ZN5flash44flash_bwd_dq_dk_dv_loop_seqk_parallel_kernelI23Flash_bwd_kernel_traitsILi32ELi128ELi128ELi8ELi4ELi4ELi4ELb0ELb0EN7cutlass6half_tE19Flash_kernel_traitsILi32ELi128ELi128ELi8ES3_EELb0ELb1ELb0ELb0ELb1ELb1ELb1EEEvNS_16Flash_bwd_paramsE,"a",@progbits
	.sectionflags	@""
	.align	4
.nv.constant0._ZN5flash44flash_bwd_dq_dk_dv_loop_seqk_parallel_kernelI23Flash_bwd_kernel_traitsILi32ELi128ELi128ELi8ELi4ELi4ELi4ELb0ELb0EN7cutlass6half_tE19Flash_kernel_traitsILi32ELi128ELi128ELi8ES3_EELb0ELb1ELb0ELb0ELb1ELb1ELb1EEEvNS_16Flash_bwd_paramsE:
	.zero		992


//--------------------- .nv.constant0._ZN5flash44flash_bwd_dq_dk_dv_loop_seqk_parallel_kernelI23Flash_bwd_kernel_traitsILi32ELi128ELi128ELi8ELi4ELi4ELi4ELb0ELb0EN7cutlass6half_tE19Flash_kernel_traitsILi32ELi128ELi128ELi8ES3_EELb1ELb1ELb0ELb0ELb0ELb1ELb0EEEvNS_16Flash_bwd_paramsE --------------------------
	.section	.nv.constant0._ZN5flash44flash_bwd_dq_dk_dv_loop_seqk_parallel_kernelI23Flash_bwd_kernel_traitsILi32ELi128ELi128ELi8ELi4ELi4ELi4ELb0ELb0EN7cutlass6half_tE19Flash_kernel_traitsILi32ELi128ELi128ELi8ES3_EELb1ELb1ELb0ELb0ELb0ELb1ELb0EEEvNS_16Flash_bwd_paramsE,"a",@progbits
	.sectionflags	@""
	.align	4
.nv.constant0._ZN5flash44flash_bwd_dq_dk_dv_loop_seqk_parallel_kernelI23Flash_bwd_kernel_traitsILi32ELi128ELi128ELi8ELi4ELi4ELi4ELb0ELb0EN7cutlass6half_tE19Flash_kernel_traitsILi32ELi128ELi128ELi8ES3_EELb1ELb1ELb0ELb0ELb0ELb1ELb0EEEvNS_16Flash_bwd_paramsE:
	.zero		992


//--------------------- .nv.constant0._ZN5flash44flash_bwd_dq_dk_dv_loop_seqk_parallel_kernelI23Flash_bwd_kernel_traitsILi32ELi128ELi128ELi8ELi4ELi4ELi4ELb0ELb0EN7cutlass6half_tE19Flash_kernel_traitsILi32ELi128ELi128ELi8ES3_EELb0ELb1ELb0ELb0ELb0ELb1ELb1EEEvNS_16Flash_bwd_paramsE --------------------------
	.section	.nv.constant0._ZN5flash44flash_bwd_dq_dk_dv_loop_seqk_parallel_kernelI23Flash_bwd_kernel_traitsILi32ELi128ELi128ELi8ELi4ELi4ELi4ELb0ELb0EN7cutlass6half_tE19Flash_kernel_traitsILi32ELi128ELi128ELi8ES3_EELb0ELb1ELb0ELb0ELb0ELb1ELb1EEEvNS_16Flash_bwd_paramsE,"a",@progbits
	.sectionflags	@""
	.align	4
.nv.constant0._ZN5flash44flash_bwd_dq_dk_dv_loop_seqk_parallel_kernelI23Flash_bwd_kernel_traitsILi32ELi128ELi128ELi8ELi4ELi4ELi4ELb0ELb0EN7cutlass6half_tE19Flash_kernel_traitsILi32ELi128ELi128ELi8ES3_EELb0ELb1ELb0ELb0ELb0ELb1ELb1EEEvNS_16Flash_bwd_paramsE:
	.zero		992


//--------------------- .nv.constant0._ZN5flash44flash_bwd_dq_dk_dv_loop_seqk_parallel_kernelI23Flash_bwd_kernel_traitsILi32ELi128ELi128ELi8ELi4ELi4ELi4ELb0ELb0EN7cutlass6half_tE19Flash_kernel_traitsILi32ELi128ELi128ELi8ES3_EELb1ELb1ELb0ELb1ELb0ELb0ELb0EEEvNS_16Flash_bwd_paramsE --------------------------
	.section	.nv.constant0._ZN5flash44flash_bwd_dq_dk_dv_loop_seqk_parallel_kernelI23Flash_bwd_kernel_traitsILi32ELi128ELi128ELi8ELi4ELi4ELi4ELb0ELb0EN7cutlass6half_tE19Flash_kernel_traitsILi32ELi128ELi128ELi8ES3_EELb1ELb1ELb0ELb1ELb0ELb0ELb0EEEvNS_16Flash_bwd_paramsE,"a",@progbits
	.sectionflags	@""
	.align	4
.nv.constant0._ZN5flash44flash_bwd_dq_dk_dv_loop_seqk_parallel_kernelI23Flash_bwd_kernel_traitsILi32ELi128ELi128ELi8ELi4ELi4ELi4ELb0ELb0EN7cutlass6half_tE19Flash_kernel_traitsILi32ELi128ELi128ELi8ES3_EELb1ELb1ELb0ELb1ELb0ELb0ELb0EEEvNS_16Flash_bwd_paramsE:
	.zero		992


//--------------------- .nv.constant0._ZN5flash44flash_bwd_dq_dk_dv_loop_seqk_parallel_kernelI23Flash_bwd_kernel_traitsILi32ELi128ELi128ELi8ELi4ELi4ELi4ELb0ELb0EN7cutlass6half_tE19Flash_kernel_traitsILi32ELi128ELi128ELi8ES3_EELb0ELb1ELb0ELb1ELb0ELb0ELb1EEEvNS_16Flash_bwd_paramsE --------------------------
	.section	.nv.constant0._ZN5flash44flash_bwd_dq_dk_dv_loop_seqk_parallel_kernelI23Flash_bwd_kernel_traitsILi32ELi128ELi128ELi8ELi4ELi4ELi4ELb0ELb0EN7cutlass6half_tE19Flash_kernel_traitsILi32ELi128ELi128ELi8ES3_EELb0ELb1ELb0ELb1ELb0ELb0ELb1EEEvNS_16Flash_bwd_paramsE,"a",@progbits
	.sectionflags	@""
	.align	4
.nv.constant0._ZN5flash44flash_bwd_dq_dk_dv_loop_seqk_parallel_kernelI23Flash_bwd_kernel_traitsILi32ELi128ELi128ELi8ELi4ELi4ELi4ELb0ELb0EN7cutlass6half_tE19Flash_kernel_traitsILi32ELi128ELi128ELi8ES3_EELb0ELb1ELb0ELb1ELb0ELb0ELb1EEEvNS_16Flash_bwd_paramsE:
	.zero		992


//--------------------- .nv.constant0._ZN5flash25flash_bwd_dot_do_o_kernelILb0E23Flash_bwd_kernel_traitsILi32ELi128ELi128ELi8ELi4ELi4ELi4ELb0ELb0EN7cutlass6half_tE19Flash_kernel_traitsILi32ELi128ELi128ELi8ES3_EEEEvNS_16Flash_bwd_paramsE --------------------------
	.section	.nv.constant0._ZN5flash25flash_bwd_dot_do_o_kernelILb0E23Flash_bwd_kernel_traitsILi32ELi128ELi128ELi8ELi4ELi4ELi4ELb0ELb0EN7cutlass6half_tE19Flash_kernel_traitsILi32ELi128ELi128ELi8ES3_EEEEvNS_16Flash_bwd_paramsE,"a",@progbits
	.sectionflags	@""
	.align	4
.nv.constant0._ZN5flash25flash_bwd_dot_do_o_kernelILb0E23Flash_bwd_kernel_traitsILi32ELi128ELi128ELi8ELi4ELi4ELi4ELb0ELb0EN7cutlass6half_tE19Flash_kernel_traitsILi32ELi128ELi128ELi8ES3_EEEEvNS_16Flash_bwd_paramsE:
	.zero		992


//--------------------- .nv.constant0._ZN5flash25flash_bwd_dot_do_o_kernelILb1E23Flash_bwd_kernel_traitsILi32ELi128ELi128ELi8ELi4ELi4ELi4ELb0ELb0EN7cutlass6half_tE19Flash_kernel_traitsILi32ELi128ELi128ELi8ES3_EEEEvNS_16Flash_bwd_paramsE --------------------------
	.section	.nv.constant0._ZN5flash25flash_bwd_dot_do_o_kernelILb1E23Flash_bwd_kernel_traitsILi32ELi128ELi128ELi8ELi4ELi4ELi4ELb0ELb0EN7cutlass6half_tE19Flash_kernel_traitsILi32ELi128ELi128ELi8ES3_EEEEvNS_16Flash_bwd_paramsE,"a",@progbits
	.sectionflags	@""
	.align	4
.nv.constant0._ZN5flash25flash_bwd_dot_do_o_kernelILb1E23Flash_bwd_kernel_traitsILi32ELi128ELi128ELi8ELi4ELi4ELi4ELb0ELb0EN7cutlass6half_tE19Flash_kernel_traitsILi32ELi128ELi128ELi8ES3_EEEEvNS_16Flash_bwd_paramsE:
	.zero		992


//--------------------- .text._ZN5flash44flash_bwd_dq_dk_dv_loop_seqk_parallel_kernelI23Flash_bwd_kernel_traitsILi32ELi128ELi128ELi8ELi4ELi4ELi4ELb1ELb0EN7cutlass6half_tE19Flash_kernel_traitsILi32ELi128ELi128ELi8ES3_EELb0ELb1ELb0ELb0ELb0ELb0ELb0EEEvNS_16Flash_bwd_paramsE --------------------------
	.section	.text._ZN5flash44flash_bwd_dq_dk_dv_loop_seqk_parallel_kernelI23Flash_bwd_kernel_traitsILi32ELi128ELi128ELi8ELi4ELi4ELi4ELb1ELb0EN7cutlass6half_tE19Flash_kernel_traitsILi32ELi128ELi128ELi8ES3_EELb0ELb1ELb0ELb0ELb0ELb0ELb0EEEvNS_16Flash_bwd_paramsE,"ax",@progbits
	.sectioninfo	@"SHI_REGISTERS=255"
	.align	128
        .global         _ZN5flash44flash_bwd_dq_dk_dv_loop_seqk_parallel_kernelI23Flash_bwd_kernel_traitsILi32ELi128ELi128ELi8ELi4ELi4ELi4ELb1ELb0EN7cutlass6half_tE19Flash_kernel_traitsILi32ELi128ELi128ELi8ES3_EELb0ELb1ELb0ELb0ELb0ELb0ELb0EEEvNS_16Flash_bwd_paramsE
        .type           _ZN5flash44flash_bwd_dq_dk_dv_loop_seqk_parallel_kernelI23Flash_bwd_kernel_traitsILi32ELi128ELi128ELi8ELi4ELi4ELi4ELb1ELb0EN7cutlass6half_tE19Flash_kernel_traitsILi32ELi128ELi128ELi8ES3_EELb0ELb1ELb0ELb0ELb0ELb0ELb0EEEvNS_16Flash_bwd_paramsE,@function
        .size           _ZN5flash44flash_bwd_dq_dk_dv_loop_seqk_parallel_kernelI23Flash_bwd_kernel_traitsILi32ELi128ELi128ELi8ELi4ELi4ELi4ELb1ELb0EN7cutlass6half_tE19Flash_kernel_traitsILi32ELi128ELi128ELi8ES3_EELb0ELb1ELb0ELb0ELb0ELb0ELb0EEEvNS_16Flash_bwd_paramsE,(.L_x_684 - _ZN5flash44flash_bwd_dq_dk_dv_loop_seqk_parallel_kernelI23Flash_bwd_kernel_traitsILi32ELi128ELi128ELi8ELi4ELi4ELi4ELb1ELb0EN7cutlass6half_tE19Flash_kernel_traitsILi32ELi128ELi128ELi8ES3_EELb0ELb1ELb0ELb0ELb0ELb0ELb0EEEvNS_16Flash_bwd_paramsE)
        .other          _ZN5flash44flash_bwd_dq_dk_dv_loop_seqk_parallel_kernelI23Flash_bwd_kernel_traitsILi32ELi128ELi128ELi8ELi4ELi4ELi4ELb1ELb0EN7cutlass6half_tE19Flash_kernel_traitsILi32ELi128ELi128ELi8ES3_EELb0ELb1ELb0ELb0ELb0ELb0ELb0EEEvNS_16Flash_bwd_paramsE,@"STO_CUDA_ENTRY STV_DEFAULT"
_ZN5flash44flash_bwd_dq_dk_dv_loop_seqk_parallel_kernelI23Flash_bwd_kernel_traitsILi32ELi128ELi128ELi8ELi4ELi4ELi4ELb1ELb0EN7cutlass6half_tE19Flash_kernel_traitsILi32ELi128ELi128ELi8ES3_EELb0ELb1ELb0ELb0ELb0ELb0ELb0EEEvNS_16Flash_bwd_paramsE:
.text._ZN5flash44flash_bwd_dq_dk_dv_loop_seqk_parallel_kernelI23Flash_bwd_kernel_traitsILi32ELi128ELi128ELi8ELi4ELi4ELi4ELb1ELb0EN7cutlass6half_tE19Flash_kernel_traitsILi32ELi128ELi128ELi8ES3_EELb0ELb1ELb0ELb0ELb0ELb0ELb0EEEvNS_16Flash_bwd_paramsE:
[----:B------:R-:W-:Y:S02]  /*0000*/  MOV R1, c[0x0][0x28] ;  /* 0x00000a0000017a02 */ /* 0x000fe40000000f00 */
[----:B------:R-:W1:Y:S01]  /*0010*/  S2UR UR11, SR_CTAID.X ;  /* 0x00000000000b79c3 */ /* 0x000e620000002500 */
[----:B------:R-:W-:Y:S01]  /*0020*/  ULDC UR4, c[0x0][0x218] ;  /* 0x0000860000047ab9 */ /* 0x000fe20000000800 */
[----:B------:R-:W-:Y:S01]  /*0030*/  IADD3 R1, R1, -0x50, RZ ;  /* 0xffffffb001017810 */ /* 0x000fe20007ffe0ff */
[----:B------:R-:W-:-:S04]  /*0040*/  UIADD3 UR5, UR4, 0x7f, URZ ;  /* 0x0000007f04057890 */ /* 0x000fc8000fffe03f */
[----:B------:R-:W-:-:S04]  /*0050*/  USHF.R.S32.HI UR4, URZ, 0x1f, UR5 ;  /* 0x0000001f3f047899 */ /* 0x000fc80008011405 */
[----:B------:R-:W-:-:S04]  /*0060*/  ULEA.HI UR4, UR4, UR5, URZ, 0x7 ;  /* 0x0000000504047291 */ /* 0x000fc8000f8f383f */
[----:B------:R-:W-:-:S04]  /*0070*/  USHF.R.S32.HI UR4, URZ, 0x7, UR4 ;  /* 0x000000073f047899 */ /* 0x000fc80008011404 */
[----:B-1----:R-:W-:-:S06]  /*0080*/  UISETP.GE.AND UP0, UPT, UR11, UR4, UPT ;  /* 0x000000040b00728c */ /* 0x002fcc000bf06270 */
[----:B------:R-:W-:-:S13]  /*0090*/  PLOP3.LUT P0, PT, PT, PT, UP0, 0x80, 0x0 ;  /* 0x000000000000781c */ /* 0x000fda0003f0f008 */
[----:B------:R-:W-:Y:S05]  /*00a0*/  @P0 EXIT ;  /* 0x000000000000094d */ /* 0x000fea0003800000 */
[----:B------:R-:W1:Y:S01]  /*00b0*/  S2R R19, SR_TID.X ;  /* 0x0000000000137919 */ /* 0x000e620000002100 */
[----:B------:R-:W-:Y:S01]  /*00c0*/  UMOV UR9, 0x80 ;  /* 0x0000008000097882 */ /* 0x000fe20000000000 */
[----:B------:R-:W2:Y:S01]  /*00d0*/  S2UR UR56, SR_CTAID.Z ;  /* 0x00000000003879c3 */ /* 0x000ea20000002700 */
[----:B------:R-:W-:Y:S01]  /*00e0*/  ULDC UR8, c[0x0][0x210] ;  /* 0x0000840000087ab9 */ /* 0x000fe20000000800 */
[----:B------:R-:W-:Y:S01]  /*00f0*/  IMAD.MOV.U32 R177, RZ, RZ, -0x10 ;  /* 0xfffffff0ffb17424 */ /* 0x000fe200078e00ff */
[----:B------:R-:W-:Y:S01]  /*0100*/  ULDC UR4, c[0x0][0x234] ;  /* 0x00008d0000047ab9 */ /* 0x000fe20000000800 */
[----:B------:R-:W-:Y:S01]  /*0110*/  IMAD.MOV.U32 R153, RZ, RZ, 0x20 ;  /* 0x00000020ff997424 */ /* 0x000fe200078e00ff */
[----:B------:R-:W-:Y:S01]  /*0120*/  UIMAD UR4, UR9, UR8, UR4 ;  /* 0x00000008090472a4 */ /* 0x000fe2000f8e0204 */
[----:B------:R-:W-:Y:S01]  /*0130*/  IMAD.MOV.U32 R148, RZ, RZ, 0x40 ;  /* 0x00000040ff947424 */ /* 0x000fe200078e00ff */
[----:B------:R-:W-:Y:S01]  /*0140*/  ULDC UR5, c[0x0][0x22c] ;  /* 0x00008b0000057ab9 */ /* 0x000fe20000000800 */
[----:B------:R-:W3:Y:S01]  /*0150*/  S2UR UR49, SR_CTAID.Y ;  /* 0x00000000003179c3 */ /* 0x000ee20000002600 */
[----:B------:R-:W-:-:S02]  /*0160*/  ULDC UR54, c[0x0][0x1c0] ;  /* 0x0000700000367ab9 */ /* 0x000fc40000000800 */
[----:B------:R-:W-:Y:S02]  /*0170*/  ULDC UR14, c[0x0][0x1c0] ;  /* 0x00007000000e7ab9 */ /* 0x000fe40000000800 */
[----:B------:R-:W-:Y:S02]  /*0180*/  ULDC UR15, c[0x0][0x1c8] ;  /* 0x00007200000f7ab9 */ /* 0x000fe40000000800 */
[----:B------:R-:W-:Y:S02]  /*0190*/  UIMAD.WIDE UR54, UR5, UR54, URZ ;  /* 0x00000036053672a5 */ /* 0x000fe4000f8e023f */
[----:B------:R-:W-:Y:S02]  /*01a0*/  UIMAD UR14, UR5, UR14, URZ ;  /* 0x0000000e050e72a4 */ /* 0x000fe4000f8e023f */
[----:B------:R-:W-:Y:S02]  /*01b0*/  ULDC.U8 UR12, c[0x0][0x328] ;  /* 0x0000ca00000c7ab9 */ /* 0x000fe40000000000 */
[----:B------:R-:W-:Y:S01]  /*01c0*/  UISETP.NE.AND UP5, UPT, UR12, URZ, UPT ;  /* 0x0000003f0c00728c */ /* 0x000fe2000bfa5270 */
[----:B-1----:R-:W-:Y:S01]  /*01d0*/  SHF.R.S32.HI R8, RZ, 0x1f, R19 ;  /* 0x0000001fff087819 */ /* 0x002fe20000011413 */
[----:B------:R-:W-:-:S02]  /*01e0*/  ULDC UR16, c[0x0][0x214] ;  /* 0x0000850000107ab9 */ /* 0x000fc40000000800 */
[----:B--2---:R-:W-:Y:S01]  /*01f0*/  UIMAD UR19, UR56, UR5, URZ ;  /* 0x00000005381372a4 */ /* 0x004fe2000f8e023f */
[CC--:B------:R-:W-:Y:S01]  /*0200*/  LEA.HI R5, R8.reuse, R19.reuse, RZ, 0x5 ;  /* 0x0000001308057211 */ /* 0x0c0fe200078f28ff */
[----:B------:R-:W-:Y:S01]  /*0210*/  ULOP3.LUT UR5, UR56, UR15, URZ, 0x3c, !UPT ;  /* 0x0000000f38057292 */ /* 0x000fe2000f8e3c3f */
[CC--:B------:R-:W-:Y:S01]  /*0220*/  LEA.HI R9, R8.reuse, R19.reuse, RZ, 0x4 ;  /* 0x0000001308097211 */ /* 0x0c0fe200078f20ff */
[----:B------:R-:W-:Y:S01]  /*0230*/  USHF.R.S32.HI UR8, URZ, 0x1f, UR56 ;  /* 0x0000001f3f087899 */ /* 0x000fe20008011438 */
[----:B------:R-:W-:Y:S01]  /*0240*/  LOP3.LUT R0, R5, 0xffffffe0, RZ, 0xc0, !PT ;  /* 0xffffffe005007812 */ /* 0x000fe200078ec0ff */
[----:B------:R-:W-:Y:S01]  /*0250*/  ULDC UR10, c[0x0][0x1c0] ;  /* 0x00007000000a7ab9 */ /* 0x000fe20000000800 */
[----:B------:R-:W-:Y:S01]  /*0260*/  SHF.R.S32.HI R2, RZ, 0x4, R9 ;  /* 0x00000004ff027819 */ /* 0x000fe20000011409 */
[----:B---3--:R-:W-:Y:S01]  /*0270*/  USHF.L.U32 UR9, UR49, 0x7, URZ ;  /* 0x0000000731097899 */ /* 0x008fe2000800063f */
[CC--:B------:R-:W-:Y:S01]  /*0280*/  LEA.HI R6, R8.reuse, R19.reuse, RZ, 0x2 ;  /* 0x0000001308067211 */ /* 0x0c0fe200078f10ff */
[----:B------:R-:W-:Y:S01]  /*0290*/  IMAD.IADD R0, R19, 0x1, -R0 ;  /* 0x0000000113007824 */ /* 0x000fe200078e0a00 */
[----:B------:R-:W-:Y:S01]  /*02a0*/  LEA.HI R4, R9, R2, RZ, 0x1 ;  /* 0x0000000209047211 */ /* 0x000fe200078f08ff */
[----:B------:R-:W-:Y:S01]  /*02b0*/  ULDC UR18, c[0x0][0x224] ;  /* 0x0000890000127ab9 */ /* 0x000fe20000000800 */
[----:B------:R-:W-:Y:S01]  /*02c0*/  SHF.R.S32.HI R7, RZ, 0x2, R6 ;  /* 0x00000002ff077819 */ /* 0x000fe20000011406 */
[----:B------:R-:W-:Y:S01]  /*02d0*/  ULDC UR20, c[0x0][0x224] ;  /* 0x0000890000147ab9 */ /* 0x000fe20000000800 */
[----:B------:R-:W-:Y:S01]  /*02e0*/  SHF.R.S32.HI R3, RZ, 0x1f, R0 ;  /* 0x0000001fff037819 */ /* 0x000fe20000011400 */
[----:B------:R-:W-:Y:S01]  /*02f0*/  ULDC.U8 UR13, c[0x0][0x3d0] ;  /* 0x0000f400000d7ab9 */ /* 0x000fe20000000000 */
[----:B------:R-:W-:Y:S01]  /*0300*/  LEA.HI R20, R8, R19, RZ, 0x3 ;  /* 0x0000001308147211 */ /* 0x000fe200078f18ff */
[----:B------:R-:W-:Y:S01]  /*0310*/  UISETP.NE.AND UP6, UPT, UR13, URZ, UPT ;  /* 0x0000003f0d00728c */ /* 0x000fe2000bfc5270 */
[----:B------:R-:W-:Y:S01]  /*0320*/  LEA.HI R18, R3, R0, RZ, 0x2 ;  /* 0x0000000003127211 */ /* 0x000fe200078f10ff */
[----:B------:R-:W-:Y:S01]  /*0330*/  UIMAD.WIDE.U32 UR12, UR49, UR20, URZ ;  /* 0x00000014310c72a5 */ /* 0x000fe2000f8e003f */
[----:B------:R-:W-:Y:S01]  /*0340*/  LOP3.LUT R0, R4, 0xfffffffe, RZ, 0xc0, !PT ;  /* 0xfffffffe04007812 */ /* 0x000fe200078ec0ff */
[----:B------:R-:W-:Y:S01]  /*0350*/  ULDC UR17, c[0x0][0x1c0] ;  /* 0x0000700000117ab9 */ /* 0x000fe20000000800 */
[----:B------:R-:W-:Y:S01]  /*0360*/  SHF.R.S32.HI R3, RZ, 0x1f, R6 ;  /* 0x0000001fff037819 */ /* 0x000fe20000011406 */
[----:B------:R-:W-:-:S02]  /*0370*/  ULDC.64 UR6, c[0x0][0x118] ;  /* 0x0000460000067ab9 */ /* 0x000fc40000000a00 */
[----:B------:R-:W-:Y:S01]  /*0380*/  IMAD.IADD R15, R2, 0x1, -R0 ;  /* 0x00000001020f7824 */ /* 0x000fe200078e0a00 */
[--C-:B------:R-:W-:Y:S01]  /*0390*/  SHF.R.S32.HI R2, RZ, 0x5, R5.reuse ;  /* 0x00000005ff027819 */ /* 0x100fe20000011405 */
[----:B------:R-:W-:Y:S01]  /*03a0*/  UIMAD.WIDE.U32 UR60, UR54, UR12, URZ ;  /* 0x0000000c363c72a5 */ /* 0x000fe2000f8e003f */
[----:B------:R-:W-:Y:S01]  /*03b0*/  SHF.R.S32.HI R0, RZ, 0x1f, R5 ;  /* 0x0000001fff007819 */ /* 0x000fe20000011405 */
[----:B------:R-:W-:Y:S01]  /*03c0*/  USHF.L.U32 UR31, UR14, 0x3, URZ ;  /* 0x000000030e1f7899 */ /* 0x000fe2000800063f */
[-C--:B------:R-:W-:Y:S01]  /*03d0*/  LEA.HI R5, R6, R7.reuse, RZ, 0x1 ;  /* 0x0000000706057211 */ /* 0x080fe200078f08ff */
[----:B------:R-:W-:Y:S01]  /*03e0*/  USHF.L.U32 UR30, UR14, 0x4, URZ ;  /* 0x000000040e1e7899 */ /* 0x000fe2000800063f */
[----:B------:R-:W-:Y:S01]  /*03f0*/  LEA.HI R0, R0, R2, RZ, 0x2 ;  /* 0x0000000200007211 */ /* 0x000fe200078f10ff */
[----:B------:R-:W-:Y:S01]  /*0400*/  UIMAD UR29, UR14, 0x18, URZ ;  /* 0x000000180e1d78a4 */ /* 0x000fe2000f8e023f */
[----:B------:R-:W-:Y:S01]  /*0410*/  LEA.HI R3, R3, R7, RZ, 0x3 ;  /* 0x0000000703037211 */ /* 0x000fe200078f18ff */
[----:B------:R-:W-:Y:S01]  /*0420*/  USHF.L.U32 UR28, UR14, 0x5, URZ ;  /* 0x000000050e1c7899 */ /* 0x000fe2000800063f */
[----:B------:R-:W-:Y:S01]  /*0430*/  LOP3.LUT R5, R5, 0x7fffffe, RZ, 0xc0, !PT ;  /* 0x07fffffe05057812 */ /* 0x000fe200078ec0ff */
[----:B------:R-:W-:Y:S01]  /*0440*/  UIMAD UR27, UR14, 0x28, URZ ;  /* 0x000000280e1b78a4 */ /* 0x000fe2000f8e023f */
[----:B------:R-:W-:Y:S01]  /*0450*/  LOP3.LUT R0, R0, 0xfffffffc, RZ, 0xc0, !PT ;  /* 0xfffffffc00007812 */ /* 0x000fe200078ec0ff */
[----:B------:R-:W-:Y:S01]  /*0460*/  UIMAD UR26, UR14, 0x30, URZ ;  /* 0x000000300e1a78a4 */ /* 0x000fe2000f8e023f */
[----:B------:R-:W-:Y:S01]  /*0470*/  LOP3.LUT R4, R3, 0xfffffff8, RZ, 0xc0, !PT ;  /* 0xfffffff803047812 */ /* 0x000fe200078ec0ff */
[C---:B------:R-:W-:Y:S01]  /*0480*/  IMAD.IADD R3, R7.reuse, 0x1, -R5 ;  /* 0x0000000107037824 */ /* 0x040fe200078e0a05 */
[----:B------:R-:W-:Y:S01]  /*0490*/  LEA.HI R5, R8, R19, RZ, 0x7 ;  /* 0x0000001308057211 */ /* 0x000fe200078f38ff */
[----:B------:R-:W-:Y:S01]  /*04a0*/  IMAD.IADD R158, R2, 0x1, -R0 ;  /* 0x00000001029e7824 */ /* 0x000fe200078e0a00 */
[----:B------:R-:W-:Y:S01]  /*04b0*/  LOP3.LUT R0, R20, 0xfffffff8, RZ, 0xc0, !PT ;  /* 0xfffffff814007812 */ /* 0x000fe200078ec0ff */
[----:B------:R-:W-:Y:S01]  /*04c0*/  IMAD R12, R2, 0x8, R3 ;  /* 0x00000008020c7824 */ /* 0x000fe200078e0203 */
[----:B------:R-:W-:Y:S01]  /*04d0*/  SHF.R.S32.HI R3, RZ, 0x3, R20 ;  /* 0x00000003ff037819 */ /* 0x000fe20000011414 */
[----:B------:R-:W-:Y:S01]  /*04e0*/  IMAD.IADD R4, R7, 0x1, -R4 ;  /* 0x0000000107047824 */ /* 0x000fe200078e0a04 */
[----:B------:R-:W-:Y:S01]  /*04f0*/  LOP3.LUT R2, R6, 0xfffffffc, RZ, 0xc0, !PT ;  /* 0xfffffffc06027812 */ /* 0x000fe200078ec0ff */
[----:B------:R-:W-:Y:S01]  /*0500*/  IMAD.IADD R7, R19, 0x1, -R0 ;  /* 0x0000000113077824 */ /* 0x000fe200078e0a00 */
[----:B------:R-:W-:Y:S01]  /*0510*/  SHF.R.S32.HI R11, RZ, 0x7, R5 ;  /* 0x00000007ff0b7819 */ /* 0x000fe20000011405 */
[----:B------:R-:W-:Y:S01]  /*0520*/  IMAD.SHL.U32 R0, R3, 0x40, RZ ;  /* 0x0000004003007824 */ /* 0x000fe200078e00ff */
[----:B------:R-:W-:Y:S01]  /*0530*/  LOP3.LUT P5, RZ, R4, 0x2, RZ, 0xc0, !PT ;  /* 0x0000000204ff7812 */ /* 0x000fe200078ac0ff */
[----:B------:R-:W-:Y:S01]  /*0540*/  IMAD.IADD R10, R19, 0x1, -R2 ;  /* 0x00000001130a7824 */ /* 0x000fe200078e0a02 */
[----:B------:R-:W-:Y:S01]  /*0550*/  LEA.HI R8, R7, R7, RZ, 0x1 ;  /* 0x0000000707087211 */ /* 0x000fe200078f08ff */
[----:B------:R-:W-:Y:S01]  /*0560*/  UIMAD UR25, UR14, 0x38, URZ ;  /* 0x000000380e1978a4 */ /* 0x000fe2000f8e023f */
[----:B------:R-:W-:Y:S01]  /*0570*/  LOP3.LUT R0, R0, 0xc0, RZ, 0xc0, !PT ;  /* 0x000000c000007812 */ /* 0x000fe200078ec0ff */
[----:B------:R-:W-:Y:S01]  /*0580*/  IMAD.SHL.U32 R218, R10, 0x8, RZ ;  /* 0x000000080ada7824 */ /* 0x000fe200078e00ff */
[----:B------:R-:W-:Y:S01]  /*0590*/  LOP3.LUT R2, R9, 0xfffffff0, RZ, 0xc0, !PT ;  /* 0xfffffff009027812 */ /* 0x000fe200078ec0ff */
[----:B------:R-:W-:Y:S01]  /*05a0*/  USHF.L.U32 UR24, UR14, 0x6, URZ ;  /* 0x000000060e187899 */ /* 0x000fe2000800063f */
[----:B------:R-:W-:Y:S01]  /*05b0*/  LOP3.LUT R3, R8, 0x3fffffe, RZ, 0xc0, !PT ;  /* 0x03fffffe08037812 */ /* 0x000fe200078ec0ff */
[----:B------:R-:W-:Y:S01]  /*05c0*/  UIMAD UR23, UR14, 0x48, URZ ;  /* 0x000000480e1778a4 */ /* 0x000fe2000f8e023f */
[----:B------:R-:W-:Y:S01]  /*05d0*/  SHF.R.U32.HI R6, RZ, 0x3, R0 ;  /* 0x00000003ff067819 */ /* 0x000fe20000011600 */
[----:B------:R-:W-:Y:S01]  /*05e0*/  UIMAD UR22, UR14, 0x50, URZ ;  /* 0x000000500e1678a4 */ /* 0x000fe2000f8e023f */
[----:B------:R-:W-:Y:S01]  /*05f0*/  LOP3.LUT R5, R0, 0x18, R218, 0xf8, !PT ;  /* 0x0000001800057812 */ /* 0x000fe200078ef8da */
[----:B------:R-:W-:Y:S01]  /*0600*/  IMAD.IADD R0, R19, 0x1, -R2 ;  /* 0x0000000113007824 */ /* 0x000fe200078e0a02 */
[----:B------:R-:W-:Y:S01]  /*0610*/  LOP3.LUT P4, RZ, R4, 0x4, RZ, 0xc0, !PT ;  /* 0x0000000404ff7812 */ /* 0x000fe2000788c0ff */
[----:B------:R-:W-:Y:S01]  /*0620*/  IMAD.IADD R3, R7, 0x1, -R3 ;  /* 0x0000000107037824 */ /* 0x000fe200078e0a03 */
[----:B------:R-:W-:Y:S01]  /*0630*/  LOP3.LUT R5, R5, R6, RZ, 0x3c, !PT ;  /* 0x0000000605057212 */ /* 0x000fe200078e3cff */
[----:B------:R-:W-:Y:S01]  /*0640*/  IMAD R2, R11, 0x8, R15 ;  /* 0x000000080b027824 */ /* 0x000fe200078e020f */
[----:B------:R-:W-:Y:S01]  /*0650*/  SHF.R.S32.HI R9, RZ, 0x1f, R0 ;  /* 0x0000001fff097819 */ /* 0x000fe20000011400 */
[----:B------:R-:W-:Y:S01]  /*0660*/  IMAD.U32 R6, RZ, RZ, UR4 ;  /* 0x00000004ff067e24 */ /* 0x000fe2000f8e00ff */
[----:B------:R-:W-:Y:S01]  /*0670*/  UIMAD UR4, UR49, UR10, UR56 ;  /* 0x0000000a310472a4 */ /* 0x000fe2000f8e0238 */
[----:B------:R-:W-:Y:S01]  /*0680*/  IMAD R146, R2, 0x8, R3 ;  /* 0x0000000802927824 */ /* 0x000fe200078e0203 */
[-C--:B------:R-:W-:Y:S01]  /*0690*/  LEA.HI R2, R0, R0.reuse, RZ, 0x1 ;  /* 0x0000000000027211 */ /* 0x080fe200078f08ff */
[----:B------:R-:W-:Y:S01]  /*06a0*/  IMAD.U32 R3, R12, 0x20, R5 ;  /* 0x000000200c037824 */ /* 0x000fe200078e0005 */
[----:B------:R-:W-:Y:S01]  /*06b0*/  LEA.HI R9, R9, R0, RZ, 0x3 ;  /* 0x0000000009097211 */ /* 0x000fe200078f18ff */
[----:B------:R1:W-:Y:S01]  /*06c0*/  STL [R1+0x48], R6 ;  /* 0x0000480601007387 */ /* 0x0003e20000100800 */
[----:B------:R-:W-:Y:S01]  /*06d0*/  UIMAD UR4, UR4, UR18, URZ ;  /* 0x00000012040472a4 */ /* 0x000fe2000f8e023f */
[----:B------:R-:W-:Y:S01]  /*06e0*/  SEL R178, R153, 0xffffffe0, !P5 ;  /* 0xffffffe099b27807 */ /* 0x000fe20006800000 */
[----:B------:R-:W-:Y:S01]  /*06f0*/  UIMAD UR21, UR14, 0x58, URZ ;  /* 0x000000580e1578a4 */ /* 0x000fe2000f8e023f */
[----:B------:R2:W-:Y:S01]  /*0700*/  STL [R1+0x4], R3 ;  /* 0x0000040301007387 */ /* 0x0005e20000100800 */
[----:B------:R-:W-:Y:S01]  /*0710*/  LOP3.LUT R5, R9, 0xfffffff8, RZ, 0xc0, !PT ;  /* 0xfffffff809057812 */ /* 0x000fe200078ec0ff */
[----:B------:R-:W-:-:S02]  /*0720*/  UIMAD UR18, UR14, 0x70, URZ ;  /* 0x000000700e1278a4 */ /* 0x000fc4000f8e023f */
[----:B------:R-:W-:Y:S02]  /*0730*/  UMOV UR59, 0xffffe000 ;  /* 0xffffe000003b7882 */ /* 0x000fe40000000000 */
[----:B------:R-:W-:Y:S01]  /*0740*/  IMAD.IADD R16, R0, 0x1, -R5 ;  /* 0x0000000100107824 */ /* 0x000fe200078e0a05 */
[----:B-1----:R-:W-:Y:S02]  /*0750*/  LOP3.LUT R6, R2, 0x7fffffe, RZ, 0xc0, !PT ;  /* 0x07fffffe02067812 */ /* 0x002fe400078ec0ff */
[----:B--2---:R-:W-:-:S03]  /*0760*/  SHF.R.S32.HI R3, RZ, 0x1, R2 ;  /* 0x00000001ff037819 */ /* 0x004fc60000011402 */
[----:B------:R-:W-:Y:S01]  /*0770*/  IMAD.IADD R14, R0, 0x1, -R6 ;  /* 0x00000001000e7824 */ /* 0x000fe200078e0a06 */
[----:B------:R-:W-:-:S04]  /*0780*/  SHF.R.S32.HI R2, RZ, 0x1f, R2 ;  /* 0x0000001fff027819 */ /* 0x000fc80000011402 */
[----:B------:R-:W-:Y:S02]  /*0790*/  LEA.HI R0, R2, R3, RZ, 0x2 ;  /* 0x0000000302007211 */ /* 0x000fe400078f10ff */
[----:B------:R-:W-:Y:S02]  /*07a0*/  LOP3.LUT R2, R4, 0x1, RZ, 0xc0, !PT ;  /* 0x0000000104027812 */ /* 0x000fe400078ec0ff */
[----:B------:R-:W-:Y:S02]  /*07b0*/  LOP3.LUT R0, R0, 0xfffffffc, RZ, 0xc0, !PT ;  /* 0xfffffffc00007812 */ /* 0x000fe400078ec0ff */
[----:B------:R-:W-:Y:S01]  /*07c0*/  ISETP.NE.U32.AND P6, PT, R2, 0x1, PT ;  /* 0x000000010200780c */ /* 0x000fe20003fc5070 */
[----:B------:R-:W-:Y:S02]  /*07d0*/  IMAD.SHL.U32 R2, R7, 0x40, RZ ;  /* 0x0000004007027824 */ /* 0x000fe400078e00ff */
[----:B------:R-:W-:Y:S01]  /*07e0*/  IMAD.IADD R13, R3, 0x1, -R0 ;  /* 0x00000001030d7824 */ /* 0x000fe200078e0a00 */
[----:B------:R-:W-:Y:S01]  /*07f0*/  SEL R177, R177, 0x10, !P6 ;  /* 0x00000010b1b17807 */ /* 0x000fe20007000000 */
[----:B------:R-:W-:-:S02]  /*0800*/  IMAD.U32 R0, RZ, RZ, UR19 ;  /* 0x00000013ff007e24 */ /* 0x000fc4000f8e00ff */
[----:B------:R-:W-:Y:S02]  /*0810*/  IMAD.U32 R3, RZ, RZ, UR14 ;  /* 0x0000000eff037e24 */ /* 0x000fe4000f8e00ff */
[----:B------:R-:W-:Y:S01]  /*0820*/  IMAD.SHL.U32 R7, R10, 0x2, RZ ;  /* 0x000000020a077824 */ /* 0x000fe200078e00ff */
[----:B------:R1:W-:Y:S01]  /*0830*/  STL [R1+0x1c], R0 ;  /* 0x00001c0001007387 */ /* 0x0003e20000100800 */
[C---:B------:R-:W-:Y:S02]  /*0840*/  LEA.HI R10, R4.reuse, R4, RZ, 0x1 ;  /* 0x00000004040a7211 */ /* 0x040fe400078f08ff */
[----:B------:R-:W-:Y:S01]  /*0850*/  IMAD R17, R11, 0x2000, R7 ;  /* 0x000020000b117824 */ /* 0x000fe200078e0207 */
[----:B------:R2:W-:Y:S01]  /*0860*/  STL [R1+0x24], R3 ;  /* 0x0000240301007387 */ /* 0x0005e20000100800 */
[----:B-1----:R-:W-:Y:S01]  /*0870*/  IMAD.U32 R0, RZ, RZ, UR5 ;  /* 0x00000005ff007e24 */ /* 0x002fe2000f8e00ff */
[----:B------:R-:W-:Y:S02]  /*0880*/  USHF.R.S32.HI UR5, URZ, 0x1f, UR20 ;  /* 0x0000001f3f057899 */ /* 0x000fe40008011414 */
[----:B------:R-:W-:Y:S01]  /*0890*/  UIMAD UR20, UR14, 0x60, URZ ;  /* 0x000000600e1478a4 */ /* 0x000fe2000f8e023f */
[----:B--2---:R-:W-:Y:S01]  /*08a0*/  IMAD.SHL.U32 R3, R4, 0x40, RZ ;  /* 0x0000004004037824 */ /* 0x004fe200078e00ff */
[----:B------:R1:W-:Y:S01]  /*08b0*/  STL [R1+0x44], R0 ;  /* 0x0000440001007387 */ /* 0x0003e20000100800 */
[----:B------:R-:W-:-:S03]  /*08c0*/  UIMAD UR5, UR5, UR49, URZ ;  /* 0x00000031050572a4 */ /* 0x000fc6000f8e023f */
[----:B------:R-:W-:-:S04]  /*08d0*/  LOP3.LUT R3, R3, 0x1c0, RZ, 0xc0, !PT ;  /* 0x000001c003037812 */ /* 0x000fc800078ec0ff */
[----:B------:R-:W-:Y:S02]  /*08e0*/  LEA.HI R3, R3, R3, RZ, 0x1d ;  /* 0x0000000303037211 */ /* 0x000fe400078fe8ff */
[----:B-1----:R-:W-:Y:S02]  /*08f0*/  SHF.R.S32.HI R0, RZ, 0x1, R8 ;  /* 0x00000001ff007819 */ /* 0x002fe40000011408 */
[----:B------:R-:W-:Y:S02]  /*0900*/  LOP3.LUT R8, R2, 0x1c0, RZ, 0xc0, !PT ;  /* 0x000001c002087812 */ /* 0x000fe400078ec0ff */
[----:B------:R-:W-:Y:S01]  /*0910*/  LOP3.LUT R2, R10, 0x3fffffe, RZ, 0xc0, !PT ;  /* 0x03fffffe0a027812 */ /* 0x000fe200078ec0ff */
[C---:B------:R-:W-:Y:S01]  /*0920*/  IMAD.SHL.U32 R6, R0.reuse, 0x40, RZ ;  /* 0x0000004000067824 */ /* 0x040fe200078e00ff */
[----:B------:R-:W-:Y:S01]  /*0930*/  LOP3.LUT P0, RZ, R0, 0x2, RZ, 0xc0, !PT ;  /* 0x0000000200ff7812 */ /* 0x000fe2000780c0ff */
[----:B------:R-:W-:Y:S02]  /*0940*/  IMAD.SHL.U32 R0, R158, 0x10, RZ ;  /* 0x000000109e007824 */ /* 0x000fe400078e00ff */
[----:B------:R-:W-:Y:S01]  /*0950*/  IMAD.IADD R12, R4, 0x1, -R2 ;  /* 0x00000001040c7824 */ /* 0x000fe200078e0a02 */
[----:B------:R-:W-:Y:S01]  /*0960*/  SHF.R.S32.HI R4, RZ, 0x3, R9 ;  /* 0x00000003ff047819 */ /* 0x000fe20000011409 */
[----:B------:R-:W-:Y:S01]  /*0970*/  IMAD.SHL.U32 R2, R158, 0x400, RZ ;  /* 0x000004009e027824 */ /* 0x000fe200078e00ff */
[----:B------:R-:W-:Y:S01]  /*0980*/  LEA.HI.SX32 R18, R18, R0, 0x1e ;  /* 0x0000000012127211 */ /* 0x000fe200078ff2ff */
[----:B------:R-:W-:Y:S01]  /*0990*/  IMAD.U32 R9, RZ, RZ, UR13 ;  /* 0x0000000dff097e24 */ /* 0x000fe2000f8e00ff */
[----:B------:R-:W-:Y:S01]  /*09a0*/  LOP3.LUT R5, R8, 0x30, R0, 0xf8, !PT ;  /* 0x0000003008057812 */ /* 0x000fe200078ef800 */
[----:B------:R-:W-:Y:S01]  /*09b0*/  IMAD R14, R4, 0x8, R14 ;  /* 0x00000008040e7824 */ /* 0x000fe200078e020e */
[----:B------:R-:W-:Y:S01]  /*09c0*/  LOP3.LUT R0, R6, 0xc0, RZ, 0xc0, !PT ;  /* 0x000000c006007812 */ /* 0x000fe200078ec0ff */
[--C-:B------:R-:W-:Y:S01]  /*09d0*/  IMAD R147, R4, 0x200, R2.reuse ;  /* 0x0000020004937824 */ /* 0x100fe200078e0202 */
[----:B------:R-:W-:Y:S01]  /*09e0*/  IADD3 R17, R3, R17, R2 ;  /* 0x0000001103117210 */ /* 0x000fe20007ffe002 */
[----:B------:R-:W-:Y:S01]  /*09f0*/  STL [R1+0x10], R18 ;  /* 0x0000101201007387 */ /* 0x000fe20000100800 */
[----:B------:R-:W-:-:S02]  /*0a00*/  LOP3.LUT R4, R0, 0x8, R20, 0xf8, !PT ;  /* 0x0000000800047812 */ /* 0x000fc400078ef814 */
[----:B------:R-:W-:Y:S01]  /*0a10*/  SHF.R.U32.HI R2, RZ, 0x3, R0 ;  /* 0x00000003ff027819 */ /* 0x000fe20000011600 */
[----:B------:R-:W-:Y:S01]  /*0a20*/  IMAD.SHL.U32 R183, R17, 0x2, RZ ;  /* 0x0000000211b77824 */ /* 0x000fe200078e00ff */
[----:B------:R-:W-:Y:S01]  /*0a30*/  LOP3.LUT R3, R5, 0x8, R20, 0xf8, !PT ;  /* 0x0000000805037812 */ /* 0x000fe200078ef814 */
[----:B------:R-:W-:Y:S01]  /*0a40*/  IMAD.U32 R5, RZ, RZ, UR8 ;  /* 0x00000008ff057e24 */ /* 0x000fe2000f8e00ff */
[----:B------:R-:W-:Y:S01]  /*0a50*/  SHF.R.U32.HI R0, RZ, 0x3, R8 ;  /* 0x00000003ff007819 */ /* 0x000fe20000011608 */
[----:B------:R-:W-:Y:S01]  /*0a60*/  USHF.R.S32.HI UR8, URZ, 0x1f, UR49 ;  /* 0x0000001f3f087899 */ /* 0x000fe20008011431 */
[----:B------:R-:W-:Y:S01]  /*0a70*/  LOP3.LUT R4, R4, R2, RZ, 0x3c, !PT ;  /* 0x0000000204047212 */ /* 0x000fe200078e3cff */
[----:B------:R-:W-:Y:S01]  /*0a80*/  IMAD R2, R158, 0x200, R7 ;  /* 0x000002009e027824 */ /* 0x000fe200078e0207 */
[----:B------:R-:W-:Y:S01]  /*0a90*/  LOP3.LUT R5, R3, R0, RZ, 0x3c, !PT ;  /* 0x0000000003057212 */ /* 0x000fe200078e3cff */
[----:B------:R-:W-:Y:S01]  /*0aa0*/  IMAD.U32 R0, RZ, RZ, UR9 ;  /* 0x00000009ff007e24 */ /* 0x000fe2000f8e00ff */
[----:B------:R-:W-:Y:S01]  /*0ab0*/  USHF.R.S32.HI UR9, URZ, 0x1f, UR56 ;  /* 0x0000001f3f097899 */ /* 0x000fe20008011438 */
[----:B------:R-:W-:Y:S01]  /*0ac0*/  IMAD.U32 R3, RZ, RZ, UR8 ;  /* 0x00000008ff037e24 */ /* 0x000fe2000f8e00ff */
[----:B------:R-:W-:Y:S01]  /*0ad0*/  IADD3 R0, R18, -0x80, RZ ;  /* 0xffffff8012007810 */ /* 0x000fe20007ffe0ff */
[----:B------:R-:W-:Y:S01]  /*0ae0*/  IMAD R12, R12, 0x20, R2 ;  /* 0x000000200c0c7824 */ /* 0x000fe200078e0202 */
[----:B------:R-:W-:Y:S01]  /*0af0*/  @!UP5 UIMAD UR8, UR49, UR17, UR56 ;  /* 0x000000113108d2a4 */ /* 0x000fe2000f8e0238 */
[----:B------:R-:W-:Y:S01]  /*0b00*/  IMAD.U32 R146, R146, 0x20, R4 ;  /* 0x0000002092927824 */ /* 0x000fe200078e0004 */
[----:B------:R-:W-:Y:S01]  /*0b10*/  SHF.R.S32.HI R2, RZ, 0x1f, R0 ;  /* 0x0000001fff027819 */ /* 0x000fe20000011400 */
[----:B------:R-:W-:Y:S01]  /*0b20*/  IMAD.U32 R3, RZ, RZ, UR9 ;  /* 0x00000009ff037e24 */ /* 0x000fe2000f8e00ff */
[----:B------:R-:W-:Y:S01]  /*0b30*/  @UP5 UIMAD UR9, UR49, UR16, URZ ;  /* 0x00000010310952a4 */ /* 0x000fe2000f8e023f */
[----:B------:R-:W-:Y:S01]  /*0b40*/  IMAD.U32 R8, RZ, RZ, UR12 ;  /* 0x0000000cff087e24 */ /* 0x000fe2000f8e00ff */
[----:B------:R-:W-:Y:S01]  /*0b50*/  SHF.L.U64.HI R2, R0, 0x2, R2 ;  /* 0x0000000200027819 */ /* 0x000fe20000010202 */
[----:B------:R-:W-:Y:S01]  /*0b60*/  IMAD.U32 R0, RZ, RZ, UR5 ;  /* 0x00000005ff007e24 */ /* 0x000fe2000f8e00ff */
[----:B------:R-:W-:Y:S01]  /*0b70*/  UIMAD UR5, UR55, UR12, URZ ;  /* 0x0000000c370572a4 */ /* 0x000fe2000f8e023f */
[C---:B------:R-:W-:Y:S01]  /*0b80*/  IADD3 R176, R183.reuse, 0x40, RZ ;  /* 0x00000040b7b07810 */ /* 0x040fe20007ffe0ff */
[----:B------:R-:W-:Y:S01]  /*0b90*/  IMAD.U32 R3, RZ, RZ, UR9 ;  /* 0x00000009ff037e24 */ /* 0x000fe2000f8e00ff */
[----:B------:R-:W-:Y:S01]  /*0ba0*/  @!UP5 UIMAD UR8, UR8, UR16, URZ ;  /* 0x000000100808d2a4 */ /* 0x000fe2000f8e023f */
[C---:B------:R-:W-:Y:S01]  /*0bb0*/  @P4 IADD3 R176, R183.reuse, -0x40, RZ ;  /* 0xffffffc0b7b04810 */ /* 0x040fe20007ffe0ff */
[----:B------:R-:W-:Y:S01]  /*0bc0*/  IMAD.IADD R181, R183, 0x1, R177 ;  /* 0x00000001b7b57824 */ /* 0x000fe200078e02b1 */
[----:B------:R-:W-:Y:S01]  /*0bd0*/  SEL R145, R153, 0xffffffe0, !P0 ;  /* 0xffffffe099917807 */ /* 0x000fe20004000000 */
[----:B------:R1:W-:Y:S01]  /*0be0*/  STL [R1+0x40], R3 ;  /* 0x0000400301007387 */ /* 0x0003e20000100800 */
[----:B------:R-:W-:Y:S01]  /*0bf0*/  IMAD.IADD R182, R183, 0x1, R178 ;  /* 0x00000001b7b67824 */ /* 0x000fe200078e02b2 */
[----:B------:R-:W-:Y:S01]  /*0c00*/  UIMAD UR17, UR14, 0x78, URZ ;  /* 0x000000780e1178a4 */ /* 0x000fe2000f8e023f */
[----:B------:R-:W-:-:S02]  /*0c10*/  IMAD.IADD R177, R177, 0x1, R176 ;  /* 0x00000001b1b17824 */ /* 0x000fc400078e02b0 */
[----:B------:R-:W-:Y:S02]  /*0c20*/  IMAD R145, R146, 0x2, R145 ;  /* 0x0000000292917824 */ /* 0x000fe400078e0291 */
[----:B------:R-:W-:Y:S02]  /*0c30*/  IMAD.IADD R180, R181, 0x1, R178 ;  /* 0x00000001b5b47824 */ /* 0x000fe400078e02b2 */
[----:B------:R-:W-:Y:S02]  /*0c40*/  IMAD.IADD R179, R178, 0x1, R176 ;  /* 0x00000001b2b37824 */ /* 0x000fe400078e02b0 */
[----:B------:R-:W-:Y:S02]  /*0c50*/  IMAD.SHL.U32 R146, R146, 0x2, RZ ;  /* 0x0000000292927824 */ /* 0x000fe400078e00ff */
[----:B------:R-:W-:Y:S02]  /*0c60*/  IMAD.IADD R178, R178, 0x1, R177 ;  /* 0x00000001b2b27824 */ /* 0x000fe400078e02b1 */
[----:B-1----:R-:W-:Y:S01]  /*0c70*/  IMAD.U32 R3, RZ, RZ, UR4 ;  /* 0x00000004ff037e24 */ /* 0x002fe2000f8e00ff */
[----:B------:R-:W-:-:S02]  /*0c80*/  USHF.R.S32.HI UR4, URZ, 0x1f, UR19 ;  /* 0x0000001f3f047899 */ /* 0x000fc40008011413 */
[----:B------:R-:W-:Y:S02]  /*0c90*/  UIMAD UR19, UR14, 0x68, URZ ;  /* 0x000000680e1378a4 */ /* 0x000fe4000f8e023f */
[----:B------:R1:W-:Y:S04]  /*0ca0*/  STL [R1+0x3c], R3 ;  /* 0x00003c0301007387 */ /* 0x0003e80000100800 */
[----:B------:R2:W-:Y:S04]  /*0cb0*/  STL [R1+0xc], R2 ;  /* 0x00000c0201007387 */ /* 0x0005e80000100800 */
[----:B------:R3:W-:Y:S01]  /*0cc0*/  STL [R1+0x38], R0 ;  /* 0x0000380001007387 */ /* 0x0007e20000100800 */
[----:B-1----:R-:W-:Y:S01]  /*0cd0*/  IMAD.U32 R3, RZ, RZ, UR4 ;  /* 0x00000004ff037e24 */ /* 0x002fe2000f8e00ff */
[----:B------:R-:W-:Y:S01]  /*0ce0*/  USHF.L.U32 UR4, UR14, 0x7, URZ ;  /* 0x000000070e047899 */ /* 0x000fe2000800063f */
[----:B--2---:R-:W-:-:S03]  /*0cf0*/  IMAD.SHL.U32 R2, R19, 0x2, RZ ;  /* 0x0000000213027824 */ /* 0x004fc600078e00ff */
[----:B------:R1:W-:Y:S01]  /*0d00*/  STL [R1+0x34], R3 ;  /* 0x0000340301007387 */ /* 0x0003e20000100800 */
[----:B------:R-:W-:Y:S01]  /*0d10*/  UIADD3 UR16, -UR4, URZ, URZ ;  /* 0x0000003f04107290 */ /* 0x000fe2000fffe13f */
[----:B---3--:R-:W-:Y:S02]  /*0d20*/  SHF.R.S32.HI R0, RZ, 0x1, R10 ;  /* 0x00000001ff007819 */ /* 0x008fe4000001140a */
[----:B------:R-:W-:Y:S02]  /*0d30*/  LOP3.LUT R2, R2, 0x6, RZ, 0xc0, !PT ;  /* 0x0000000602027812 */ /* 0x000fe400078ec0ff */
[C---:B------:R-:W-:Y:S01]  /*0d40*/  LOP3.LUT P3, RZ, R0.reuse, 0x2, RZ, 0xc0, !PT ;  /* 0x0000000200ff7812 */ /* 0x040fe2000786c0ff */
[----:B------:R-:W-:Y:S02]  /*0d50*/  IMAD.SHL.U32 R0, R0, 0x40, RZ ;  /* 0x0000004000007824 */ /* 0x000fe400078e00ff */
[C---:B------:R-:W-:Y:S01]  /*0d60*/  IMAD R4, R11.reuse, 0x40, R2 ;  /* 0x000000400b047824 */ /* 0x040fe200078e0202 */
[----:B------:R-:W-:Y:S01]  /*0d70*/  R2P PR, R16, 0x6 ;  /* 0x0000000610007804 */ /* 0x000fe20000000000 */
[----:B------:R-:W-:Y:S01]  /*0d80*/  IMAD.SHL.U32 R2, R11, 0x8, RZ ;  /* 0x000000080b027824 */ /* 0x000fe200078e00ff */
[----:B------:R-:W-:-:S02]  /*0d90*/  LOP3.LUT R0, R0, 0xc0, RZ, 0xc0, !PT ;  /* 0x000000c000007812 */ /* 0x000fc400078ec0ff */
[----:B------:R-:W-:Y:S02]  /*0da0*/  LOP3.LUT P0, RZ, R13, 0x2, RZ, 0xc0, !PT ;  /* 0x000000020dff7812 */ /* 0x000fe4000780c0ff */
[----:B------:R-:W-:Y:S02]  /*0db0*/  LOP3.LUT R2, R2, 0x8, RZ, 0xc0, !PT ;  /* 0x0000000802027812 */ /* 0x000fe400078ec0ff */
[----:B------:R-:W-:Y:S02]  /*0dc0*/  SEL R148, R148, 0xffffffc0, !P2 ;  /* 0xffffffc094947807 */ /* 0x000fe40005000000 */
[----:B------:R-:W-:Y:S01]  /*0dd0*/  SEL R153, R153, 0xffffffe0, !P0 ;  /* 0xffffffe099997807 */ /* 0x000fe20004000000 */
[----:B-1----:R-:W-:Y:S01]  /*0de0*/  IMAD.U32 R3, RZ, RZ, UR5 ;  /* 0x00000005ff037e24 */ /* 0x002fe2000f8e00ff */
[----:B------:R-:W-:-:S04]  /*0df0*/  USHF.R.S32.HI UR5, URZ, 0x1f, UR4 ;  /* 0x0000001f3f057899 */ /* 0x000fc80008011404 */
[----:B------:R1:W-:Y:S04]  /*0e00*/  STL [R1+0x30], R3 ;  /* 0x0000300301007387 */ /* 0x0003e80000100800 */
[----:B------:R2:W-:Y:S01]  /*0e10*/  STL [R1+0x8], R4 ;  /* 0x0000080401007387 */ /* 0x0005e20000100800 */
[----:B-1----:R-:W-:Y:S02]  /*0e20*/  IMAD.U32 R3, RZ, RZ, UR4 ;  /* 0x00000004ff037e24 */ /* 0x002fe4000f8e00ff */
[----:B--2---:R-:W-:-:S03]  /*0e30*/  IMAD.SHL.U32 R4, R15, 0x10, RZ ;  /* 0x000000100f047824 */ /* 0x004fc600078e00ff */
[----:B------:R1:W-:Y:S02]  /*0e40*/  STL [R1+0x2c], R3 ;  /* 0x00002c0301007387 */ /* 0x0003e40000100800 */
[----:B------:R-:W-:Y:S02]  /*0e50*/  LOP3.LUT R7, R2, 0x10, R4, 0xf8, !PT ;  /* 0x0000001002077812 */ /* 0x000fe400078ef804 */
[----:B-1----:R-:W-:-:S04]  /*0e60*/  SHF.R.U32.HI R3, RZ, 0x3, R0 ;  /* 0x00000003ff037819 */ /* 0x002fc80000011600 */
[----:B------:R-:W-:Y:S01]  /*0e70*/  LOP3.LUT R8, R3, R0, R2, 0x1e, !PT ;  /* 0x0000000003087212 */ /* 0x000fe200078e1e02 */
[----:B------:R-:W-:Y:S02]  /*0e80*/  IMAD.SHL.U32 R0, R16, 0x40, RZ ;  /* 0x0000004010007824 */ /* 0x000fe400078e00ff */
[----:B------:R-:W-:Y:S02]  /*0e90*/  IMAD.SHL.U32 R2, R13, 0x40, RZ ;  /* 0x000000400d027824 */ /* 0x000fe400078e00ff */
[C---:B------:R-:W-:Y:S01]  /*0ea0*/  IMAD R3, R15.reuse, 0x200, R5 ;  /* 0x000002000f037824 */ /* 0x040fe200078e0205 */
[----:B------:R-:W-:Y:S01]  /*0eb0*/  LOP3.LUT R0, R0, 0x1c0, RZ, 0xc0, !PT ;  /* 0x000001c000007812 */ /* 0x000fe200078ec0ff */
[----:B------:R-:W-:Y:S01]  /*0ec0*/  IMAD.SHL.U32 R5, R15, 0x8, RZ ;  /* 0x000000080f057824 */ /* 0x000fe200078e00ff */
[----:B------:R-:W-:Y:S01]  /*0ed0*/  LOP3.LUT R2, R2, 0xc0, RZ, 0xc0, !PT ;  /* 0x000000c002027812 */ /* 0x000fe200078ec0ff */
[----:B------:R-:W-:Y:S01]  /*0ee0*/  IMAD.IADD R8, R8, 0x1, R12 ;  /* 0x0000000108087824 */ /* 0x000fe200078e020c */
[----:B------:R-:W-:-:S02]  /*0ef0*/  SHF.R.U32.HI R6, RZ, 0x3, R0 ;  /* 0x00000003ff067819 */ /* 0x000fc40000011600 */
[----:B------:R-:W-:Y:S02]  /*0f00*/  LOP3.LUT R5, R5, 0x8, RZ, 0xc0, !PT ;  /* 0x0000000805057812 */ /* 0x000fe400078ec0ff */
[--C-:B------:R-:W-:Y:S02]  /*0f10*/  SHF.R.U32.HI R4, RZ, 0x3, R2.reuse ;  /* 0x00000003ff047819 */ /* 0x100fe40000011602 */
[--C-:B------:R-:W-:Y:S01]  /*0f20*/  LOP3.LUT R6, R6, R0, R5.reuse, 0x1e, !PT ;  /* 0x0000000006067212 */ /* 0x100fe200078e1e05 */
[----:B------:R-:W-:Y:S01]  /*0f30*/  IMAD.SHL.U32 R0, R14, 0x20, RZ ;  /* 0x000000200e007824 */ /* 0x000fe200078e00ff */
[C---:B------:R-:W-:Y:S02]  /*0f40*/  LOP3.LUT R5, R4.reuse, R2, R5, 0x1e, !PT ;  /* 0x0000000204057212 */ /* 0x040fe400078e1e05 */
[----:B------:R-:W-:Y:S01]  /*0f50*/  LOP3.LUT R2, R4, R7, R2, 0x1e, !PT ;  /* 0x0000000704027212 */ /* 0x000fe200078e1e02 */
[----:B------:R-:W-:Y:S01]  /*0f60*/  IMAD R158, R158, 0x200, R0 ;  /* 0x000002009e9e7824 */ /* 0x000fe200078e0200 */
[----:B------:R-:W-:Y:S01]  /*0f70*/  LEA R4, R8, 0x6000, 0x1 ;  /* 0x0000600008047811 */ /* 0x000fe200078e08ff */
[----:B------:R-:W-:-:S02]  /*0f80*/  IMAD.IADD R147, R147, 0x1, R6 ;  /* 0x0000000193937824 */ /* 0x000fc400078e0206 */
[----:B------:R-:W-:Y:S02]  /*0f90*/  IMAD.IADD R152, R0, 0x1, R2 ;  /* 0x0000000100987824 */ /* 0x000fe400078e0202 */
[----:B------:R-:W-:Y:S01]  /*0fa0*/  IMAD.U32 R0, RZ, RZ, UR8 ;  /* 0x00000008ff007e24 */ /* 0x000fe2000f8e00ff */
[----:B------:R-:W-:Y:S01]  /*0fb0*/  LEA R147, R147, 0x8000, 0x1 ;  /* 0x0000800093937811 */ /* 0x000fe200078e08ff */
[----:B------:R-:W-:Y:S02]  /*0fc0*/  IMAD.IADD R158, R158, 0x1, R5 ;  /* 0x000000019e9e7824 */ /* 0x000fe400078e0205 */
[----:B------:R-:W-:Y:S01]  /*0fd0*/  IMAD.SHL.U32 R2, R3, 0x2, RZ ;  /* 0x0000000203027824 */ /* 0x000fe200078e00ff */
[----:B------:R1:W-:Y:S01]  /*0fe0*/  STL [R1+0x20], R0 ;  /* 0x0000200001007387 */ /* 0x0003e20000100800 */
[C---:B------:R-:W-:Y:S01]  /*0ff0*/  IADD3 R154, R147.reuse, 0x20, RZ ;  /* 0x00000020939a7810 */ /* 0x040fe20007ffe0ff */
[C---:B------:R-:W-:Y:S01]  /*1000*/  IMAD.IADD R149, R147.reuse, 0x1, R148 ;  /* 0x0000000193957824 */ /* 0x040fe200078e0294 */
[----:B------:R-:W-:-:S04]  /*1010*/  @P1 IADD3 R154, R147, -0x20, RZ ;  /* 0xffffffe0939a1810 */ /* 0x000fc80007ffe0ff */
[----:B------:R-:W-:Y:S01]  /*1020*/  IADD3 R157, R154, 0x2000, RZ ;  /* 0x000020009a9d7810 */ /* 0x000fe20007ffe0ff */
[----:B------:R-:W-:Y:S01]  /*1030*/  IMAD.IADD R148, R148, 0x1, R154 ;  /* 0x0000000194947824 */ /* 0x000fe200078e029a */
[C---:B------:R-:W-:Y:S02]  /*1040*/  IADD3 R156, R154.reuse, 0x4000, RZ ;  /* 0x000040009a9c7810 */ /* 0x040fe40007ffe0ff */
[----:B------:R-:W-:Y:S01]  /*1050*/  IADD3 R155, R154, 0x6000, RZ ;  /* 0x000060009a9b7810 */ /* 0x000fe20007ffe0ff */
[----:B-1----:R-:W-:-:S05]  /*1060*/  IMAD.U32 R0, RZ, RZ, UR5 ;  /* 0x00000005ff007e24 */ /* 0x002fca000f8e00ff */
[----:B------:R1:W-:Y:S04]  /*1070*/  STL [R1+0x28], R0 ;  /* 0x0000280001007387 */ /* 0x0003e80000100800 */
[----:B------:R2:W-:Y:S01]  /*1080*/  STL [R1+0x14], R4 ;  /* 0x0000140401007387 */ /* 0x0005e20000100800 */
[C---:B-1----:R-:W-:Y:S02]  /*1090*/  IADD3 R0, R4.reuse, 0x20, RZ ;  /* 0x0000002004007810 */ /* 0x042fe40007ffe0ff */
[----:B------:R-:W-:-:S05]  /*10a0*/  @P3 IADD3 R0, R4, -0x20, RZ ;  /* 0xffffffe004003810 */ /* 0x000fca0007ffe0ff */
[----:B------:R2:W-:Y:S02]  /*10b0*/  STL [R1+0x18], R0 ;  /* 0x0000180001007387 */ /* 0x0005e40000100800 */
.L_x_44:
[----:B------:R-:W-:Y:S02]  /*10c0*/  ULDC.64 UR8, c[0x0][0x250] ;  /* 0x0000940000087ab9 */ /* 0x000fe40000000a00 */
[----:B------:R-:W-:Y:S02]  /*10d0*/  UISETP.NE.U32.AND UP3, UPT, URZ, UR8, UPT ;  /* 0x000000083f00728c */ /* 0x000fe4000bf65070 */
[----:B------:R-:W-:Y:S02]  /*10e0*/  USHF.L.U32 UR10, UR49, 0x2, URZ ;  /* 0x00000002310a7899 */ /* 0x000fe4000800063f */
[----:B------:R-:W-:Y:S02]  /*10f0*/  UISETP.NE.AND.EX UP3, UPT, URZ, UR9, UPT, UP3 ;  /* 0x000000093f00728c */ /* 0x000fe4000bf65330 */
[----:B------:R-:W-:Y:S02]  /*1100*/  USHF.R.S32.HI UR58, URZ, 0x1f, UR49 ;  /* 0x0000001f3f3a7899 */ /* 0x000fe40008011431 */
[----:B------:R-:W-:-:S02]  /*1110*/  ULDC.U8 UR4, c[0x0][0x312] ;  /* 0x0000c48000047ab9 */ /* 0x000fc40000000000 */
[----:B------:R-:W-:Y:S01]  /*1120*/  USHF.L.U64.HI UR5, UR49, 0x2, UR58 ;  /* 0x0000000231057899 */ /* 0x000fe2000801023a */
[----:B------:R-:W-:Y:S01]  /*1130*/  PLOP3.LUT P0, PT, PT, PT, UP3, 0x80, 0x0 ;  /* 0x000000000000781c */ /* 0x000fe20003f0f038 */
[----:B------:R-:W-:Y:S02]  /*1140*/  UISETP.NE.AND UP4, UPT, UR4, URZ, UPT ;  /* 0x0000003f0400728c */ /* 0x000fe4000bf85270 */
[----:B------:R-:W-:Y:S02]  /*1150*/  ULDC.64 UR34, c[0x0][0x118] ;  /* 0x0000460000227ab9 */ /* 0x000fe40000000a00 */
[----:B------:R-:W-:-:S04]  /*1160*/  @UP3 UIADD3 UR8, UP0, UR10, UR8, URZ ;  /* 0x000000080a083290 */ /* 0x000fc8000ff1e03f */
[----:B------:R-:W-:Y:S02]  /*1170*/  @UP3 UIADD3.X UR9, UR5, UR9, URZ, UP0, !UPT ;  /* 0x0000000905093290 */ /* 0x000fe400087fe43f */
[----:B-12---:R-:W-:-:S04]  /*1180*/  IMAD.U32 R8, RZ, RZ, UR8 ;  /* 0x00000008ff087e24 */ /* 0x006fc8000f8e00ff */
[----:B------:R-:W-:Y:S01]  /*1190*/  IMAD.U32 R9, RZ, RZ, UR9 ;  /* 0x00000009ff097e24 */ /* 0x000fe2000f8e00ff */
[----:B------:R-:W-:Y:S02]  /*11a0*/  ULDC.64 UR8, c[0x0][0x240] ;  /* 0x0000900000087ab9 */ /* 0x000fe40000000a00 */
[----:B------:R-:W-:Y:S02]  /*11b0*/  UISETP.NE.U32.AND UP1, UPT, URZ, UR8, UPT ;  /* 0x000000083f00728c */ /* 0x000fe4000bf25070 */
[----:B------:R-:W-:Y:S01]  /*11c0*/  UIADD3 UR8, UP0, UR10, UR8, URZ ;  /* 0x000000080a087290 */ /* 0x000fe2000ff1e03f */
[----:B---3--:R-:W3:Y:S01]  /*11d0*/  @P0 LDG.E R8, [R8.64] ;  /* 0x0000002208080981 */ /* 0x008ee2000c1e1900 */
[----:B------:R-:W-:Y:S02]  /*11e0*/  UISETP.NE.AND.EX UP1, UPT, URZ, UR9, UPT, UP1 ;  /* 0x000000093f00728c */ /* 0x000fe4000bf25310 */
[----:B------:R-:W-:Y:S02]  /*11f0*/  UIADD3.X UR4, UR5, UR9, URZ, UP0, !UPT ;  /* 0x0000000905047290 */ /* 0x000fe400087fe43f */
[----:B------:R-:W-:Y:S01]  /*1200*/  IMAD.U32 R6, RZ, RZ, UR8 ;  /* 0x00000008ff067e24 */ /* 0x000fe2000f8e00ff */
[----:B------:R-:W-:Y:S01]  /*1210*/  ULDC.64 UR8, c[0x0][0x248] ;  /* 0x0000920000087ab9 */ /* 0x000fe20000000a00 */
[----:B------:R-:W-:Y:S01]  /*1220*/  PLOP3.LUT P2, PT, PT, PT, UP1, 0x80, 0x0 ;  /* 0x000000000000781c */ /* 0x000fe20003f4f018 */
[----:B------:R-:W-:Y:S01]  /*1230*/  UISETP.EQ.U32.AND UP2, UPT, URZ, UR8, UPT ;  /* 0x000000083f00728c */ /* 0x000fe2000bf42070 */
[----:B------:R-:W-:Y:S01]  /*1240*/  IMAD.U32 R7, RZ, RZ, UR4 ;  /* 0x00000004ff077e24 */ /* 0x000fe2000f8e00ff */
[----:B------:R-:W-:-:S02]  /*1250*/  UIADD3 UR8, UP0, UR10, UR8, URZ ;  /* 0x000000080a087290 */ /* 0x000fc4000ff1e03f */
[----:B------:R-:W-:Y:S02]  /*1260*/  UISETP.EQ.OR.EX UP2, UPT, URZ, UR9, !UP4, UP2 ;  /* 0x000000093f00728c */ /* 0x000fe4000e742720 */
[----:B------:R-:W-:Y:S02]  /*1270*/  UIADD3.X UR9, UR5, UR9, URZ, UP0, !UPT ;  /* 0x0000000905097290 */ /* 0x000fe400087fe43f */
[----:B--2---:R-:W-:Y:S02]  /*1280*/  MOV R4, UR8 ;  /* 0x0000000800047c02 */ /* 0x004fe40008000f00 */
[----:B------:R-:W-:Y:S02]  /*1290*/  PLOP3.LUT P1, PT, PT, PT, UP2, 0x80, 0x0 ;  /* 0x000000000000781c */ /* 0x000fe40003f2f028 */
[----:B------:R1:W2:Y:S01]  /*12a0*/  @P2 LDG.E R3, [R6.64] ;  /* 0x0000002206032981 */ /* 0x0002a2000c1e1900 */
[----:B------:R-:W-:-:S10]  /*12b0*/  MOV R5, UR9 ;  /* 0x0000000900057c02 */ /* 0x000fd40008000f00 */
[----:B----4-:R-:W4:Y:S04]  /*12c0*/  @!P1 LDG.E R0, [R4.64] ;  /* 0x0000002204009981 */ /* 0x010f28000c1e1900 */
[----:B-1---5:R-:W5:Y:S01]  /*12d0*/  @P2 LDG.E R6, [R6.64+0x4] ;  /* 0x0000042206062981 */ /* 0x022f62000c1e1900 */
[----:B------:R-:W-:Y:S02]  /*12e0*/  UMOV UR4, 0xffffffff ;  /* 0xffffffff00047882 */ /* 0x000fe40000000000 */
[----:B------:R-:W-:Y:S02]  /*12f0*/  UMOV UR32, URZ ;  /* 0x0000003f00207c82 */ /* 0x000fe40008000000 */
[----:B------:R-:W-:Y:S02]  /*1300*/  UMOV UR36, 0xffffffff ;  /* 0xffffffff00247882 */ /* 0x000fe40000000000 */
[----:B------:R-:W-:Y:S01]  /*1310*/  ULDC UR8, c[0x0][0x218] ;  /* 0x0000860000087ab9 */ /* 0x000fe20000000800 */
[----:B---3--:R1:W3:Y:S01]  /*1320*/  @P0 R2UR UR32, R8 ;  /* 0x00000000082003c2 */ /* 0x0082e200000e0000 */
[----:B------:R-:W-:-:S07]  /*1330*/  ISETP.NE.U32.AND P0, PT, RZ, c[0x0][0x248], PT ;  /* 0x00009200ff007a0c */ /* 0x000fce0003f05070 */
[----:B--2---:R-:W2:Y:S01]  /*1340*/  @P2 R2UR UR4, R3 ;  /* 0x00000000030423c2 */ /* 0x004ea200000e0000 */
[----:B------:R-:W-:-:S07]  /*1350*/  ISETP.NE.AND.EX P0, PT, RZ, c[0x0][0x24c], PT, P0 ;  /* 0x00009300ff007a0c */ /* 0x000fce0003f05300 */
[----:B-----5:R-:W2:Y:S08]  /*1360*/  @P2 R2UR UR14, R6 ;  /* 0x00000000060e23c2 */ /* 0x020eb000000e0000 */
[----:B----4-:R1:W4:Y:S01]  /*1370*/  @!P1 R2UR UR36, R0 ;  /* 0x00000000002493c2 */ /* 0x01032200000e0000 */
[----:B--2---:R-:W-:-:S07]  /*1380*/  @UP1 UIADD3 UR14, UR14, -UR4, URZ ;  /* 0x800000040e0e1290 */ /* 0x004fce000fffe03f */
[----:B------:R-:W-:Y:S01]  /*1390*/  @!UP1 ULDC UR14, c[0x0][0x214] ;  /* 0x00008500000e9ab9 */ /* 0x000fe20000000800 */
[----:B------:R-:W-:Y:S05]  /*13a0*/  @!P0 BRA `(.L_x_0) ;  /* 0x0000007000008947 */ /* 0x000fea0003800000 */
[----:B-1-34-:R-:W-:-:S13]  /*13b0*/  PLOP3.LUT P0, PT, PT, PT, UP4, 0x80, 0x0 ;  /* 0x000000000000781c */ /* 0x01afda0003f0f048 */
[----:B------:R-:W2:Y:S04]  /*13c0*/  @P0 LDG.E R0, [R4.64+0x4] ;  /* 0x0000042204000981 */ /* 0x000ea8000c1e1900 */
[----:B------:R-:W3:Y:S01]  /*13d0*/  @!P0 LDG.E R4, [R4.64] ;  /* 0x0000002204048981 */ /* 0x000ee2000c1e1900 */
[----:B--2---:R-:W1:Y:S02]  /*13e0*/  @P0 R2UR UR8, R0 ;  /* 0x00000000000803c2 */ /* 0x004e6400000e0000 */
[----:B-1----:R-:W-:-:S11]  /*13f0*/  @UP4 UIADD3 UR8, UR8, -UR36, URZ ;  /* 0x8000002408084290 */ /* 0x002fd6000fffe03f */
[----:B---3--:R1:W2:Y:S01]  /*1400*/  @!P0 R2UR UR8, R4 ;  /* 0x00000000040883c2 */ /* 0x0082a200000e0000 */
[----:B------:R-:W-:-:S07]  /*1410*/  DEPBAR.LE SB1, 0x0, {2} ;  /* 0x000090040000791a */ /* 0x000fce0000000000 */
.L_x_0:
[----:B-1-34-:R-:W-:Y:S02]  /*1420*/  ULDC.64 UR12, c[0x0][0x258] ;  /* 0x00009600000c7ab9 */ /* 0x01afe40000000a00 */
[----:B------:R-:W-:Y:S02]  /*1430*/  UISETP.NE.U32.AND UP2, UPT, URZ, UR12, UPT ;  /* 0x0000000c3f00728c */ /* 0x000fe4000bf45070 */
[----:B------:R-:W-:Y:S02]  /*1440*/  ULDC UR9, c[0x0][0x21c] ;  /* 0x0000870000097ab9 */ /* 0x000fe40000000800 */
[----:B------:R-:W-:-:S06]  /*1450*/  UISETP.NE.AND.EX UP2, UPT, URZ, UR13, UPT, UP2 ;  /* 0x0000000d3f00728c */ /* 0x000fcc000bf45320 */
[----:B------:R-:W-:-:S05]  /*1460*/  PLOP3.LUT P0, PT, PT, PT, UP2, 0x80, 0x0 ;  /* 0x000000000000781c */ /* 0x000fca0003f0f028 */
[----:B------:R-:W-:-:S04]  /*1470*/  @UP2 UIADD3 UR12, UP0, UR10, UR12, URZ ;  /* 0x0000000c0a0c2290 */ /* 0x000fc8000ff1e03f */
[----:B------:R-:W-:Y:S02]  /*1480*/  @UP2 UIADD3.X UR13, UR5, UR13, URZ, UP0, !UPT ;  /* 0x0000000d050d2290 */ /* 0x000fe400087fe43f */
[----:B------:R-:W-:-:S04]  /*1490*/  IMAD.U32 R4, RZ, RZ, UR12 ;  /* 0x0000000cff047e24 */ /* 0x000fc8000f8e00ff */
[----:B------:R-:W-:Y:S01]  /*14a0*/  IMAD.U32 R5, RZ, RZ, UR13 ;  /* 0x0000000dff057e24 */ /* 0x000fe2000f8e00ff */
[----:B------:R-:W-:Y:S02]  /*14b0*/  ULDC.64 UR12, c[0x0][0x268] ;  /* 0x00009a00000c7ab9 */ /* 0x000fe40000000a00 */
[----:B------:R-:W-:Y:S02]  /*14c0*/  @!UP2 UISETP.NE.U32.AND UP0, UPT, URZ, UR12, UPT ;  /* 0x0000000c3f00a28c */ /* 0x000fe4000bf05070 */
[----:B------:R-:W2:Y:S02]  /*14d0*/  @P0 LDG.E R0, [R4.64] ;  /* 0x0000002204000981 */ /* 0x000ea4000c1e1900 */
[----:B------:R-:W-:-:S04]  /*14e0*/  @!UP2 UISETP.NE.AND.EX UP0, UPT, URZ, UR13, UPT, UP0 ;  /* 0x0000000d3f00a28c */ /* 0x000fc8000bf05300 */
[----:B------:R-:W-:Y:S01]  /*14f0*/  @!UP2 USEL UR9, URZ, UR9, !UP0 ;  /* 0x000000093f09a287 */ /* 0x000fe2000c000000 */
[----:B--2---:R-:W1:Y:S02]  /*1500*/  @P0 R2UR UR5, R0 ;  /* 0x00000000000503c2 */ /* 0x004e6400000e0000 */
[----:B-1----:R-:W-:Y:S02]  /*1510*/  @UP2 UIADD3 UR5, UR5, -UR32, URZ ;  /* 0x8000002005052290 */ /* 0x002fe4000fffe03f */
[----:B------:R-:W-:Y:S02]  /*1520*/  @!UP2 UIADD3 UR5, UR9, UR8, -UR32 ;  /* 0x000000080905a290 */ /* 0x000fe4000fffe820 */
[----:B------:R-:W-:-:S04]  /*1530*/  USHF.L.U32 UR8, UR11, 0x7, URZ ;  /* 0x000000070b087899 */ /* 0x000fc8000800063f */
[----:B------:R-:W-:-:S06]  /*1540*/  UISETP.GT.AND UP0, UPT, UR5, UR8, UPT ;  /* 0x000000080500728c */ /* 0x000fcc000bf04270 */
[----:B------:R-:W-:-:S13]  /*1550*/  PLOP3.LUT P0, PT, PT, PT, UP0, 0x80, 0x0 ;  /* 0x000000000000781c */ /* 0x000fda0003f0f008 */
[----:B------:R-:W-:Y:S05]  /*1560*/  @!P0 BRA `(.L_x_1) ;  /* 0x0000703000008947 */ /* 0x000fea0003800000 */
[----:B------:R-:W-:Y:S02]  /*1570*/  ULDC.64 UR38, c[0x0][0x178] ;  /* 0x00005e0000267ab9 */ /* 0x000fe40000000a00 */
[----:B------:R-:W-:Y:S02]  /*1580*/  UIMAD UR9, UR58, UR38, URZ ;  /* 0x000000263a0972a4 */ /* 0x000fe4000f8e023f */
[----:B------:R-:W-:Y:S02]  /*1590*/  UISETP.NE.AND UP2, UPT, UR4, -0x1, UPT ;  /* 0xffffffff0400788c */ /* 0x000fe4000bf45270 */
[----:B------:R-:W-:Y:S02]  /*15a0*/  UIMAD UR9, UR49, UR39, UR9 ;  /* 0x00000027310972a4 */ /* 0x000fe4000f8e0209 */
[----:B------:R-:W-:Y:S02]  /*15b0*/  UIMAD.WIDE.U32 UR38, UR49, UR38, URZ ;  /* 0x00000026312672a5 */ /* 0x000fe4000f8e003f */
[----:B------:R-:W-:-:S02]  /*15c0*/  ULDC.64 UR40, c[0x0][0x190] ;  /* 0x0000640000287ab9 */ /* 0x000fc40000000a00 */
[----:B------:R-:W-:Y:S02]  /*15d0*/  UIADD3 UR53, UR39, UR9, URZ ;  /* 0x0000000927357290 */ /* 0x000fe4000fffe03f */
[----:B------:R-:W-:Y:S02]  /*15e0*/  UIMAD.WIDE.U32 UR12, UR4, UR40, URZ ;  /* 0x00000028040c72a5 */ /* 0x000fe4000f8e003f */
[----:B------:R-:W-:Y:S02]  /*15f0*/  UIMAD UR9, UR4, UR41, URZ ;  /* 0x00000029040972a4 */ /* 0x000fe4000f8e023f */
[----:B------:R-:W-:Y:S02]  /*1600*/  UISETP.NE.AND UP0, UPT, UR36, -0x1, UPT ;  /* 0xffffffff2400788c */ /* 0x000fe4000bf05270 */
[----:B------:R-:W-:Y:S02]  /*1610*/  @UP2 UIADD3 UR53, UR13, UR9, URZ ;  /* 0x000000090d352290 */ /* 0x000fe4000fffe03f */
[----:B------:R-:W-:-:S02]  /*1620*/  UIADD3 UR9, UR14, 0x7f, URZ ;  /* 0x0000007f0e097890 */ /* 0x000fc4000fffe03f */
[----:B------:R-:W-:Y:S01]  /*1630*/  USEL UR57, UR38, UR12, !UP2 ;  /* 0x0000000c26397287 */ /* 0x000fe2000d000000 */
[----:B------:R-:W-:Y:S01]  /*1640*/  PLOP3.LUT P1, PT, PT, PT, UP0, 0x80, 0x0 ;  /* 0x000000000000781c */ /* 0x000fe20003f2f008 */
[----:B------:R-:W-:Y:S02]  /*1650*/  USHF.R.S32.HI UR10, URZ, 0x1f, UR9 ;  /* 0x0000001f3f0a7899 */ /* 0x000fe40008011409 */
[----:B------:R-:W-:Y:S02]  /*1660*/  ULDC.64 UR38, c[0x0][0x198] ;  /* 0x0000660000267ab9 */ /* 0x000fe40000000a00 */
[----:B------:R-:W-:Y:S02]  /*1670*/  ULEA.HI UR10, UR10, UR9, URZ, 0x7 ;  /* 0x000000090a0a7291 */ /* 0x000fe4000f8f383f */
[----:B------:R-:W-:Y:S02]  /*1680*/  @UP0 UIADD3 UR9, UR32, UR36, URZ ;  /* 0x0000002420090290 */ /* 0x000fe4000fffe03f */
[----:B------:R-:W-:-:S02]  /*1690*/  USHF.R.S32.HI UR52, URZ, 0x7, UR10 ;  /* 0x000000073f347899 */ /* 0x000fc4000801140a */
[----:B------:R-:W-:-:S04]  /*16a0*/  @UP0 UIMAD.WIDE.U32 UR12, UR9, UR38, URZ ;  /* 0x00000026090c02a5 */ /* 0x000fc8000f8e003f */
[----:B------:R-:W-:-:S03]  /*16b0*/  @UP0 UIMAD UR43, UR9, UR39, UR13 ;  /* 0x00000027092b02a4 */ /* 0x000fc6000f8e020d */
[----:B------:R-:W-:Y:S02]  /*16c0*/  @UP0 UMOV UR42, UR12 ;  /* 0x0000000c002a0c82 */ /* 0x000fe40008000000 */
[----:B------:R-:W-:-:S04]  /*16d0*/  ULOP3.LUT UR12, UR10, 0xffffff80, URZ, 0xc0, !UPT ;  /* 0xffffff800a0c7892 */ /* 0x000fc8000f8ec03f */
[----:B------:R-:W-:-:S04]  /*16e0*/  UIADD3 UR12, UR12, -0x80, URZ ;  /* 0xffffff800c0c7890 */ /* 0x000fc8000fffe03f */
[----:B------:R-:W-:Y:S01]  /*16f0*/  USHF.R.S32.HI UR46, URZ, 0x1f, UR12 ;  /* 0x0000001f3f2e7899 */ /* 0x000fe2000801140c */
[----:B------:R-:W-:Y:S05]  /*1700*/  @P1 BRA `(.L_x_2) ;  /* 0x000000c000001947 */ /* 0x000fea0003800000 */
[----:B------:R-:W-:Y:S02]  /*1710*/  USHF.R.S32.HI UR9, URZ, 0x1f, UR32 ;  /* 0x0000001f3f097899 */ /* 0x000fe40008011420 */
[----:B------:R-:W-:Y:S02]  /*1720*/  ULDC.64 UR38, c[0x0][0x198] ;  /* 0x0000660000267ab9 */ /* 0x000fe40000000a00 */
[----:B------:R-:W-:Y:S02]  /*1730*/  UIMAD UR9, UR9, UR38, URZ ;  /* 0x00000026090972a4 */ /* 0x000fe4000f8e023f */
[----:B------:R-:W-:Y:S02]  /*1740*/  ULDC.64 UR40, c[0x0][0x180] ;  /* 0x0000600000287ab9 */ /* 0x000fe40000000a00 */
[----:B------:R-:W-:Y:S02]  /*1750*/  UIMAD UR10, UR32, UR39, UR9 ;  /* 0x00000027200a72a4 */ /* 0x000fe4000f8e0209 */
[----:B------:R-:W-:-:S02]  /*1760*/  UIMAD.WIDE.U32 UR38, UR32, UR38, URZ ;  /* 0x00000026202672a5 */ /* 0x000fc4000f8e003f */
[----:B------:R-:W-:Y:S02]  /*1770*/  UIMAD UR9, UR58, UR40, URZ ;  /* 0x000000283a0972a4 */ /* 0x000fe4000f8e023f */
[----:B------:R-:W-:Y:S02]  /*1780*/  UIADD3 UR39, UR39, UR10, URZ ;  /* 0x0000000a27277290 */ /* 0x000fe4000fffe03f */
[----:B------:R-:W-:Y:S02]  /*1790*/  UIMAD UR9, UR49, UR41, UR9 ;  /* 0x00000029310972a4 */ /* 0x000fe4000f8e0209 */
[----:B------:R-:W-:-:S04]  /*17a0*/  UIMAD.WIDE.U32 UR38, UR49, UR40, UR38 ;  /* 0x00000028312672a5 */ /* 0x000fc8000f8e0026 */
[----:B------:R-:W-:-:S03]  /*17b0*/  UIADD3 UR43, UR39, UR9, URZ ;  /* 0x00000009272b7290 */ /* 0x000fc6000fffe03f */
[----:B------:R-:W-:Y:S02]  /*17c0*/  UMOV UR42, UR38 ;  /* 0x00000026002a7c82 */ /* 0x000fe40008000000 */
.L_x_2:
[----:B------:R-:W-:Y:S02]  /*17d0*/  @UP0 UIADD3 UR9, UR32, UR36, URZ ;  /* 0x0000002420090290 */ /* 0x000fe4000fffe03f */
[----:B------:R-:W-:Y:S02]  /*17e0*/  ULDC.64 UR40, c[0x0][0x1a0] ;  /* 0x0000680000287ab9 */ /* 0x000fe40000000a00 */
[----:B------:R-:W-:-:S04]  /*17f0*/  @UP0 UIMAD.WIDE.U32 UR38, UR9, UR40, URZ ;  /* 0x00000028092602a5 */ /* 0x000fc8000f8e003f */
[----:B------:R-:W-:-:S03]  /*1800*/  @UP0 UIMAD UR51, UR9, UR41, UR39 ;  /* 0x00000029093302a4 */ /* 0x000fc6000f8e0227 */
[----:B------:R-:W-:Y:S01]  /*1810*/  @UP0 UMOV UR50, UR38 ;  /* 0x0000002600320c82 */ /* 0x000fe20008000000 */
        /* <DEDUP_REMOVED lines=13> */
.L_x_3:
[----:B------:R-:W2:Y:S01]  /*18f0*/  LDL R0, [R1+0x30] ;  /* 0x0000300001007983 */ /* 0x000ea20000100800 */
[----:B------:R-:W-:-:S03]  /*1900*/  ULDC.64 UR40, c[0x0][0x370] ;  /* 0x0000dc0000287ab9 */ /* 0x000fc60000000a00 */
[----:B------:R-:W3:Y:S04]  /*1910*/  LDL R5, [R1+0x38] ;  /* 0x0000380001057983 */ /* 0x000ee80000100800 */
[----:B------:R-:W4:Y:S04]  /*1920*/  LDL R4, [R1+0x44] ;  /* 0x0000440001047983 */ /* 0x000f280000100800 */
[----:B------:R-:W2:Y:S01]  /*1930*/  LDL R3, [R1+0x40] ;  /* 0x0000400001037983 */ /* 0x000ea20000100800 */
[----:B------:R-:W-:-:S04]  /*1940*/  @UP2 UIMAD.WIDE.U32 UR38, UR4, UR40, URZ ;  /* 0x00000028042622a5 */ /* 0x000fc8000f8e003f */
[----:B------:R-:W-:-:S03]  /*1950*/  @UP2 UIMAD UR47, UR4, UR41, UR39 ;  /* 0x00000029042f22a4 */ /* 0x000fc6000f8e0227 */
[----:B------:R-:W-:Y:S02]  /*1960*/  @UP2 UMOV UR44, UR38 ;  /* 0x00000026002c2c82 */ /* 0x000fe40008000000 */
[----:B------:R-:W-:Y:S02]  /*1970*/  ULDC.64 UR38, c[0x0][0x368] ;  /* 0x0000da0000267ab9 */ /* 0x000fe40000000a00 */
[----:B------:R-:W-:-:S04]  /*1980*/  @!UP2 UIMAD UR9, UR58, UR38, URZ ;  /* 0x000000263a09a2a4 */ /* 0x000fc8000f8e023f */
[----:B------:R-:W-:Y:S02]  /*1990*/  @!UP2 UIMAD UR9, UR49, UR39, UR9 ;  /* 0x000000273109a2a4 */ /* 0x000fe4000f8e0209 */
[----:B------:R-:W-:Y:S02]  /*19a0*/  @!UP2 UIMAD.WIDE.U32 UR38, UR49, UR38, URZ ;  /* 0x000000263126a2a5 */ /* 0x000fe4000f8e003f */
[----:B------:R-:W-:Y:S02]  /*19b0*/  ULDC UR13, c[0x0][0x224] ;  /* 0x00008900000d7ab9 */ /* 0x000fe40000000800 */
[----:B------:R-:W-:Y:S02]  /*19c0*/  @!UP2 UIADD3 UR47, UR39, UR9, URZ ;  /* 0x00000009272fa290 */ /* 0x000fe4000fffe03f */
[----:B------:R-:W-:Y:S02]  /*19d0*/  UIMAD.WIDE.U32 UR40, UR49, UR13, URZ ;  /* 0x0000000d312872a5 */ /* 0x000fe4000f8e003f */
[----:B------:R-:W-:-:S02]  /*19e0*/  @!UP2 UMOV UR44, UR38 ;  /* 0x00000026002cac82 */ /* 0x000fc40008000000 */
[----:B------:R-:W-:Y:S01]  /*19f0*/  UIMAD.WIDE.U32 UR38, UR54, UR4, URZ ;  /* 0x00000004362672a5 */ /* 0x000fe2000f8e003f */
[----:B------:R-:W-:-:S03]  /*1a00*/  IABS R6, c[0x0][0x1c8] ;  /* 0x0000720000067a13 */ /* 0x000fc60000000000 */
[----:B------:R-:W-:Y:S01]  /*1a10*/  USEL UR33, UR60, UR38, !UP2 ;  /* 0x000000263c217287 */ /* 0x000fe2000d000000 */
[----:B--2---:R1:W2:Y:S02]  /*1a20*/  R2UR UR10, R0 ;  /* 0x00000000000a73c2 */ /* 0x0042a400000e0000 */
[----:B-1----:R-:W5:Y:S06]  /*1a30*/  LDL R0, [R1+0x20] ;  /* 0x0000200001007983 */ /* 0x002f6c0000100800 */
[----:B---3--:R-:W1:Y:S02]  /*1a40*/  R2UR UR15, R5 ;  /* 0x00000000050f73c2 */ /* 0x008e6400000e0000 */
[----:B-1----:R-:W-:-:S04]  /*1a50*/  UIMAD UR9, UR58, UR13, UR15 ;  /* 0x0000000d3a0972a4 */ /* 0x002fc8000f8e020f */
[----:B------:R-:W-:-:S03]  /*1a60*/  UIADD3 UR9, UR41, UR9, URZ ;  /* 0x0000000929097290 */ /* 0x000fc6000fffe03f */
[----:B------:R-:W-:Y:S02]  /*1a70*/  ULDC.64 UR40, c[0x0][0x3d8] ;  /* 0x0000f60000287ab9 */ /* 0x000fe40000000a00 */
[----:B--2---:R-:W-:Y:S01]  /*1a80*/  UIMAD UR9, UR54, UR9, UR10 ;  /* 0x00000009360972a4 */ /* 0x004fe2000f8e020a */
[----:B------:R-:W1:Y:S03]  /*1a90*/  S2UR UR10, SR_CTAID.X ;  /* 0x00000000000a79c3 */ /* 0x000e660000002500 */
[----:B------:R-:W-:Y:S02]  /*1aa0*/  UIADD3 UR13, UR61, UR9, URZ ;  /* 0x000000093d0d7290 */ /* 0x000fe4000fffe03f */
[----:B------:R-:W-:-:S04]  /*1ab0*/  UIMAD UR9, UR55, UR4, URZ ;  /* 0x00000004370972a4 */ /* 0x000fc8000f8e023f */
[----:B------:R-:W-:Y:S02]  /*1ac0*/  @UP2 UIADD3 UR13, UR39, UR9, URZ ;  /* 0x00000009270d2290 */ /* 0x000fe4000fffe03f */
[----:B-1----:R-:W-:Y:S01]  /*1ad0*/  UIMAD.WIDE.U32 UR38, UR10, UR40, URZ ;  /* 0x000000280a2672a5 */ /* 0x002fe2000f8e003f */
[----:B----4-:R1:W2:Y:S02]  /*1ae0*/  R2UR UR40, R4 ;  /* 0x00000000042873c2 */ /* 0x0102a400000e0000 */
[----:B-1----:R-:W1:Y:S08]  /*1af0*/  I2F.RP R4, R6 ;  /* 0x0000000600047306 */ /* 0x002e700000209400 */
[----:B-1----:R-:W1:Y:S02]  /*1b00*/  MUFU.RCP R4, R4 ;  /* 0x0000000400047308 */ /* 0x002e640000001000 */
[----:B-1----:R-:W-:-:S06]  /*1b10*/  IADD3 R4, R4, 0xffffffe, RZ ;  /* 0x0ffffffe04047810 */ /* 0x002fcc0007ffe0ff */
[----:B------:R1:W3:Y:S01]  /*1b20*/  F2I.FTZ.U32.TRUNC.NTZ R5, R4 ;  /* 0x0000000400057305 */ /* 0x0002e2000021f000 */
[----:B------:R4:W2:Y:S01]  /*1b30*/  R2UR UR45, R3 ;  /* 0x00000000032d73c2 */ /* 0x0008a200000e0000 */
[----:B-1----:R-:W-:Y:S01]  /*1b40*/  IMAD.MOV.U32 R4, RZ, RZ, RZ ;  /* 0x000000ffff047224 */ /* 0x002fe200078e00ff */
[----:B----4-:R-:W-:Y:S01]  /*1b50*/  IABS R3, UR56 ;  /* 0x0000003800037c13 */ /* 0x010fe20008000000 */
[----:B------:R-:W-:Y:S02]  /*1b60*/  UIMAD UR41, UR10, UR41, UR39 ;  /* 0x000000290a2972a4 */ /* 0x000fe4000f8e0227 */
[----:B------:R-:W-:Y:S02]  /*1b70*/  USHF.L.U32 UR10, UR49, 0x7, URZ ;  /* 0x00000007310a7899 */ /* 0x000fe4000800063f */
[----:B------:R-:W-:Y:S02]  /*1b80*/  USEL UR15, UR38, URZ, UP6 ;  /* 0x0000003f260f7287 */ /* 0x000fe4000b000000 */
[----:B------:R-:W-:-:S02]  /*1b90*/  USHF.L.U64.HI UR9, UR49, 0x7, UR58 ;  /* 0x0000000731097899 */ /* 0x000fc4000801023a */
[----:B------:R-:W-:Y:S02]  /*1ba0*/  USEL UR38, UR10, URZ, UP1 ;  /* 0x0000003f0a267287 */ /* 0x000fe40008800000 */
[----:B------:R-:W-:Y:S02]  /*1bb0*/  USEL UR9, UR9, URZ, UP1 ;  /* 0x0000003f09097287 */ /* 0x000fe40008800000 */
[----:B------:R-:W-:-:S04]  /*1bc0*/  UIADD3 UR38, UP1, UR12, UR38, URZ ;  /* 0x000000260c267290 */ /* 0x000fc8000ff3e03f */
[----:B------:R-:W-:Y:S02]  /*1bd0*/  UIADD3.X UR10, UR46, UR9, URZ, UP1, !UPT ;  /* 0x000000092e0a7290 */ /* 0x000fe40008ffe43f */
[----:B------:R-:W-:Y:S01]  /*1be0*/  UIMAD UR9, UR55, UR38, URZ ;  /* 0x00000026370972a4 */ /* 0x000fe2000f8e023f */
[----:B------:R-:W-:-:S03]  /*1bf0*/  ISETP.NE.AND P2, PT, RZ, c[0x0][0x1c8], PT ;  /* 0x00007200ff007a0c */ /* 0x000fc60003f45270 */
[----:B------:R-:W-:Y:S02]  /*1c00*/  UIMAD UR10, UR54, UR10, UR9 ;  /* 0x0000000a360a72a4 */ /* 0x000fe4000f8e0209 */
[----:B--2---:R-:W-:Y:S02]  /*1c10*/  @UP5 USEL UR9, UR45, UR4, !UP2 ;  /* 0x000000042d095287 */ /* 0x004fe4000d000000 */
[----:B------:R-:W-:Y:S02]  /*1c20*/  UIMAD.WIDE.U32 UR38, UR54, UR38, URZ ;  /* 0x00000026362672a5 */ /* 0x000fe4000f8e003f */
[----:B------:R-:W-:Y:S02]  /*1c30*/  USEL UR41, UR41, URZ, UP6 ;  /* 0x0000003f29297287 */ /* 0x000fe4000b000000 */
[----:B------:R-:W-:Y:S01]  /*1c40*/  UIADD3 UR10, UR39, UR10, URZ ;  /* 0x0000000a270a7290 */ /* 0x000fe2000fffe03f */
[----:B-----5:R3:W1:Y:S02]  /*1c50*/  R2UR UR37, R0 ;  /* 0x00000000002573c2 */ /* 0x02066400000e0000 */
[----:B---3--:R-:W-:-:S04]  /*1c60*/  IMAD.MOV R0, RZ, RZ, -R5 ;  /* 0x000000ffff007224 */ /* 0x008fc800078e0a05 */
[----:B------:R-:W-:-:S04]  /*1c70*/  IMAD R0, R0, R6, RZ ;  /* 0x0000000600007224 */ /* 0x000fc800078e02ff */
[----:B------:R-:W-:-:S04]  /*1c80*/  IMAD.HI.U32 R4, R5, R0, R4 ;  /* 0x0000000005047227 */ /* 0x000fc800078e0004 */
[----:B------:R-:W-:-:S04]  /*1c90*/  IMAD.MOV.U32 R0, RZ, RZ, R3 ;  /* 0x000000ffff007224 */ /* 0x000fc800078e0003 */
[----:B------:R-:W-:-:S04]  /*1ca0*/  IMAD.HI.U32 R4, R4, R0, RZ ;  /* 0x0000000004047227 */ /* 0x000fc800078e00ff */
[----:B------:R-:W-:-:S04]  /*1cb0*/  IMAD.MOV R3, RZ, RZ, -R4 ;  /* 0x000000ffff037224 */ /* 0x000fc800078e0a04 */
[----:B------:R-:W-:-:S05]  /*1cc0*/  IMAD R0, R6, R3, R0 ;  /* 0x0000000306007224 */ /* 0x000fca00078e0200 */
[----:B------:R-:W-:-:S13]  /*1cd0*/  ISETP.GT.U32.AND P0, PT, R6, R0, PT ;  /* 0x000000000600720c */ /* 0x000fda0003f04070 */
[----:B------:R-:W-:Y:S01]  /*1ce0*/  @!P0 IMAD.IADD R0, R0, 0x1, -R6 ;  /* 0x0000000100008824 */ /* 0x000fe200078e0a06 */
[----:B------:R-:W-:-:S04]  /*1cf0*/  @!P0 IADD3 R4, R4, 0x1, RZ ;  /* 0x0000000104048810 */ /* 0x000fc80007ffe0ff */
[----:B------:R-:W-:Y:S02]  /*1d00*/  ISETP.GE.U32.AND P3, PT, R0, R6, PT ;  /* 0x000000060000720c */ /* 0x000fe40003f66070 */
[----:B------:R-:W-:Y:S01]  /*1d10*/  ISETP.LE.AND P0, PT, RZ, UR40, PT ;  /* 0x00000028ff007c0c */ /* 0x000fe2000bf03270 */
[----:B------:R-:W-:-:S10]  /*1d20*/  ULDC UR40, c[0x0][0x234] ;  /* 0x00008d0000287ab9 */ /* 0x000fd40000000800 */
[----:B------:R-:W-:-:S05]  /*1d30*/  @P3 IADD3 R4, R4, 0x1, RZ ;  /* 0x0000000104043810 */ /* 0x000fca0007ffe0ff */
[----:B------:R-:W-:Y:S01]  /*1d40*/  @!P0 IMAD.MOV R4, RZ, RZ, -R4 ;  /* 0x000000ffff048224 */ /* 0x000fe200078e0a04 */
[----:B------:R-:W-:Y:S01]  /*1d50*/  PLOP3.LUT P0, PT, PT, PT, UP5, 0x80, 0x0 ;  /* 0x000000000000781c */ /* 0x000fe20003f0f058 */
[----:B------:R-:W-:Y:S01]  /*1d60*/  @UP5 UIMAD UR9, UR56, UR40, UR9 ;  /* 0x00000028380952a4 */ /* 0x000fe2000f8e0209 */
[----:B------:R-:W-:-:S06]  /*1d70*/  @!P2 LOP3.LUT R4, RZ, c[0x0][0x1c8], RZ, 0x33, !PT ;  /* 0x00007200ff04aa12 */ /* 0x000fcc00078e33ff */
[----:B-1----:R-:W-:Y:S02]  /*1d80*/  @!UP5 UMOV UR9, UR37 ;  /* 0x000000250009dc82 */ /* 0x002fe40008000000 */
[----:B------:R-:W-:Y:S01]  /*1d90*/  USHF.R.S32.HI UR37, URZ, 0x1f, UR8 ;  /* 0x0000001f3f257899 */ /* 0x000fe20008011408 */
[----:B------:R-:W-:Y:S02]  /*1da0*/  SHF.R.S32.HI R14, RZ, 0x1f, R4 ;  /* 0x0000001fff0e7819 */ /* 0x000fe40000011404 */
[----:B------:R-:W-:Y:S05]  /*1db0*/  @!P0 BRA `(.L_x_4) ;  /* 0x0000007000008947 */ /* 0x000fea0003800000 */
[----:B------:R-:W2:Y:S01]  /*1dc0*/  LDL R7, [R1+0x48] ;  /* 0x0000480001077983 */ /* 0x000ea20000100800 */
[----:B------:R-:W-:Y:S02]  /*1dd0*/  ULDC UR45, c[0x0][0x224] ;  /* 0x00008900002d7ab9 */ /* 0x000fe40000000800 */
[----:B------:R-:W-:-:S04]  /*1de0*/  @!UP2 UIMAD UR4, UR49, UR45, URZ ;  /* 0x0000002d3104a2a4 */ /* 0x000fc8000f8e023f */
[----:B------:R-:W-:Y:S01]  /*1df0*/  ULEA UR4, UR49, UR4, 0x7 ;  /* 0x0000000431047291 */ /* 0x000fe2000f8e383f */
[----:B--2---:R-:W1:Y:S03]  /*1e00*/  R2UR UR40, R7 ;  /* 0x00000000072873c2 */ /* 0x004e6600000e0000 */
[----:B-1----:R-:W-:Y:S01]  /*1e10*/  UIMAD UR4, UR40, UR56, UR4 ;  /* 0x00000038280472a4 */ /* 0x002fe2000f8e0204 */
[----:B------:R-:W-:Y:S05]  /*1e20*/  BRA `(.L_x_5) ;  /* 0x0000003000007947 */ /* 0x000fea0003800000 */
.L_x_4:
[----:B------:R-:W2:Y:S02]  /*1e30*/  LDL R0, [R1+0x3c] ;  /* 0x00003c0001007983 */ /* 0x000ea40000100800 */
[----:B--2---:R1:W2:Y:S01]  /*1e40*/  R2UR UR4, R0 ;  /* 0x00000000000473c2 */ /* 0x0042a200000e0000 */
[----:B------:R-:W-:-:S07]  /*1e50*/  DEPBAR.LE SB1, 0x0, {2} ;  /* 0x000090040000791a */ /* 0x000fce0000000000 */
.L_x_5:
[----:B------:R-:W2:Y:S04]  /*1e60*/  LDL R6, [R1+0x1c] ;  /* 0x00001c0001067983 */ /* 0x000ea80000100800 */
[----:B------:R-:W3:Y:S04]  /*1e70*/  LDL R5, [R1+0x2c] ;  /* 0x00002c0001057983 */ /* 0x000ee80000100800 */
[----:B------:R-:W4:Y:S04]  /*1e80*/  LDL R3, [R1+0x28] ;  /* 0x0000280001037983 */ /* 0x000f280000100800 */
[----:B------:R-:W5:Y:S01]  /*1e90*/  LDL R0, [R1+0x34] ;  /* 0x0000340001007983 */ /* 0x000f620000100800 */
[----:B------:R-:W-:-:S03]  /*1ea0*/  IMAD.U32 R11, RZ, RZ, UR7 ;  /* 0x00000007ff0b7e24 */ /* 0x000fc6000f8e00ff */
[----:B------:R-:W4:Y:S04]  /*1eb0*/  LDL R12, [R1+0x24] ;  /* 0x00002400010c7983 */ /* 0x000f280000100800 */
[----:B------:R-:W1:Y:S01]  /*1ec0*/  S2R R13, SR_TID.X ;  /* 0x00000000000d7919 */ /* 0x000e620000002100 */
[----:B------:R-:W-:Y:S01]  /*1ed0*/  UIADD3 UR9, UR12, UR9, URZ ;  /* 0x000000090c097290 */ /* 0x000fe2000fffe03f */
[----:B------:R-:W-:Y:S01]  /*1ee0*/  IMAD.U32 R10, RZ, RZ, UR6 ;  /* 0x00000006ff0a7e24 */ /* 0x000fe2000f8e00ff */
[----:B------:R-:W-:Y:S02]  /*1ef0*/  SHF.R.S32.HI R219, RZ, 0x1f, R218 ;  /* 0x0000001fffdb7819 */ /* 0x000fe400000114da */
[----:B-1----:R-:W-:Y:S01]  /*1f00*/  SHF.R.S32.HI R16, RZ, 0x1f, R13 ;  /* 0x0000001fff107819 */ /* 0x002fe2000001140d */
[----:B------:R-:W-:Y:S01]  /*1f10*/  BSSY B1, `(.L_x_1) ;  /* 0x0000668000017945 */ /* 0x000fe20003800000 */
[----:B--2---:R-:W1:Y:S08]  /*1f20*/  R2UR UR48, R6 ;  /* 0x00000000063073c2 */ /* 0x004e7000000e0000 */
[----:B---3--:R-:W1:Y:S08]  /*1f30*/  R2UR UR40, R5 ;  /* 0x00000000052873c2 */ /* 0x008e7000000e0000 */
[----:B----4-:R-:W2:Y:S08]  /*1f40*/  R2UR UR45, R3 ;  /* 0x00000000032d73c2 */ /* 0x010eb000000e0000 */
[----:B-----5:R-:W2:Y:S01]  /*1f50*/  R2UR UR7, R0 ;  /* 0x00000000000773c2 */ /* 0x020ea200000e0000 */
[----:B-1----:R-:W-:-:S02]  /*1f60*/  UIADD3 UR38, UP4, UP3, UR38, UR40, UR48 ;  /* 0x0000002826267290 */ /* 0x002fc4000fb9e030 */
[----:B------:R-:W-:Y:S02]  /*1f70*/  USHF.R.S32.HI UR40, URZ, 0x1f, UR56 ;  /* 0x0000001f3f287899 */ /* 0x000fe40008011438 */
[----:B------:R-:W-:-:S03]  /*1f80*/  UIADD3 UR48, UP2, UP1, UR15, UR38, UR33 ;  /* 0x000000260f307290 */ /* 0x000fc6000f95e021 */
[----:B------:R-:W-:Y:S02]  /*1f90*/  ULDC.64 UR38, c[0x0][0x1a8] ;  /* 0x00006a0000267ab9 */ /* 0x000fe40000000a00 */
[----:B--2---:R-:W-:-:S04]  /*1fa0*/  UIADD3.X UR10, UR10, UR45, UR7, UP4, UP3 ;  /* 0x0000002d0a0a7290 */ /* 0x004fc8000a7e6407 */
[----:B------:R-:W-:Y:S02]  /*1fb0*/  UIADD3.X UR45, UR41, UR10, UR13, UP2, UP1 ;  /* 0x0000000a292d7290 */ /* 0x000fe400097e240d */
[----:B------:R-:W-:Y:S01]  /*1fc0*/  UIMAD UR10, UR40, UR38, URZ ;  /* 0x00000026280a72a4 */ /* 0x000fe2000f8e023f */
[----:B------:R-:W-:-:S03]  /*1fd0*/  LEA.HI R3, R16, R13, RZ, 0x2 ;  /* 0x0000000d10037211 */ /* 0x000fc600078f10ff */
[----:B------:R-:W-:-:S03]  /*1fe0*/  UIMAD UR41, UR56, UR39, UR10 ;  /* 0x00000027382972a4 */ /* 0x000fc6000f8e020a */
[----:B------:R-:W-:Y:S01]  /*1ff0*/  ULDC.64 UR38, c[0x0][0x378] ;  /* 0x0000de0000267ab9 */ /* 0x000fe20000000a00 */
[----:B------:R-:W-:Y:S01]  /*2000*/  SHF.R.S32.HI R3, RZ, 0x2, R3 ;  /* 0x00000002ff037819 */ /* 0x000fe20000011403 */
[----:B------:R-:W-:-:S03]  /*2010*/  UIMAD UR10, UR40, UR38, URZ ;  /* 0x00000026280a72a4 */ /* 0x000fc6000f8e023f */
[----:B------:R-:W-:Y:S01]  /*2020*/  SHF.R.S32.HI R15, RZ, 0x1f, R3 ;  /* 0x0000001fff0f7819 */ /* 0x000fe20000011403 */
[----:B------:R-:W-:Y:S01]  /*2030*/  UIMAD UR40, UR56, UR39, UR10 ;  /* 0x00000027382872a4 */ /* 0x000fe2000f8e020a */
[----:B------:R-:W-:Y:S02]  /*2040*/  IADD3 R0, P0, R3, UR12, RZ ;  /* 0x0000000c03007c10 */ /* 0x000fe4000ff1e0ff */
[----:B------:R-:W-:Y:S02]  /*2050*/  ULDC.64 UR38, c[0x0][0x370] ;  /* 0x0000dc0000267ab9 */ /* 0x000fe40000000a00 */
[----:B------:R-:W-:Y:S01]  /*2060*/  UIMAD UR10, UR46, UR38, URZ ;  /* 0x000000262e0a72a4 */ /* 0x000fe2000f8e023f */
[----:B------:R-:W-:Y:S01]  /*2070*/  IADD3.X R5, R15, UR46, RZ, P0, !PT ;  /* 0x0000002e0f057c10 */ /* 0x000fe200087fe4ff */
[----:B------:R-:W-:Y:S02]  /*2080*/  UMOV UR13, 0x4 ;  /* 0x00000004000d7882 */ /* 0x000fe40000000000 */
[----:B------:R-:W-:-:S02]  /*2090*/  ULDC.64 UR6, c[0x0][0x200] ;  /* 0x0000800000067ab9 */ /* 0x000fc40000000a00 */
[----:B------:R-:W-:Y:S01]  /*20a0*/  UIMAD UR33, UR12, UR39, UR10 ;  /* 0x000000270c2172a4 */ /* 0x000fe2000f8e020a */
[----:B------:R1:W2:Y:S01]  /*20b0*/  R2UR UR46, R12 ;  /* 0x000000000c2e73c2 */ /* 0x0002a200000e0000 */
[----:B------:R-:W-:Y:S01]  /*20c0*/  UIMAD.WIDE UR38, UR9, UR13, UR6 ;  /* 0x0000000d092672a5 */ /* 0x000fe2000f8e0206 */
[----:B------:R-:W-:-:S04]  /*20d0*/  IMAD.WIDE.U32 R6, R0, c[0x0][0x190], R218 ;  /* 0x0000640000067a25 */ /* 0x000fc800078e00da */
[----:B------:R-:W-:Y:S01]  /*20e0*/  IMAD R5, R5, c[0x0][0x190], RZ ;  /* 0x0000640005057a24 */ /* 0x000fe200078e02ff */
[----:B------:R-:W-:Y:S01]  /*20f0*/  IADD3 R8, P0, R6, UR57, RZ ;  /* 0x0000003906087c10 */ /* 0x000fe2000ff1e0ff */
[----:B------:R-:W-:Y:S02]  /*2100*/  UMOV UR10, UR38 ;  /* 0x00000026000a7c82 */ /* 0x000fe40008000000 */
[----:B------:R-:W-:Y:S01]  /*2110*/  IMAD R0, R0, c[0x0][0x194], R5 ;  /* 0x0000650000007a24 */ /* 0x000fe200078e0205 */
[----:B------:R-:W-:Y:S02]  /*2120*/  UIADD3 UR38, UR12, UR4, URZ ;  /* 0x000000040c267290 */ /* 0x000fe4000fffe03f */
[----:B------:R-:W-:Y:S02]  /*2130*/  UIADD3 UR4, -UR5, UR14, UR8 ;  /* 0x0000000e05047290 */ /* 0x000fe4000fffe108 */
[----:B------:R-:W-:Y:S01]  /*2140*/  IADD3.X R9, R7, UR53, R0, P0, !PT ;  /* 0x0000003507097c10 */ /* 0x000fe200087fe400 */
[----:B------:R-:W-:Y:S01]  /*2150*/  ULDC UR15, c[0x0][0x2e8] ;  /* 0x0000ba00000f7ab9 */ /* 0x000fe20000000800 */
[----:B------:R-:W-:Y:S01]  /*2160*/  LEA.HI R0, R16, R13, RZ, 0x5 ;  /* 0x0000000d10007211 */ /* 0x000fe200078f28ff */
[----:B------:R-:W-:-:S03]  /*2170*/  UIADD3 UR4, UR4, -UR15, URZ ;  /* 0x8000000f04047290 */ /* 0x000fc6000fffe03f */
[----:B------:R-:W-:Y:S01]  /*2180*/  LOP3.LUT R5, R0, 0xffffffe0, RZ, 0xc0, !PT ;  /* 0xffffffe000057812 */ /* 0x000fe200078ec0ff */
[----:B------:R-:W-:Y:S01]  /*2190*/  USHF.R.S32.HI UR15, URZ, 0x1f, UR4 ;  /* 0x0000001f3f0f7899 */ /* 0x000fe20008011404 */
[----:B------:R-:W-:Y:S02]  /*21a0*/  IADD3 R6, P0, R218, UR44, RZ ;  /* 0x0000002cda067c10 */ /* 0x000fe4000ff1e0ff */
[----:B------:R-:W-:Y:S01]  /*21b0*/  SHF.R.S32.HI R0, RZ, 0x5, R0 ;  /* 0x00000005ff007819 */ /* 0x000fe20000011400 */
[----:B------:R-:W-:Y:S01]  /*21c0*/  ULEA.HI UR15, UR15, UR4, URZ, 0x7 ;  /* 0x000000040f0f7291 */ /* 0x000fe2000f8f383f */
[----:B------:R-:W-:Y:S01]  /*21d0*/  IMAD.IADD R5, R13, 0x1, -R5 ;  /* 0x000000010d057824 */ /* 0x000fe200078e0a05 */
[----:B------:R-:W-:Y:S01]  /*21e0*/  IADD3.X R7, R219, UR47, RZ, P0, !PT ;  /* 0x0000002fdb077c10 */ /* 0x000fe200087fe4ff */
[----:B-1----:R-:W-:Y:S01]  /*21f0*/  IMAD.U32 R12, RZ, RZ, UR12 ;  /* 0x0000000cff0c7e24 */ /* 0x002fe2000f8e00ff */
[----:B------:R-:W-:Y:S01]  /*2200*/  USHF.R.S32.HI UR15, URZ, 0x7, UR15 ;  /* 0x000000073f0f7899 */ /* 0x000fe2000801140f */
[----:B--2---:R-:W-:-:S02]  /*2210*/  IMAD R0, R0, UR46, R5 ;  /* 0x0000002e00007c24 */ /* 0x004fc4000f8e0205 */
[----:B------:R-:W-:Y:S01]  /*2220*/  IMAD.WIDE.U32 R6, R12, c[0x0][0x370], R6 ;  /* 0x0000dc000c067a25 */ /* 0x000fe200078e0006 */
[----:B------:R-:W-:Y:S02]  /*2230*/  UISETP.LT.AND UP1, UPT, URZ, UR15, UPT ;  /* 0x0000000f3f00728c */ /* 0x000fe4000bf21270 */
[C---:B------:R-:W-:Y:S02]  /*2240*/  IADD3 R188, P0, R0.reuse, UR48, RZ ;  /* 0x0000003000bc7c10 */ /* 0x040fe4000ff1e0ff */
[----:B------:R-:W-:Y:S01]  /*2250*/  USEL UR15, URZ, UR15, !UP1 ;  /* 0x0000000f3f0f7287 */ /* 0x000fe2000c800000 */
[----:B------:R-:W-:Y:S02]  /*2260*/  IADD3 R7, R7, UR33, RZ ;  /* 0x0000002107077c10 */ /* 0x000fe4000fffe0ff */
[----:B------:R-:W-:Y:S01]  /*2270*/  LEA.HI.X.SX32 R5, R0, UR45, 0x1, P0 ;  /* 0x0000002d00057c11 */ /* 0x000fe200080f0eff */
[----:B------:R-:W-:Y:S01]  /*2280*/  IMAD.U32 R0, RZ, RZ, UR56 ;  /* 0x00000038ff007e24 */ /* 0x000fe2000f8e00ff */
[----:B------:R-:W-:-:S03]  /*2290*/  UISETP.GT.AND UP1, UPT, UR52, UR15, UPT ;  /* 0x0000000f3400728c */ /* 0x000fc6000bf24270 */
[----:B------:R-:W-:-:S03]  /*22a0*/  IMAD.WIDE.U32 R6, R0, c[0x0][0x378], R6 ;  /* 0x0000de0000067a25 */ /* 0x000fc600078e0006 */
[----:B------:R-:W-:Y:S01]  /*22b0*/  PLOP3.LUT P0, PT, PT, PT, UP1, 0x80, 0x0 ;  /* 0x000000000000781c */ /* 0x000fe20003f0f018 */
[----:B------:R-:W-:Y:S01]  /*22c0*/  IMAD.WIDE.U32 R8, R0, c[0x0][0x1a8], R8 ;  /* 0x00006a0000087a25 */ /* 0x000fe200078e0008 */
[----:B------:R-:W-:Y:S01]  /*22d0*/  IADD3 R7, R7, UR40, RZ ;  /* 0x0000002807077c10 */ /* 0x000fe2000fffe0ff */
[----:B------:R-:W-:Y:S02]  /*22e0*/  ULDC.64 UR6, c[0x0][0x3c8] ;  /* 0x0000f20000067ab9 */ /* 0x000fe40000000a00 */
[----:B------:R-:W-:Y:S01]  /*22f0*/  IMAD R0, R15, c[0x0][0x370], RZ ;  /* 0x0000dc000f007a24 */ /* 0x000fe200078e02ff */
[----:B------:R-:W-:Y:S01]  /*2300*/  UMOV UR9, UR39 ;  /* 0x0000002700097c82 */ /* 0x000fe20008000000 */
[----:B------:R-:W-:Y:S01]  /*2310*/  IMAD.WIDE.U32 R6, R3, c[0x0][0x370], R6 ;  /* 0x0000dc0003067a25 */ /* 0x000fe200078e0006 */
[----:B------:R-:W-:-:S03]  /*2320*/  UIMAD.WIDE UR38, UR38, UR13, UR6 ;  /* 0x0000000d262672a5 */ /* 0x000fc6000f8e0206 */
[----:B------:R-:W-:Y:S01]  /*2330*/  IMAD R0, R3, c[0x0][0x374], R0 ;  /* 0x0000dd0003007a24 */ /* 0x000fe200078e0200 */
[----:B------:R-:W-:Y:S01]  /*2340*/  IADD3 R9, R9, UR41, RZ ;  /* 0x0000002909097c10 */ /* 0x000fe2000fffe0ff */
[----:B------:R1:W2:Y:S01]  /*2350*/  R2UR UR7, R11 ;  /* 0x000000000b0773c2 */ /* 0x0002a200000e0000 */
[----:B------:R-:W-:Y:S01]  /*2360*/  LEA R189, P2, R188, c[0x0][0x350], 0x2 ;  /* 0x0000d400bcbd7a11 */ /* 0x000fe200078410ff */
[----:B------:R-:W-:Y:S01]  /*2370*/  IMAD.IADD R0, R7, 0x1, R0 ;  /* 0x0000000107007824 */ /* 0x000fe200078e0200 */
[----:B------:R-:W-:Y:S01]  /*2380*/  LEA R184, P3, R6, c[0x0][0x330], 0x1 ;  /* 0x0000cc0006b87a11 */ /* 0x000fe200078608ff */
[----:B------:R-:W-:Y:S01]  /*2390*/  UMOV UR13, UR38 ;  /* 0x00000026000d7c82 */ /* 0x000fe20008000000 */
[----:B------:R-:W-:Y:S01]  /*23a0*/  LEA R186, P4, R8, c[0x0][0x160], 0x1 ;  /* 0x0000580008ba7a11 */ /* 0x000fe200078808ff */
[----:B------:R-:W-:Y:S02]  /*23b0*/  UMOV UR12, UR39 ;  /* 0x00000027000c7c82 */ /* 0x000fe40008000000 */
[----:B------:R1:W3:Y:S01]  /*23c0*/  R2UR UR6, R10 ;  /* 0x000000000a0673c2 */ /* 0x0002e200000e0000 */
[----:B------:R-:W-:Y:S01]  /*23d0*/  UIADD3 UR4, UR52, -0x1, URZ ;  /* 0xffffffff34047890 */ /* 0x000fe2000fffe03f */
[----:B------:R-:W-:-:S02]  /*23e0*/  LEA.HI.X R185, R6, c[0x0][0x334], R0, 0x1, P3 ;  /* 0x0000cd0006b97a11 */ /* 0x000fc400018f0c00 */
[----:B------:R-:W-:Y:S02]  /*23f0*/  LEA.HI.X R187, R8, c[0x0][0x164], R9, 0x1, P4 ;  /* 0x0000590008bb7a11 */ /* 0x000fe400020f0c09 */
[----:B------:R-:W-:Y:S01]  /*2400*/  LEA.HI.X R188, R188, c[0x0][0x354], R5, 0x2, P2 ;  /* 0x0000d500bcbc7a11 */ /* 0x000fe200010f1405 */
[----:B-123--:R-:W-:Y:S05]  /*2410*/  @P0 BRA `(.L_x_6) ;  /* 0x0000077000000947 */ /* 0x00efea0003800000 */
        /* <DEDUP_REMOVED lines=18> */
.L_x_7:
        /* <DEDUP_REMOVED lines=18> */
.L_x_8:
[----:B------:R-:W-:Y:S01]  /*2660*/  ULDC.64 UR12, c[0x0][0x3a0] ;  /* 0x0000e800000c7ab9 */ /* 0x000fe20000000a00 */
[----:B------:R-:W-:Y:S01]  /*2670*/  IMAD.U32 R11, RZ, RZ, UR8 ;  /* 0x00000008ff0b7e24 */ /* 0x000fe2000f8e00ff */
[----:B------:R-:W-:Y:S01]  /*2680*/  UIMAD UR10, UR37, UR12, URZ ;  /* 0x0000000c250a72a4 */ /* 0x000fe2000f8e023f */
[----:B------:R-:W-:Y:S01]  /*2690*/  ISETP.GE.AND P2, PT, R218, c[0x0][0x220], PT ;  /* 0x00008800da007a0c */ /* 0x000fe20003f46270 */
[----:B------:R-:W-:Y:S01]  /*26a0*/  UIMAD UR5, UR11, -0x80, UR5 ;  /* 0xffffff800b0578a4 */ /* 0x000fe2000f8e0205 */
[----:B------:R-:W-:Y:S01]  /*26b0*/  IMAD.WIDE.U32 R4, R11, c[0x0][0x3a0], R218 ;  /* 0x0000e8000b047a25 */ /* 0x000fe200078e00da */
[----:B------:R-:W-:Y:S01]  /*26c0*/  UIMAD UR10, UR8, UR13, UR10 ;  /* 0x0000000d080a72a4 */ /* 0x000fe2000f8e020a */
[----:B------:R-:W-:Y:S01]  /*26d0*/  BSSY B0, `(.L_x_9) ;  /* 0x0000016000007945 */ /* 0x000fe20003800000 */
[----:B------:R-:W-:Y:S02]  /*26e0*/  USHF.R.S32.HI UR14, URZ, 0x1f, UR56 ;  /* 0x0000001f3f0e7899 */ /* 0x000fe40008011438 */
[----:B------:R-:W-:Y:S01]  /*26f0*/  IADD3 R4, P0, R4, UR33, RZ ;  /* 0x0000002104047c10 */ /* 0x000fe2000ff1e0ff */
[----:B------:R-:W-:Y:S01]  /*2700*/  ULDC.64 UR12, c[0x0][0x3b8] ;  /* 0x0000ee00000c7ab9 */ /* 0x000fe20000000a00 */
[----:B------:R-:W-:Y:S01]  /*2710*/  IMAD.U32 R0, RZ, RZ, UR10 ;  /* 0x0000000aff007e24 */ /* 0x000fe2000f8e00ff */
[----:B------:R-:W-:Y:S01]  /*2720*/  ISETP.GE.OR P1, PT, R3, UR5, P2 ;  /* 0x0000000503007c0c */ /* 0x000fe20009726670 */
[----:B------:R-:W-:-:S03]  /*2730*/  UIMAD UR10, UR14, UR12, URZ ;  /* 0x0000000c0e0a72a4 */ /* 0x000fc6000f8e023f */
[----:B------:R-:W-:Y:S01]  /*2740*/  IADD3.X R5, R5, UR38, R0, P0, !PT ;  /* 0x0000002605057c10 */ /* 0x000fe200087fe400 */
[----:B------:R-:W-:Y:S01]  /*2750*/  IMAD.U32 R0, RZ, RZ, UR56 ;  /* 0x00000038ff007e24 */ /* 0x000fe2000f8e00ff */
[----:B------:R-:W-:-:S03]  /*2760*/  UIMAD UR10, UR56, UR13, UR10 ;  /* 0x0000000d380a72a4 */ /* 0x000fc6000f8e020a */
[----:B------:R-:W-:-:S05]  /*2770*/  IMAD.WIDE.U32 R4, R0, c[0x0][0x3b8], R4 ;  /* 0x0000ee0000047a25 */ /* 0x000fca00078e0004 */
[----:B------:R-:W-:Y:S01]  /*2780*/  IADD3 R10, R5, UR10, RZ ;  /* 0x0000000a050a7c10 */ /* 0x000fe2000fffe0ff */
[----:B------:R-:W-:Y:S05]  /*2790*/  @P1 BRA `(.L_x_10) ;  /* 0x0000009000001947 */ /* 0x000fea0003800000 */
[----:B------:R-:W-:Y:S01]  /*27a0*/  MOV R6, R4 ;  /* 0x0000000400067202 */ /* 0x000fe20000000f00 */
[----:B------:R-:W-:Y:S01]  /*27b0*/  IMAD R0, R15, c[0x0][0x3a0], RZ ;  /* 0x0000e8000f007a24 */ /* 0x000fe200078e02ff */
[----:B------:R-:W-:-:S03]  /*27c0*/  MOV R7, R10 ;  /* 0x0000000a00077202 */ /* 0x000fc60000000f00 */
[C---:B------:R-:W-:Y:S02]  /*27d0*/  IMAD R0, R3.reuse, c[0x0][0x3a4], R0 ;  /* 0x0000e90003007a24 */ /* 0x040fe400078e0200 */
[----:B------:R-:W-:-:S05]  /*27e0*/  IMAD.WIDE.U32 R6, R3, c[0x0][0x3a0], R6 ;  /* 0x0000e80003067a25 */ /* 0x000fca00078e0006 */
[----:B------:R-:W-:Y:S02]  /*27f0*/  IADD3 R0, R7, R0, RZ ;  /* 0x0000000007007210 */ /* 0x000fe40007ffe0ff */
[----:B------:R-:W-:-:S04]  /*2800*/  LEA R8, P0, R6, c[0x0][0x340], 0x1 ;  /* 0x0000d00006087a11 */ /* 0x000fc800078008ff */
[----:B------:R-:W-:-:S05]  /*2810*/  LEA.HI.X R9, R6, c[0x0][0x344], R0, 0x1, P0 ;  /* 0x0000d10006097a11 */ /* 0x000fca00000f0c00 */
[----:B------:R1:W-:Y:S04]  /*2820*/  STG.E.128 [R8.64], RZ ;  /* 0x000000ff08007986 */ /* 0x0003e8000c101d22 */
.L_x_10:
[----:B------:R-:W-:Y:S05]  /*2830*/  BSYNC B0 ;  /* 0x0000000000007941 */ /* 0x000fea0003800000 */
.L_x_9:
[----:B------:R-:W-:Y:S01]  /*2840*/  IADD3 R0, R3, 0x40, RZ ;  /* 0x0000004003007810 */ /* 0x000fe20007ffe0ff */
[----:B------:R-:W-:Y:S03]  /*2850*/  BSSY B0, `(.L_x_11) ;  /* 0x000000d000007945 */ /* 0x000fe60003800000 */
[----:B------:R-:W-:-:S13]  /*2860*/  ISETP.GE.OR P0, PT, R0, UR5, P2 ;  /* 0x0000000500007c0c */ /* 0x000fda0009706670 */
[----:B------:R-:W-:Y:S05]  /*2870*/  @P0 BRA `(.L_x_12) ;  /* 0x000000a000000947 */ /* 0x000fea0003800000 */
[----:B------:R-:W-:-:S04]  /*2880*/  IADD3 R0, P2, R3, 0x40, RZ ;  /* 0x0000004003007810 */ /* 0x000fc80007f5e0ff */
[----:B------:R-:W-:-:S05]  /*2890*/  IADD3.X R5, RZ, R15, RZ, P2, !PT ;  /* 0x0000000fff057210 */ /* 0x000fca00017fe4ff */
[----:B------:R-:W-:Y:S01]  /*28a0*/  IMAD R6, R5, c[0x0][0x3a0], RZ ;  /* 0x0000e80005067a24 */ /* 0x000fe200078e02ff */
[----:B------:R-:W-:-:S05]  /*28b0*/  MOV R5, R10 ;  /* 0x0000000a00057202 */ /* 0x000fca0000000f00 */
[----:B-1----:R-:W-:-:S04]  /*28c0*/  IMAD.WIDE.U32 R8, R0, c[0x0][0x3a0], R4 ;  /* 0x0000e80000087a25 */ /* 0x002fc800078e0004 */
[----:B------:R-:W-:Y:S01]  /*28d0*/  IMAD R0, R0, c[0x0][0x3a4], R6 ;  /* 0x0000e90000007a24 */ /* 0x000fe200078e0206 */
[----:B------:R-:W-:-:S04]  /*28e0*/  LEA R4, P2, R8, c[0x0][0x340], 0x1 ;  /* 0x0000d00008047a11 */ /* 0x000fc800078408ff */
[----:B------:R-:W-:-:S04]  /*28f0*/  IADD3 R0, R9, R0, RZ ;  /* 0x0000000009007210 */ /* 0x000fc80007ffe0ff */
[----:B------:R-:W-:-:S05]  /*2900*/  LEA.HI.X R5, R8, c[0x0][0x344], R0, 0x1, P2 ;  /* 0x0000d10008057a11 */ /* 0x000fca00010f0c00 */
[----:B------:R1:W-:Y:S02]  /*2910*/  STG.E.128 [R4.64], RZ ;  /* 0x000000ff04007986 */ /* 0x0003e4000c101d22 */
.L_x_12:
[----:B------:R-:W-:Y:S05]  /*2920*/  BSYNC B0 ;  /* 0x0000000000007941 */ /* 0x000fea0003800000 */
.L_x_11:
[----:B------:R-:W-:Y:S01]  /*2930*/  ULDC.64 UR12, c[0x0][0x3a8] ;  /* 0x0000ea00000c7ab9 */ /* 0x000fe20000000a00 */
[----:B-1----:R-:W-:Y:S01]  /*2940*/  IMAD.WIDE.U32 R4, R11, c[0x0][0x3a8], R218 ;  /* 0x0000ea000b047a25 */ /* 0x002fe200078e00da */
[----:B------:R-:W-:Y:S01]  /*2950*/  UIMAD UR37, UR37, UR12, URZ ;  /* 0x0000000c252572a4 */ /* 0x000fe2000f8e023f */
[----:B------:R-:W-:Y:S01]  /*2960*/  BSSY B0, `(.L_x_13) ;  /* 0x0000016000007945 */ /* 0x000fe20003800000 */
[----:B------:R-:W-:Y:S02]  /*2970*/  USHF.R.S32.HI UR5, URZ, 0x1f, UR56 ;  /* 0x0000001f3f057899 */ /* 0x000fe40008011438 */
[----:B------:R-:W-:Y:S01]  /*2980*/  UIMAD UR8, UR8, UR13, UR37 ;  /* 0x0000000d080872a4 */ /* 0x000fe2000f8e0225 */
[----:B------:R-:W-:-:S05]  /*2990*/  IADD3 R4, P2, R4, UR9, RZ ;  /* 0x0000000904047c10 */ /* 0x000fca000ff5e0ff */
[----:B------:R-:W-:Y:S01]  /*29a0*/  IMAD.U32 R0, RZ, RZ, UR8 ;  /* 0x00000008ff007e24 */ /* 0x000fe2000f8e00ff */
[----:B------:R-:W-:Y:S02]  /*29b0*/  ULDC.64 UR8, c[0x0][0x3c0] ;  /* 0x0000f00000087ab9 */ /* 0x000fe40000000a00 */
[----:B------:R-:W-:Y:S02]  /*29c0*/  UIMAD UR5, UR5, UR8, URZ ;  /* 0x00000008050572a4 */ /* 0x000fe4000f8e023f */
[----:B------:R-:W-:Y:S02]  /*29d0*/  IADD3.X R5, R5, UR4, R0, P2, !PT ;  /* 0x0000000405057c10 */ /* 0x000fe400097fe400 */
[----:B------:R-:W-:Y:S01]  /*29e0*/  MOV R0, UR56 ;  /* 0x0000003800007c02 */ /* 0x000fe20008000f00 */
[----:B------:R-:W-:-:S04]  /*29f0*/  UIMAD UR5, UR56, UR9, UR5 ;  /* 0x00000009380572a4 */ /* 0x000fc8000f8e0205 */
        /* <DEDUP_REMOVED lines=12> */
.L_x_14:
[----:B------:R-:W-:Y:S05]  /*2ac0*/  BSYNC B0 ;  /* 0x0000000000007941 */ /* 0x000fea0003800000 */
.L_x_13:
        /* <DEDUP_REMOVED lines=10> */
[----:B------:R1:W-:Y:S01]  /*2b70*/  STG.E.128 [R4.64], RZ ;  /* 0x000000ff04007986 */ /* 0x0003e2000c101d22 */
[----:B------:R-:W-:Y:S05]  /*2b80*/  BRA `(.L_x_15) ;  /* 0x00005a0000007947 */ /* 0x000fea0003800000 */
.L_x_6:
[----:B------:R-:W2:Y:S01]  /*2b90*/  LDL R16, [R1+0x4] ;  /* 0x0000040001107983 */ /* 0x000ea20000100800 */
[----:B------:R-:W-:Y:S01]  /*2ba0*/  ULDC.64 UR38, c[0x0][0x1a0] ;  /* 0x0000680000267ab9 */ /* 0x000fe20000000a00 */
[----:B------:R-:W-:Y:S01]  /*2bb0*/  IMAD.U32 R13, RZ, RZ, UR8 ;  /* 0x00000008ff0d7e24 */ /* 0x000fe2000f8e00ff */
[----:B------:R-:W-:Y:S01]  /*2bc0*/  UIMAD UR33, UR37, UR38, URZ ;  /* 0x00000026252172a4 */ /* 0x000fe2000f8e023f */
[----:B------:R-:W-:Y:S01]  /*2bd0*/  IMAD R5, R14, c[0x0][0x1b8], RZ ;  /* 0x00006e000e057a24 */ /* 0x000fe200078e02ff */
[----:B------:R-:W-:Y:S01]  /*2be0*/  BSSY B0, `(.L_x_16) ;  /* 0x0000027000007945 */ /* 0x000fe20003800000 */
[----:B------:R-:W-:Y:S01]  /*2bf0*/  IMAD.WIDE.U32 R6, R13, c[0x0][0x1a0], R218 ;  /* 0x000068000d067a25 */ /* 0x000fe200078e00da */
[----:B------:R-:W-:-:S03]  /*2c00*/  UIMAD UR33, UR8, UR39, UR33 ;  /* 0x00000027082172a4 */ /* 0x000fc6000f8e0221 */
[----:B------:R-:W-:Y:S01]  /*2c10*/  IMAD R5, R4, c[0x0][0x1bc], R5 ;  /* 0x00006f0004057a24 */ /* 0x000fe200078e0205 */
[----:B------:R-:W-:Y:S02]  /*2c20*/  IADD3 R6, P0, R6, UR50, RZ ;  /* 0x0000003206067c10 */ /* 0x000fe4000ff1e0ff */
[----:B------:R-:W-:Y:S01]  /*2c30*/  IMAD.U32 R0, RZ, RZ, UR33 ;  /* 0x00000021ff007e24 */ /* 0x000fe2000f8e00ff */
[----:B------:R-:W-:-:S04]  /*2c40*/  ULEA.HI UR33, UR4, UR4, URZ, 0x1 ;  /* 0x0000000404217291 */ /* 0x000fc8000f8f083f */
[----:B------:R-:W-:Y:S01]  /*2c50*/  IADD3.X R7, R7, UR51, R0, P0, !PT ;  /* 0x0000003307077c10 */ /* 0x000fe200087fe400 */
[----:B------:R-:W-:Y:S01]  /*2c60*/  ULOP3.LUT UR33, UR33, 0xfffffffe, URZ, 0xc0, !UPT ;  /* 0xfffffffe21217892 */ /* 0x000fe2000f8ec03f */
[----:B------:R-:W-:-:S03]  /*2c70*/  PLOP3.LUT P0, PT, PT, PT, UP6, 0x80, 0x0 ;  /* 0x000000000000781c */ /* 0x000fc60003f0f068 */
[----:B------:R-:W-:Y:S01]  /*2c80*/  UIADD3 UR33, UR4, -UR33, URZ ;  /* 0x8000002104217290 */ /* 0x000fe2000fffe03f */
[----:B------:R-:W-:-:S03]  /*2c90*/  IMAD.WIDE.U32 R6, R4, c[0x0][0x1b8], R6 ;  /* 0x00006e0004067a25 */ /* 0x000fc600078e0006 */
[----:B------:R-:W-:Y:S02]  /*2ca0*/  UISETP.NE.AND UP0, UPT, UR33, 0x1, UPT ;  /* 0x000000012100788c */ /* 0x000fe4000bf05270 */
[----:B------:R-:W-:Y:S01]  /*2cb0*/  UIMAD UR33, UR11, -0x80, UR5 ;  /* 0xffffff800b2178a4 */ /* 0x000fe2000f8e0205 */
[----:B------:R-:W-:-:S03]  /*2cc0*/  IADD3 R12, R7, R5, RZ ;  /* 0x00000005070c7210 */ /* 0x000fc60007ffe0ff */
[----:B------:R-:W-:Y:S02]  /*2cd0*/  @P0 BAR.SYNC.DEFER_BLOCKING 0x0 ;  /* 0x0000000000000b1d */ /* 0x000fe40000010000 */
[----:B------:R-:W-:Y:S02]  /*2ce0*/  ISETP.GE.AND P2, PT, R3, UR33, PT ;  /* 0x0000002103007c0c */ /* 0x000fe4000bf46270 */
[----:B--2---:R-:W-:-:S11]  /*2cf0*/  SHF.L.U32 R0, R16, 0x1, RZ ;  /* 0x0000000110007819 */ /* 0x004fd600000006ff */
[----:B------:R1:W-:Y:S04]  /*2d00*/  @P2 STS [R0+0x8000], RZ ;  /* 0x008000ff00002388 */ /* 0x0003e80000000800 */
[----:B------:R1:W-:Y:S04]  /*2d10*/  @P2 STS [R0+0x8004], RZ ;  /* 0x008004ff00002388 */ /* 0x0003e80000000800 */
[----:B------:R1:W-:Y:S01]  /*2d20*/  @P2 STS.64 [R0+0x8008], RZ ;  /* 0x008008ff00002388 */ /* 0x0003e20000000a00 */
[----:B------:R-:W-:Y:S05]  /*2d30*/  @P2 BRA `(.L_x_17) ;  /* 0x0000011000002947 */ /* 0x000fea0003800000 */
[----:B------:R-:W-:-:S13]  /*2d40*/  ISETP.GE.AND P0, PT, R218, c[0x0][0x220], PT ;  /* 0x00008800da007a0c */ /* 0x000fda0003f06270 */
[----:B------:R2:W-:Y:S04]  /*2d50*/  @P0 STS [R0+0x8000], RZ ;  /* 0x008000ff00000388 */ /* 0x0005e80000000800 */
[----:B------:R2:W-:Y:S04]  /*2d60*/  @P0 STS [R0+0x8004], RZ ;  /* 0x008004ff00000388 */ /* 0x0005e80000000800 */
[----:B------:R2:W-:Y:S01]  /*2d70*/  @P0 STS.64 [R0+0x8008], RZ ;  /* 0x008008ff00000388 */ /* 0x0005e20000000a00 */
        /* <DEDUP_REMOVED lines=9> */
[----:B------:R-:W-:Y:S01]  /*2e10*/  @!PT LDS RZ, [RZ] ;  /* 0x00000000fffff984 */ /* 0x000fe20000000800 */
[----:B------:R-:W-:Y:S01]  /*2e20*/  @!PT LDS RZ, [RZ] ;  /* 0x00000000fffff984 */ /* 0x000fe20000000800 */
[----:B------:R-:W-:Y:S01]  /*2e30*/  @!PT LDS RZ, [RZ] ;  /* 0x00000000fffff984 */ /* 0x000fe20000000800 */
[----:B------:R3:W-:Y:S04]  /*2e40*/  LDGSTS.E.BYPASS.LTC128B.128 [R0+0x8000], [R10.64] ;  /* 0x080000000a007fae */ /* 0x0007e8000b901d62 */
.L_x_17:
[----:B------:R-:W-:Y:S05]  /*2e50*/  BSYNC B0 ;  /* 0x0000000000007941 */ /* 0x000fea0003800000 */
.L_x_16:
[----:B------:R-:W-:Y:S01]  /*2e60*/  IADD3 R9, R3, 0x40, RZ ;  /* 0x0000004003097810 */ /* 0x000fe20007ffe0ff */
[----:B------:R-:W-:Y:S03]  /*2e70*/  BSSY B0, `(.L_x_18) ;  /* 0x0000014000007945 */ /* 0x000fe60003800000 */
[----:B------:R-:W-:-:S13]  /*2e80*/  ISETP.GE.AND P1, PT, R9, UR33, PT ;  /* 0x0000002109007c0c */ /* 0x000fda000bf26270 */
[----:B------:R4:W-:Y:S01]  /*2e90*/  @P1 STS.128 [R0+0x9000], RZ ;  /* 0x009000ff00001388 */ /* 0x0009e20000000c00 */
[----:B------:R-:W-:Y:S05]  /*2ea0*/  @P1 BRA `(.L_x_19) ;  /* 0x0000010000001947 */ /* 0x000fea0003800000 */
[----:B------:R-:W-:-:S13]  /*2eb0*/  ISETP.GE.AND P0, PT, R218, c[0x0][0x220], PT ;  /* 0x00008800da007a0c */ /* 0x000fda0003f06270 */
[----:B------:R1:W-:Y:S01]  /*2ec0*/  @P0 STS.128 [R0+0x9000], RZ ;  /* 0x009000ff00000388 */ /* 0x0003e20000000c00 */
[----:B------:R-:W-:Y:S05]  /*2ed0*/  @P0 BRA `(.L_x_19) ;  /* 0x000000d000000947 */ /* 0x000fea0003800000 */
[----:B------:R-:W-:-:S04]  /*2ee0*/  IADD3 R5, P0, R3, 0x40, RZ ;  /* 0x0000004003057810 */ /* 0x000fc80007f1e0ff */
[----:B------:R-:W-:-:S05]  /*2ef0*/  IADD3.X R7, RZ, R15, RZ, P0, !PT ;  /* 0x0000000fff077210 */ /* 0x000fca00007fe4ff */
[----:B------:R-:W-:Y:S01]  /*2f00*/  IMAD R8, R7, c[0x0][0x1a0], RZ ;  /* 0x0000680007087a24 */ /* 0x000fe200078e02ff */
[----:B------:R-:W-:-:S05]  /*2f10*/  MOV R7, R12 ;  /* 0x0000000c00077202 */ /* 0x000fca0000000f00 */
[----:B---3--:R-:W-:-:S04]  /*2f20*/  IMAD.WIDE.U32 R10, R5, c[0x0][0x1a0], R6 ;  /* 0x00006800050a7a25 */ /* 0x008fc800078e0006 */
[----:B------:R-:W-:Y:S01]  /*2f30*/  IMAD R5, R5, c[0x0][0x1a4], R8 ;  /* 0x0000690005057a24 */ /* 0x000fe200078e0208 */
[----:B------:R-:W-:-:S04]  /*2f40*/  LEA R6, P0, R10, c[0x0][0x170], 0x1 ;  /* 0x00005c000a067a11 */ /* 0x000fc800078008ff */
[----:B------:R-:W-:-:S04]  /*2f50*/  IADD3 R5, R11, R5, RZ ;  /* 0x000000050b057210 */ /* 0x000fc80007ffe0ff */
[----:B------:R-:W-:-:S05]  /*2f60*/  LEA.HI.X R7, R10, c[0x0][0x174], R5, 0x1, P0 ;  /* 0x00005d000a077a11 */ /* 0x000fca00000f0c05 */
[----:B------:R-:W-:Y:S01]  /*2f70*/  @!PT LDS RZ, [RZ] ;  /* 0x00000000fffff984 */ /* 0x000fe20000000800 */
[----:B------:R-:W-:Y:S01]  /*2f80*/  @!PT LDS RZ, [RZ] ;  /* 0x00000000fffff984 */ /* 0x000fe20000000800 */
[----:B------:R-:W-:Y:S01]  /*2f90*/  @!PT LDS RZ, [RZ] ;  /* 0x00000000fffff984 */ /* 0x000fe20000000800 */
[----:B------:R3:W-:Y:S02]  /*2fa0*/  LDGSTS.E.BYPASS.LTC128B.128 [R0+0x9000], [R6.64] ;  /* 0x0900000006007fae */ /* 0x0007e4000b901d62 */
.L_x_19:
[----:B------:R-:W-:Y:S05]  /*2fb0*/  BSYNC B0 ;  /* 0x0000000000007941 */ /* 0x000fea0003800000 */
.L_x_18:
[----:B------:R-:W-:Y:S01]  /*2fc0*/  UIMAD UR33, UR4, -0x80, UR14 ;  /* 0xffffff80042178a4 */ /* 0x000fe2000f8e020e */
[----:B------:R-:W0:Y:S01]  /*2fd0*/  LDGDEPBAR ;  /* 0x00000000000079af */ /* 0x000e220000000000 */
[----:B------:R-:W-:Y:S04]  /*2fe0*/  BSSY B0, `(.L_x_20) ;  /* 0x000000f000007945 */ /* 0x000fe80003800000 */
[----:B------:R-:W-:-:S13]  /*2ff0*/  ISETP.GE.AND P3, PT, R3, UR33, PT ;  /* 0x0000002103007c0c */ /* 0x000fda000bf66270 */
        /* <DEDUP_REMOVED lines=9> */
[----:B------:R-:W-:Y:S01]  /*3090*/  @!PT LDS RZ, [RZ] ;  /* 0x00000000fffff984 */ /* 0x000fe20000000800 */
[----:B------:R-:W-:Y:S01]  /*30a0*/  @!PT LDS RZ, [RZ] ;  /* 0x00000000fffff984 */ /* 0x000fe20000000800 */
[----:B------:R-:W-:Y:S01]  /*30b0*/  @!PT LDS RZ, [RZ] ;  /* 0x00000000fffff984 */ /* 0x000fe20000000800 */
[----:B------:R1:W-:Y:S02]  /*30c0*/  LDGSTS.E.BYPASS.LTC128B.128 [R0+0x4000], [R184.64] ;  /* 0x04000000b8007fae */ /* 0x0003e4000b901d62 */
.L_x_21:
[----:B------:R-:W-:Y:S05]  /*30d0*/  BSYNC B0 ;  /* 0x0000000000007941 */ /* 0x000fea0003800000 */
.L_x_20:
[----:B------:R-:W-:Y:S01]  /*30e0*/  ISETP.GE.AND P4, PT, R9, UR33, PT ;  /* 0x0000002109007c0c */ /* 0x000fe2000bf86270 */
[----:B------:R-:W-:-:S12]  /*30f0*/  BSSY B0, `(.L_x_22) ;  /* 0x000000e000007945 */ /* 0x000fd80003800000 */
[----:B------:R1:W-:Y:S01]  /*3100*/  @P4 STS.128 [R0+0x5000], RZ ;  /* 0x005000ff00004388 */ /* 0x0003e20000000c00 */
[----:B------:R-:W-:Y:S05]  /*3110*/  @P4 BRA `(.L_x_23) ;  /* 0x000000b000004947 */ /* 0x000fea0003800000 */
[----:B------:R-:W-:-:S13]  /*3120*/  ISETP.GE.AND P0, PT, R218, c[0x0][0x220], PT ;  /* 0x00008800da007a0c */ /* 0x000fda0003f06270 */
[----:B------:R1:W-:Y:S01]  /*3130*/  @P0 STS.128 [R0+0x5000], RZ ;  /* 0x005000ff00000388 */ /* 0x0003e20000000c00 */
[----:B------:R-:W-:Y:S05]  /*3140*/  @P0 BRA `(.L_x_23) ;  /* 0x0000008000000947 */ /* 0x000fea0003800000 */
[----:B------:R-:W-:Y:S02]  /*3150*/  IMAD.MOV.U32 R5, RZ, RZ, c[0x0][0x370] ;  /* 0x0000dc00ff057624 */ /* 0x000fe400078e00ff */
[----:B---3--:R-:W-:-:S03]  /*3160*/  IMAD.MOV.U32 R7, RZ, RZ, c[0x0][0x374] ;  /* 0x0000dd00ff077624 */ /* 0x008fc600078e00ff */
[----:B------:R-:W-:-:S04]  /*3170*/  LEA R6, P0, R5, R184, 0x7 ;  /* 0x000000b805067211 */ /* 0x000fc800078038ff */
[----:B------:R-:W-:-:S05]  /*3180*/  LEA.HI.X R7, R5, R185, R7, 0x7, P0 ;  /* 0x000000b905077211 */ /* 0x000fca00000f3c07 */
[----:B------:R-:W-:Y:S01]  /*3190*/  @!PT LDS RZ, [RZ] ;  /* 0x00000000fffff984 */ /* 0x000fe20000000800 */
[----:B------:R-:W-:Y:S01]  /*31a0*/  @!PT LDS RZ, [RZ] ;  /* 0x00000000fffff984 */ /* 0x000fe20000000800 */
[----:B------:R-:W-:Y:S01]  /*31b0*/  @!PT LDS RZ, [RZ] ;  /* 0x00000000fffff984 */ /* 0x000fe20000000800 */
[----:B------:R3:W-:Y:S04]  /*31c0*/  LDGSTS.E.BYPASS.LTC128B.128 [R0+0x5000], [R6.64] ;  /* 0x0500000006007fae */ /* 0x0007e8000b901d62 */
.L_x_23:
[----:B------:R-:W-:Y:S05]  /*31d0*/  BSYNC B0 ;  /* 0x0000000000007941 */ /* 0x000fea0003800000 */
.L_x_22:
[----:B------:R-:W-:Y:S01]  /*31e0*/  PLOP3.LUT P0, PT, PT, PT, UP0, 0x80, 0x0 ;  /* 0x000000000000781c */ /* 0x000fe20003f0f008 */
[----:B------:R-:W-:Y:S01]  /*31f0*/  BSSY B0, `(.L_x_24) ;  /* 0x0000013000007945 */ /* 0x000fe20003800000 */
[----:B------:R-:W-:-:S04]  /*3200*/  IADD3 R5, R16, 0x1000, RZ ;  /* 0x0000100010057810 */ /* 0x000fc80007ffe0ff */
[----:B------:R-:W-:-:S05]  /*3210*/  SEL R5, R5, R16, !P0 ;  /* 0x0000001005057207 */ /* 0x000fca0004000000 */
[----:B------:R-:W-:-:S05]  /*3220*/  IMAD.SHL.U32 R166, R5, 0x2, RZ ;  /* 0x0000000205a67824 */ /* 0x000fca00078e00ff */
[----:B------:R1:W-:Y:S04]  /*3230*/  @P3 STS [R166], RZ ;  /* 0x000000ffa6003388 */ /* 0x0003e80000000800 */
[----:B------:R1:W-:Y:S04]  /*3240*/  @P3 STS [R166+0x4], RZ ;  /* 0x000004ffa6003388 */ /* 0x0003e80000000800 */
[----:B------:R1:W-:Y:S04]  /*3250*/  @P3 STS [R166+0x8], RZ ;  /* 0x000008ffa6003388 */ /* 0x0003e80000000800 */
[----:B------:R1:W-:Y:S01]  /*3260*/  @P3 STS [R166+0xc], RZ ;  /* 0x00000cffa6003388 */ /* 0x0003e20000000800 */
[----:B------:R-:W-:Y:S05]  /*3270*/  @P3 BRA `(.L_x_25) ;  /* 0x000000a000003947 */ /* 0x000fea0003800000 */
[----:B------:R-:W-:-:S13]  /*3280*/  ISETP.GE.AND P3, PT, R218, c[0x0][0x220], PT ;  /* 0x00008800da007a0c */ /* 0x000fda0003f66270 */
[----:B------:R1:W-:Y:S04]  /*3290*/  @P3 STS [R166], RZ ;  /* 0x000000ffa6003388 */ /* 0x0003e80000000800 */
[----:B------:R1:W-:Y:S04]  /*32a0*/  @P3 STS [R166+0x4], RZ ;  /* 0x000004ffa6003388 */ /* 0x0003e80000000800 */
[----:B------:R1:W-:Y:S04]  /*32b0*/  @P3 STS [R166+0x8], RZ ;  /* 0x000008ffa6003388 */ /* 0x0003e80000000800 */
[----:B------:R1:W-:Y:S01]  /*32c0*/  @P3 STS [R166+0xc], RZ ;  /* 0x00000cffa6003388 */ /* 0x0003e20000000800 */
[----:B------:R-:W-:Y:S05]  /*32d0*/  @P3 BRA `(.L_x_25) ;  /* 0x0000004000003947 */ /* 0x000fea0003800000 */
[----:B------:R-:W-:Y:S01]  /*32e0*/  @!PT LDS RZ, [RZ] ;  /* 0x00000000fffff984 */ /* 0x000fe20000000800 */
[----:B------:R-:W-:Y:S01]  /*32f0*/  @!PT LDS RZ, [RZ] ;  /* 0x00000000fffff984 */ /* 0x000fe20000000800 */
[----:B------:R-:W-:Y:S01]  /*3300*/  @!PT LDS RZ, [RZ] ;  /* 0x00000000fffff984 */ /* 0x000fe20000000800 */
[----:B------:R1:W-:Y:S02]  /*3310*/  LDGSTS.E.BYPASS.LTC128B.128 [R166], [R186.64] ;  /* 0x00000000baa67fae */ /* 0x0003e4000b901d62 */
.L_x_25:
[----:B------:R-:W-:Y:S05]  /*3320*/  BSYNC B0 ;  /* 0x0000000000007941 */ /* 0x000fea0003800000 */
.L_x_24:
[----:B------:R1:W-:Y:S01]  /*3330*/  @P4 STS [R166+0x1000], RZ ;  /* 0x001000ffa6004388 */ /* 0x0003e20000000800 */
[----:B------:R-:W-:Y:S03]  /*3340*/  BSSY B0, `(.L_x_26) ;  /* 0x0000013000007945 */ /* 0x000fe60003800000 */
[----:B------:R1:W-:Y:S04]  /*3350*/  @P4 STS [R166+0x1004], RZ ;  /* 0x001004ffa6004388 */ /* 0x0003e80000000800 */
[----:B------:R1:W-:Y:S04]  /*3360*/  @P4 STS [R166+0x1008], RZ ;  /* 0x001008ffa6004388 */ /* 0x0003e80000000800 */
[----:B------:R1:W-:Y:S01]  /*3370*/  @P4 STS [R166+0x100c], RZ ;  /* 0x00100cffa6004388 */ /* 0x0003e20000000800 */
[----:B------:R-:W-:Y:S05]  /*3380*/  @P4 BRA `(.L_x_27) ;  /* 0x000000e000004947 */ /* 0x000fea0003800000 */
[----:B------:R-:W-:-:S13]  /*3390*/  ISETP.GE.AND P3, PT, R218, c[0x0][0x220], PT ;  /* 0x00008800da007a0c */ /* 0x000fda0003f66270 */
[----:B------:R1:W-:Y:S04]  /*33a0*/  @P3 STS [R166+0x1000], RZ ;  /* 0x001000ffa6003388 */ /* 0x0003e80000000800 */
[----:B------:R1:W-:Y:S04]  /*33b0*/  @P3 STS [R166+0x1004], RZ ;  /* 0x001004ffa6003388 */ /* 0x0003e80000000800 */
[----:B------:R1:W-:Y:S04]  /*33c0*/  @P3 STS [R166+0x1008], RZ ;  /* 0x001008ffa6003388 */ /* 0x0003e80000000800 */
[----:B------:R1:W-:Y:S01]  /*33d0*/  @P3 STS [R166+0x100c], RZ ;  /* 0x00100cffa6003388 */ /* 0x0003e20000000800 */
        /* <DEDUP_REMOVED lines=9> */
.L_x_27:
[----:B------:R-:W-:Y:S05]  /*3470*/  BSYNC B0 ;  /* 0x0000000000007941 */ /* 0x000fea0003800000 */
.L_x_26:
[----:B--2---:R-:W2:Y:S01]  /*3480*/  LDL R16, [R1+0x10] ;  /* 0x0000100001107983 */ /* 0x004ea20000100800 */
[----:B------:R-:W-:Y:S01]  /*3490*/  ULDC.64 UR38, c[0x0][0x198] ;  /* 0x0000660000267ab9 */ /* 0x000fe20000000a00 */
[----:B---3--:R-:W-:Y:S01]  /*34a0*/  IMAD.WIDE.U32 R6, R13, c[0x0][0x198], R218 ;  /* 0x000066000d067a25 */ /* 0x008fe200078e00da */
[----:B------:R-:W-:-:S03]  /*34b0*/  UIMAD UR37, UR37, UR38, URZ ;  /* 0x00000026252572a4 */ /* 0x000fc6000f8e023f */
[----:B------:R-:W-:Y:S01]  /*34c0*/  IMAD.MOV.U32 R236, RZ, RZ, 0x7f800000 ;  /* 0x7f800000ffec7424 */ /* 0x000fe200078e00ff */
[----:B------:R-:W-:Y:S01]  /*34d0*/  UIMAD UR37, UR8, UR39, UR37 ;  /* 0x00000027082572a4 */ /* 0x000fe2000f8e0225 */
[----:B------:R-:W-:Y:S01]  /*34e0*/  IADD3 R8, P3, R6, UR42, RZ ;  /* 0x0000002a06087c10 */ /* 0x000fe2000ff7e0ff */
[----:B------:R-:W-:Y:S02]  /*34f0*/  IMAD.MOV.U32 R237, RZ, RZ, 0x7f800000 ;  /* 0x7f800000ffed7424 */ /* 0x000fe400078e00ff */
[----:B------:R-:W-:Y:S02]  /*3500*/  IMAD.MOV.U32 R234, RZ, RZ, 0x7f800000 ;  /* 0x7f800000ffea7424 */ /* 0x000fe400078e00ff */
[----:B------:R-:W-:Y:S02]  /*3510*/  IMAD.U32 R5, RZ, RZ, UR37 ;  /* 0x00000025ff057e24 */ /* 0x000fe4000f8e00ff */
[----:B------:R-:W-:-:S03]  /*3520*/  IMAD.MOV.U32 R235, RZ, RZ, 0x7f800000 ;  /* 0x7f800000ffeb7424 */ /* 0x000fc600078e00ff */
[----:B------:R-:W-:Y:S02]  /*3530*/  IADD3.X R9, R7, UR43, R5, P3, !PT ;  /* 0x0000002b07097c10 */ /* 0x000fe40009ffe405 */
[C---:B--2---:R-:W-:Y:S02]  /*3540*/  IADD3 R5, R16.reuse, 0x48, RZ ;  /* 0x0000004810057810 */ /* 0x044fe40007ffe0ff */
[----:B------:R-:W-:Y:S02]  /*3550*/  IADD3 R6, R16, 0x8, RZ ;  /* 0x0000000810067810 */ /* 0x000fe40007ffe0ff */
[----:B------:R-:W-:Y:S02]  /*3560*/  ISETP.GE.AND P5, PT, R5, UR33, PT ;  /* 0x0000002105007c0c */ /* 0x000fe4000bfa6270 */
[----:B------:R-:W-:Y:S01]  /*3570*/  ISETP.GE.AND P6, PT, R6, UR33, PT ;  /* 0x0000002106007c0c */ /* 0x000fe2000bfc6270 */
[----:B------:R-:W-:Y:S01]  /*3580*/  IMAD.SHL.U32 R6, R16, 0x4, RZ ;  /* 0x0000000410067824 */ /* 0x000fe200078e00ff */
[----:B------:R-:W-:-:S02]  /*3590*/  SHF.R.S32.HI R13, RZ, 0x1f, R16 ;  /* 0x0000001fff0d7819 */ /* 0x000fc40000011410 */
[----:B------:R-:W-:Y:S02]  /*35a0*/  SHF.R.S32.HI R11, RZ, 0x1f, R5 ;  /* 0x0000001fff0b7819 */ /* 0x000fe40000011405 */
[----:B------:R-:W-:Y:S02]  /*35b0*/  IADD3 R6, P4, R6, UR10, RZ ;  /* 0x0000000a06067c10 */ /* 0x000fe4000ff9e0ff */
[C---:B------:R-:W-:Y:S02]  /*35c0*/  SHF.L.U64.HI R7, R16.reuse, 0x2, R13 ;  /* 0x0000000210077819 */ /* 0x040fe4000001020d */
[----:B------:R-:W-:Y:S02]  /*35d0*/  IADD3 R12, R16, 0x40, RZ ;  /* 0x00000040100c7810 */ /* 0x000fe40007ffe0ff */
[----:B------:R-:W-:Y:S02]  /*35e0*/  @!P5 LEA R10, P3, R5, UR10, 0x2 ;  /* 0x0000000a050adc11 */ /* 0x000fe4000f8610ff */
[----:B------:R-:W-:-:S02]  /*35f0*/  IADD3.X R7, R7, UR9, RZ, P4, !PT ;  /* 0x0000000907077c10 */ /* 0x000fc4000a7fe4ff */
[----:B------:R-:W-:Y:S02]  /*3600*/  @!P5 LEA.HI.X R11, R5, UR9, R11, 0x2, P3 ;  /* 0x00000009050bdc11 */ /* 0x000fe400098f140b */
[----:B------:R-:W-:Y:S01]  /*3610*/  ISETP.GE.AND P3, PT, R16, UR33, PT ;  /* 0x0000002110007c0c */ /* 0x000fe2000bf66270 */
[----:B------:R2:W5:Y:S01]  /*3620*/  @!P6 LDG.E R237, [R6.64+0x20] ;  /* 0x0000202206ede981 */ /* 0x000562000c1e1900 */
[----:B------:R-:W-:-:S03]  /*3630*/  ISETP.GE.AND P4, PT, R12, UR33, PT ;  /* 0x000000210c007c0c */ /* 0x000fc6000bf86270 */
[----:B------:R2:W-:Y:S04]  /*3640*/  @P2 STS [R0+0x6000], RZ ;  /* 0x006000ff00002388 */ /* 0x0005e80000000800 */
[----:B------:R2:W-:Y:S04]  /*3650*/  @P2 STS [R0+0x6004], RZ ;  /* 0x006004ff00002388 */ /* 0x0005e80000000800 */
[----:B------:R2:W5:Y:S04]  /*3660*/  @!P3 LDG.E R236, [R6.64] ;  /* 0x0000002206ecb981 */ /* 0x000568000c1e1900 */
[----:B------:R2:W5:Y:S04]  /*3670*/  @!P4 LDG.E R234, [R6.64+0x100] ;  /* 0x0001002206eac981 */ /* 0x000568000c1e1900 */
[----:B------:R2:W-:Y:S01]  /*3680*/  @P2 STS.64 [R0+0x6008], RZ ;  /* 0x006008ff00002388 */ /* 0x0005e20000000a00 */
[----:B------:R-:W-:-:S03]  /*3690*/  IMAD R5, R14, c[0x0][0x1b0], RZ ;  /* 0x00006c000e057a24 */ /* 0x000fc600078e02ff */
[----:B------:R3:W5:Y:S01]  /*36a0*/  @!P5 LDG.E R235, [R10.64] ;  /* 0x000000220aebd981 */ /* 0x000762000c1e1900 */
[----:B------:R-:W-:Y:S01]  /*36b0*/  BSSY B0, `(.L_x_28) ;  /* 0x0000016000007945 */ /* 0x000fe20003800000 */
[C---:B---3--:R-:W-:Y:S02]  /*36c0*/  IMAD R10, R4.reuse, c[0x0][0x1b4], R5 ;  /* 0x00006d00040a7a24 */ /* 0x048fe400078e0205 */
[----:B------:R-:W-:-:S04]  /*36d0*/  IMAD.WIDE.U32 R4, R4, c[0x0][0x1b0], R8 ;  /* 0x00006c0004047a25 */ /* 0x000fc800078e0008 */
[----:B------:R-:W-:Y:S01]  /*36e0*/  IMAD.IADD R10, R5, 0x1, R10 ;  /* 0x00000001050a7824 */ /* 0x000fe200078e020a */
[----:B------:R-:W-:Y:S05]  /*36f0*/  @P2 BRA `(.L_x_29) ;  /* 0x0000011000002947 */ /* 0x000fea0003800000 */
[----:B--2---:R-:W-:-:S13]  /*3700*/  ISETP.GE.AND P2, PT, R218, c[0x0][0x220], PT ;  /* 0x00008800da007a0c */ /* 0x004fda0003f46270 */
        /* <DEDUP_REMOVED lines=16> */
.L_x_29:
[----:B--2---:R-:W-:Y:S05]  /*3810*/  BSYNC B0 ;  /* 0x0000000000007941 */ /* 0x004fea0003800000 */
.L_x_28:
[----:B------:R2:W-:Y:S01]  /*3820*/  @P1 STS.128 [R0+0x7000], RZ ;  /* 0x007000ff00001388 */ /* 0x0005e20000000c00 */
[----:B------:R-:W-:Y:S01]  /*3830*/  BSSY B0, `(.L_x_30) ;  /* 0x0000012000007945 */ /* 0x000fe20003800000 */
        /* <DEDUP_REMOVED lines=17> */
.L_x_31:
[----:B------:R-:W-:Y:S05]  /*3950*/  BSYNC B0 ;  /* 0x0000000000007941 */ /* 0x000fea0003800000 */
.L_x_30:
[----:B------:R-:W0:Y:S01]  /*3960*/  LDGDEPBAR ;  /* 0x00000000000079af */ /* 0x000e220000000000 */
[----:B-1234-:R-:W-:Y:S01]  /*3970*/  IMAD.U32 R0, RZ, RZ, UR14 ;  /* 0x0000000eff007e24 */ /* 0x01efe2000f8e00ff */
[----:B------:R-:W-:Y:S01]  /*3980*/  IADD3 R3, R16, 0x1, RZ ;  /* 0x0000000110037810 */ /* 0x000fe20007ffe0ff */
[C---:B------:R-:W-:Y:S01]  /*3990*/  IMAD.SHL.U32 R150, R158.reuse, 0x2, RZ ;  /* 0x000000029e967824 */ /* 0x040fe200078e00ff */
[----:B------:R-:W-:Y:S01]  /*39a0*/  UIADD3 UR33, UR14, 0x80, UR8 ;  /* 0x000000800e217890 */ /* 0x000fe2000fffe008 */
[----:B------:R-:W-:Y:S01]  /*39b0*/  IMAD.MOV.U32 R207, RZ, RZ, R166 ;  /* 0x000000ffffcf7224 */ /* 0x000fe200078e00a6 */
[----:B------:R-:W-:Y:S01]  /*39c0*/  IADD3 R4, R3, UR5, -R0 ;  /* 0x0000000503047c10 */ /* 0x000fe2000fffe800 */
[----:B------:R-:W-:Y:S01]  /*39d0*/  CS2R R94, SRZ ;  /* 0x00000000005e7805 */ /* 0x000fe2000001ff00 */
[----:B------:R-:W-:Y:S01]  /*39e0*/  IADD3 R3, R158, 0x1000, RZ ;  /* 0x000010009e037810 */ /* 0x000fe20007ffe0ff */
[----:B------:R-:W-:Y:S01]  /*39f0*/  CS2R R92, SRZ ;  /* 0x00000000005c7805 */ /* 0x000fe2000001ff00 */
[----:B------:R-:W-:Y:S01]  /*3a00*/  IADD3 R0, R152, 0x1000, RZ ;  /* 0x0000100098007810 */ /* 0x000fe20007ffe0ff */
[----:B------:R1:W-:Y:S01]  /*3a10*/  STL [R1], R4 ;  /* 0x0000000401007387 */ /* 0x0003e20000100800 */
[----:B------:R-:W-:Y:S01]  /*3a20*/  SEL R3, R3, R158, !P0 ;  /* 0x0000009e03037207 */ /* 0x000fe20004000000 */
[----:B------:R-:W-:Y:S01]  /*3a30*/  CS2R R98, SRZ ;  /* 0x0000000000627805 */ /* 0x000fe2000001ff00 */
[----:B------:R-:W-:Y:S01]  /*3a40*/  SEL R0, R0, R152, !P0 ;  /* 0x0000009800007207 */ /* 0x000fe20004000000 */
[----:B------:R-:W-:Y:S01]  /*3a50*/  CS2R R96, SRZ ;  /* 0x0000000000607805 */ /* 0x000fe2000001ff00 */
[----:B------:R-:W-:Y:S01]  /*3a60*/  CS2R R90, SRZ ;  /* 0x00000000005a7805 */ /* 0x000fe2000001ff00 */
[----:B------:R-:W-:Y:S01]  /*3a70*/  IMAD.SHL.U32 R144, R3, 0x2, RZ ;  /* 0x0000000203907824 */ /* 0x000fe200078e00ff */
[----:B------:R-:W-:Y:S01]  /*3a80*/  CS2R R88, SRZ ;  /* 0x0000000000587805 */ /* 0x000fe2000001ff00 */
[----:B------:R-:W-:Y:S01]  /*3a90*/  IMAD.SHL.U32 R3, R0, 0x2, RZ ;  /* 0x0000000200037824 */ /* 0x000fe200078e00ff */
[----:B------:R-:W-:Y:S01]  /*3aa0*/  IADD3 R0, R16, -0x80, RZ ;  /* 0xffffff8010007810 */ /* 0x000fe20007ffe0ff */
[----:B------:R-:W-:Y:S01]  /*3ab0*/  CS2R R86, SRZ ;  /* 0x0000000000567805 */ /* 0x000fe2000001ff00 */
[----:B------:R-:W-:Y:S01]  /*3ac0*/  CS2R R84, SRZ ;  /* 0x0000000000547805 */ /* 0x000fe2000001ff00 */
[----:B------:R-:W-:Y:S01]  /*3ad0*/  CS2R R78, SRZ ;  /* 0x00000000004e7805 */ /* 0x000fe2000001ff00 */
[----:B------:R-:W-:-:S04]  /*3ae0*/  DEPBAR.LE SB0, 0x1 ;  /* 0x000080400000791a */ /* 0x000fc80000000000 */
[----:B------:R-:W-:Y:S01]  /*3af0*/  BAR.SYNC.DEFER_BLOCKING 0x0 ;  /* 0x0000000000007b1d */ /* 0x000fe20000010000 */
[----:B------:R-:W-:Y:S01]  /*3b00*/  CS2R R76, SRZ ;  /* 0x00000000004c7805 */ /* 0x000fe2000001ff00 */
[----:B------:R-:W-:Y:S01]  /*3b10*/  CS2R R82, SRZ ;  /* 0x0000000000527805 */ /* 0x000fe2000001ff00 */
[----:B------:R-:W-:Y:S01]  /*3b20*/  CS2R R80, SRZ ;  /* 0x0000000000507805 */ /* 0x000fe2000001ff00 */
[----:B------:R-:W-:Y:S01]  /*3b30*/  CS2R R74, SRZ ;  /* 0x00000000004a7805 */ /* 0x000fe2000001ff00 */
[----:B------:R-:W-:Y:S01]  /*3b40*/  CS2R R72, SRZ ;  /* 0x0000000000487805 */ /* 0x000fe2000001ff00 */
[----:B------:R-:W-:Y:S01]  /*3b50*/  CS2R R70, SRZ ;  /* 0x0000000000467805 */ /* 0x000fe2000001ff00 */
[----:B------:R-:W-:Y:S01]  /*3b60*/  CS2R R68, SRZ ;  /* 0x0000000000447805 */ /* 0x000fe2000001ff00 */
[C---:B------:R-:W-:Y:S01]  /*3b70*/  SHF.L.U64.HI R251, R16.reuse, 0x2, R13 ;  /* 0x0000000210fb7819 */ /* 0x040fe2000001020d */
[----:B------:R-:W-:Y:S01]  /*3b80*/  IMAD.SHL.U32 R252, R16, 0x4, RZ ;  /* 0x0000000410fc7824 */ /* 0x000fe200078e00ff */
[----:B------:R-:W-:Y:S01]  /*3b90*/  UIADD3 UR33, UR33, -UR5, URZ ;  /* 0x8000000521217290 */ /* 0x000fe2000fffe03f */
[----:B------:R-:W-:-:S02]  /*3ba0*/  IMAD.SHL.U32 R250, R0, 0x4, RZ ;  /* 0x0000000400fa7824 */ /* 0x000fc400078e00ff */
[----:B------:R-:W-:Y:S01]  /*3bb0*/  IMAD.IADD R151, R150, 0x1, R153 ;  /* 0x0000000196977824 */ /* 0x000fe200078e0299 */
[----:B------:R1:W2:Y:S04]  /*3bc0*/  LDSM.16.M88.4 R112, [R146+0x8000] ;  /* 0x008000009270783b */ /* 0x0002a80000000200 */
[----:B------:R1:W3:Y:S04]  /*3bd0*/  LDSM.16.M88.4 R116, [R146+0x8400] ;  /* 0x008400009274783b */ /* 0x0002e80000000200 */
[----:B------:R1:W4:Y:S04]  /*3be0*/  LDSM.16.M88.4 R120, [R146+0x8800] ;  /* 0x008800009278783b */ /* 0x0003280000000200 */
[----:B------:R1:W1:Y:S04]  /*3bf0*/  LDSM.16.M88.4 R124, [R146+0x8c00] ;  /* 0x008c0000927c783b */ /* 0x0002680000000200 */
[----:B------:R1:W1:Y:S04]  /*3c00*/  LDSM.16.M88.4 R128, [R145+0x8000] ;  /* 0x008000009180783b */ /* 0x0002680000000200 */
[----:B------:R1:W1:Y:S04]  /*3c10*/  LDSM.16.M88.4 R132, [R145+0x8400] ;  /* 0x008400009184783b */ /* 0x0002680000000200 */
[----:B------:R1:W1:Y:S04]  /*3c20*/  LDSM.16.M88.4 R136, [R145+0x8800] ;  /* 0x008800009188783b */ /* 0x0002680000000200 */
[----:B------:R1:W1:Y:S02]  /*3c30*/  LDSM.16.M88.4 R140, [R145+0x8c00] ;  /* 0x008c0000918c783b */ /* 0x0002640000000200 */
.L_x_34:
[----:B----4-:R-:W4:Y:S01]  /*3c40*/  LDL R0, [R1] ;  /* 0x0000000001007983 */ /* 0x010f220000100800 */
[----:B------:R-:W-:Y:S01]  /*3c50*/  USHF.L.U32 UR8, UR11, 0x7, URZ ;  /* 0x000000070b087899 */ /* 0x000fe2000800063f */
[C---:B-----5:R-:W-:Y:S01]  /*3c60*/  FMUL.FTZ R162, R236.reuse, 1.4426950216293334961 ;  /* 0x3fb8aa3beca27820 */ /* 0x060fe20000410000 */
[----:B------:R-:W-:Y:S01]  /*3c70*/  FSETP.NEU.FTZ.AND P1, PT, R236, -INF , PT ;  /* 0xff800000ec00780b */ /* 0x000fe20003f3d000 */
[----:B---3--:R-:W3:Y:S01]  /*3c80*/  LDL R159, [R1+0x8] ;  /* 0x00000800019f7983 */ /* 0x008ee20000100800 */
[----:B------:R-:W-:Y:S01]  /*3c90*/  UIADD3 UR14, UR8, 0x80, URZ ;  /* 0x00000080080e7890 */ /* 0x000fe2000fffe03f */
[----:B------:R-:W-:Y:S01]  /*3ca0*/  FMUL.FTZ R160, R237, 1.4426950216293334961 ;  /* 0x3fb8aa3beda07820 */ /* 0x000fe20000410000 */
[----:B------:R-:W-:Y:S01]  /*3cb0*/  USHF.L.U32 UR8, UR4, 0x7, URZ ;  /* 0x0000000704087899 */ /* 0x000fe2000800063f */
[----:B------:R-:W0:Y:S01]  /*3cc0*/  LDGDEPBAR ;  /* 0x00000000000079af */ /* 0x000e220000000000 */
[----:B------:R-:W-:Y:S01]  /*3cd0*/  FSEL R162, R162, RZ, P1 ;  /* 0x000000ffa2a27208 */ /* 0x000fe20000800000 */
[----:B------:R-:W-:Y:S02]  /*3ce0*/  UISETP.GT.AND UP3, UPT, UR4, UR15, UPT ;  /* 0x0000000f0400728c */ /* 0x000fe4000bf64270 */
[----:B------:R-:W-:Y:S04]  /*3cf0*/  UISETP.GE.AND UP0, UPT, UR8, UR33, UPT ;  /* 0x000000210800728c */ /* 0x000fe8000bf06270 */
[----:B------:R-:W-:Y:S06]  /*3d00*/  UISETP.LT.AND UP0, UPT, UR14, UR5, UP0 ;  /* 0x000000050e00728c */ /* 0x000fec0008701270 */
[----:B------:R-:W-:Y:S01]  /*3d10*/  PLOP3.LUT P0, PT, PT, PT, UP0, 0x80, 0x0 ;  /* 0x000000000000781c */ /* 0x000fe20003f0f008 */
[----:B------:R-:W-:Y:S04]  /*3d20*/  DEPBAR.LE SB0, 0x0 ;  /* 0x000080000000791a */ /* 0x000fe80000000000 */
[----:B------:R-:W-:Y:S08]  /*3d30*/  BAR.SYNC.DEFER_BLOCKING 0x0 ;  /* 0x0000000000007b1d */ /* 0x000ff00000010000 */
[----:B------:R-:W-:Y:S08]  /*3d40*/  LDSM.16.M88.4 R64, [R144] ;  /* 0x000000009040783b */ /* 0x000ff00000000200 */
[----:B------:R-:W2:Y:S08]  /*3d50*/  LDSM.16.M88.4 R16, [R146+0x6000] ;  /* 0x006000009210783b */ /* 0x000eb00000000200 */
[----:B------:R-:W1:Y:S08]  /*3d60*/  LDSM.16.M88.4 R60, [R144+0x1000] ;  /* 0x00100000903c783b */ /* 0x000e700000000200 */
[----:B------:R-:W1:Y:S08]  /*3d70*/  LDSM.16.M88.4 R32, [R146+0x6400] ;  /* 0x006400009220783b */ /* 0x000e700000000200 */
[----:B------:R-:W1:Y:S08]  /*3d80*/  LDSM.16.M88.4 R48, [R146+0x6800] ;  /* 0x006800009230783b */ /* 0x000e700000000200 */
[----:B------:R-:W1:Y:S02]  /*3d90*/  LDSM.16.M88.4 R100, [R146+0x6c00] ;  /* 0x006c00009264783b */ /* 0x000e640000000200 */
[-C--:B-12---:R-:W-:Y:S06]  /*3da0*/  HMMA.16816.F32 R4, R64, R16.reuse, RZ ;  /* 0x000000104004723c */ /* 0x086fec00000018ff */
[----:B------:R-:W-:Y:S02]  /*3db0*/  LDSM.16.M88.4 R108, [R145+0x6000] ;  /* 0x00600000916c783b */ /* 0x000fe40000000200 */
[C---:B------:R-:W-:Y:S08]  /*3dc0*/  HMMA.16816.F32 R8, R60.reuse, R16, RZ ;  /* 0x000000103c08723c */ /* 0x040ff000000018ff */
[-C--:B------:R-:W-:Y:S08]  /*3dd0*/  HMMA.16816.F32 R12, R60, R18.reuse, RZ ;  /* 0x000000123c0c723c */ /* 0x080ff000000018ff */
        /* <DEDUP_REMOVED lines=12> */
[----:B------:R-:W-:Y:S01]  /*3ea0*/  HMMA.16816.F32 R64, R64, R102, RZ ;  /* 0x000000664040723c */ /* 0x000fe200000018ff */
[----:B----4-:R-:W-:Y:S03]  /*3eb0*/  @!P0 IADD3 R165, R0, UR8, RZ ;  /* 0x0000000800a58c10 */ /* 0x010fe6000fffe0ff */
[----:B------:R-:W-:Y:S02]  /*3ec0*/  IADD3 R0, R153, R144, RZ ;  /* 0x0000009099007210 */ /* 0x000fe40007ffe0ff */
[C---:B------:R-:W-:Y:S02]  /*3ed0*/  @!P0 IMNMX R163, R165.reuse, UR5, PT ;  /* 0x00000005a5a38c17 */ /* 0x040fe4000b800200 */
[----:B------:R-:W-:Y:S01]  /*3ee0*/  @!P0 IADD3 R161, R165, 0x8, RZ ;  /* 0x00000008a5a18810 */ /* 0x000fe20007ffe0ff */
[----:B------:R-:W1:Y:S03]  /*3ef0*/  LDSM.16.M88.4 R104, [R0] ;  /* 0x000000000068783b */ /* 0x000e660000000200 */
[----:B------:R-:W-:Y:S05]  /*3f00*/  @!P0 IMNMX R161, R161, UR5, PT ;  /* 0x00000005a1a18c17 */ /* 0x000fea000b800200 */
[----:B------:R2:W4:Y:S02]  /*3f10*/  LDSM.16.M88.4 R100, [R0+0x1000] ;  /* 0x001000000064783b */ /* 0x0005240000000200 */
[----:B--2---:R-:W-:Y:S05]  /*3f20*/  MOV R0, UR11 ;  /* 0x0000000b00007c02 */ /* 0x004fea0008000f00 */
[----:B---3--:R-:W-:Y:S02]  /*3f30*/  @!P0 IMAD R0, R0, 0x80, R159 ;  /* 0x0000008000008824 */ /* 0x008fe400078e029f */
[----:B------:R-:W-:Y:S01]  /*3f40*/  FMUL.FTZ R159, R234, 1.4426950216293334961 ;  /* 0x3fb8aa3bea9f7820 */ /* 0x000fe20000410000 */
[-C--:B-1----:R-:W-:Y:S02]  /*3f50*/  HMMA.16816.F32 R4, R104, R108.reuse, R4 ;  /* 0x0000006c6804723c */ /* 0x082fe40000001804 */
[C---:B------:R-:W-:Y:S02]  /*3f60*/  @!P0 IADD3 R164, R0.reuse, 0x1, RZ ;  /* 0x0000000100a48810 */ /* 0x040fe40007ffe0ff */
[-C--:B------:R-:W-:Y:S02]  /*3f70*/  @!P0 ISETP.GE.AND P2, PT, R0, R163.reuse, PT ;  /* 0x000000a30000820c */ /* 0x080fe40003f46270 */
[----:B------:R-:W-:Y:S02]  /*3f80*/  @!P0 ISETP.GE.AND P1, PT, R164, R163, PT ;  /* 0x000000a3a400820c */ /* 0x000fe40003f26270 */
[C---:B----4-:R-:W-:Y:S07]  /*3f90*/  HMMA.16816.F32 R8, R100.reuse, R108, R8 ;  /* 0x0000006c6408723c */ /* 0x050fee0000001808 */
[C---:B------:R-:W-:Y:S01]  /*3fa0*/  @!P0 IADD3 R108, R165.reuse, 0x40, RZ ;  /* 0x00000040a56c8810 */ /* 0x040fe20007ffe0ff */
[-C--:B------:R-:W-:Y:S01]  /*3fb0*/  HMMA.16816.F32 R12, R100, R110.reuse, R12 ;  /* 0x0000006e640c723c */ /* 0x080fe2000000180c */
[----:B------:R-:W-:Y:S03]  /*3fc0*/  @!P0 IADD3 R109, R165, 0x48, RZ ;  /* 0x00000048a56d8810 */ /* 0x000fe60007ffe0ff */
[----:B------:R-:W-:Y:S02]  /*3fd0*/  @!P0 IMNMX R108, R108, UR5, PT ;  /* 0x000000056c6c8c17 */ /* 0x000fe4000b800200 */
[----:B------:R-:W-:Y:S02]  /*3fe0*/  @!P0 IMNMX R109, R109, UR5, PT ;  /* 0x000000056d6d8c17 */ /* 0x000fe4000b800200 */
[----:B------:R-:W-:Y:S01]  /*3ff0*/  @!P0 FSEL R5, R5, -INF , !P1 ;  /* 0xff80000005058808 */ /* 0x000fe20004800000 */
[C---:B------:R-:W-:Y:S01]  /*4000*/  HMMA.16816.F32 R16, R104.reuse, R110, R16 ;  /* 0x0000006e6810723c */ /* 0x040fe20000001810 */
[----:B------:R-:W-:Y:S02]  /*4010*/  FSETP.NEU.FTZ.AND P1, PT, R237, -INF , PT ;  /* 0xff800000ed00780b */ /* 0x000fe40003f3d000 */
[----:B------:R-:W-:Y:S01]  /*4020*/  @!P0 FSEL R4, R4, -INF , !P2 ;  /* 0xff80000004048808 */ /* 0x000fe20005000000 */
[--C-:B------:R-:W-:Y:S01]  /*4030*/  FFMA.FTZ R5, R5, c[0x0][0x23c], -R162.reuse ;  /* 0x00008f0005057a23 */ /* 0x100fe200000108a2 */
[----:B------:R-:W-:Y:S02]  /*4040*/  FSEL R160, R160, RZ, P1 ;  /* 0x000000ffa0a07208 */ /* 0x000fe40000800000 */
[-C--:B------:R-:W-:Y:S01]  /*4050*/  @!P0 ISETP.GE.AND P1, PT, R164, R161.reuse, PT ;  /* 0x000000a1a400820c */ /* 0x080fe20003f26270 */
[----:B------:R-:W-:Y:S01]  /*4060*/  MUFU.EX2 R169, R5 ;  /* 0x0000000500a97308 */ /* 0x000fe20000000800 */
[----:B------:R-:W-:Y:S03]  /*4070*/  @!P0 ISETP.GE.AND P2, PT, R0, R161, PT ;  /* 0x000000a10000820c */ /* 0x000fe60003f46270 */
[----:B------:R-:W-:Y:S01]  /*4080*/  @!P0 FSEL R7, R7, -INF , !P1 ;  /* 0xff80000007078808 */ /* 0x000fe20004800000 */
[----:B------:R-:W-:Y:S01]  /*4090*/  FFMA.FTZ R4, R4, c[0x0][0x23c], -R162 ;  /* 0x00008f0004047a23 */ /* 0x000fe200000108a2 */
[----:B------:R-:W-:Y:S02]  /*40a0*/  FSETP.NEU.FTZ.AND P1, PT, R234, -INF , PT ;  /* 0xff800000ea00780b */ /* 0x000fe40003f3d000 */
[----:B------:R-:W-:Y:S01]  /*40b0*/  @!P0 FSEL R6, R6, -INF , !P2 ;  /* 0xff80000006068808 */ /* 0x000fe20005000000 */
[--C-:B------:R-:W-:Y:S01]  /*40c0*/  FFMA.FTZ R7, R7, c[0x0][0x23c], -R160.reuse ;  /* 0x00008f0007077a23 */ /* 0x100fe200000108a0 */
[----:B------:R-:W-:Y:S01]  /*40d0*/  MUFU.EX2 R175, R4 ;  /* 0x0000000400af7308 */ /* 0x000fe20000000800 */
[-C--:B------:R-:W-:Y:S02]  /*40e0*/  @!P0 ISETP.GE.AND P2, PT, R0, R108.reuse, PT ;  /* 0x0000006c0000820c */ /* 0x080fe40003f46270 */
[----:B------:R-:W-:Y:S01]  /*40f0*/  FSEL R159, R159, RZ, P1 ;  /* 0x000000ff9f9f7208 */ /* 0x000fe20000800000 */
[----:B------:R-:W-:Y:S01]  /*4100*/  FFMA.FTZ R6, R6, c[0x0][0x23c], -R160 ;  /* 0x00008f0006067a23 */ /* 0x000fe200000108a0 */
[----:B------:R-:W-:Y:S02]  /*4110*/  @!P0 FSEL R8, R8, -INF , !P2 ;  /* 0xff80000008088808 */ /* 0x000fe40005000000 */
[-C--:B------:R-:W-:Y:S02]  /*4120*/  @!P0 ISETP.GE.AND P1, PT, R164, R108.reuse, PT ;  /* 0x0000006ca400820c */ /* 0x080fe40003f26270 */
[-C--:B------:R-:W-:Y:S01]  /*4130*/  @!P0 ISETP.GE.AND P2, PT, R0, R109.reuse, PT ;  /* 0x0000006d0000820c */ /* 0x080fe20003f46270 */
[----:B------:R-:W-:Y:S01]  /*4140*/  MUFU.EX2 R241, R6 ;  /* 0x0000000600f17308 */ /* 0x000fe20000000800 */
[--C-:B------:R-:W-:Y:S01]  /*4150*/  FFMA.FTZ R8, R8, c[0x0][0x23c], -R159.reuse ;  /* 0x00008f0008087a23 */ /* 0x100fe2000001089f */
[----:B------:R-:W-:Y:S02]  /*4160*/  @!P0 FSEL R9, R9, -INF , !P1 ;  /* 0xff80000009098808 */ /* 0x000fe40004800000 */
[----:B------:R-:W-:Y:S02]  /*4170*/  FSETP.NEU.FTZ.AND P1, PT, R235, -INF , PT ;  /* 0xff800000eb00780b */ /* 0x000fe40003f3d000 */
[----:B------:R-:W-:Y:S01]  /*4180*/  @!P0 FSEL R10, R10, -INF , !P2 ;  /* 0xff8000000a0a8808 */ /* 0x000fe20005000000 */
[--C-:B------:R-:W-:Y:S03]  /*4190*/  FFMA.FTZ R9, R9, c[0x0][0x23c], -R159.reuse ;  /* 0x00008f0009097a23 */ /* 0x100fe6000001089f */
[----:B------:R1:W-:Y:S10]  /*41a0*/  MUFU.EX2 R245, R8 ;  /* 0x0000000800f57308 */ /* 0x0003f40000000800 */
[----:B------:R2:W-:Y:S10]  /*41b0*/  MUFU.EX2 R240, R7 ;  /* 0x0000000700f07308 */ /* 0x0005f40000000800 */
[----:B------:R3:W4:Y:S01]  /*41c0*/  MUFU.EX2 R244, R9 ;  /* 0x0000000900f47308 */ /* 0x0007220000000800 */
[----:B-1----:R-:W-:Y:S05]  /*41d0*/  FMUL.FTZ R8, R235, 1.4426950216293334961 ;  /* 0x3fb8aa3beb087820 */ /* 0x002fea0000410000 */
[----:B------:R-:W-:Y:S02]  /*41e0*/  FSEL R8, R8, RZ, P1 ;  /* 0x000000ff08087208 */ /* 0x000fe40000800000 */
[-C--:B------:R-:W-:Y:S01]  /*41f0*/  @!P0 ISETP.GE.AND P1, PT, R164, R109.reuse, PT ;  /* 0x0000006da400820c */ /* 0x080fe20003f26270 */
[----:B--2---:R-:W1:Y:S02]  /*4200*/  LDSM.16.M88.4 R4, [R145+0x6400] ;  /* 0x006400009104783b */ /* 0x004e640000000200 */
[--C-:B------:R-:W-:Y:S01]  /*4210*/  FFMA.FTZ R10, R10, c[0x0][0x23c], -R8.reuse ;  /* 0x00008f000a0a7a23 */ /* 0x100fe20000010808 */
[----:B------:R-:W-:Y:S03]  /*4220*/  @!P0 FSEL R11, R11, -INF , !P1 ;  /* 0xff8000000b0b8808 */ /* 0x000fe60004800000 */
[----:B------:R2:W-:Y:S02]  /*4230*/  MUFU.EX2 R248, R10 ;  /* 0x0000000a00f87308 */ /* 0x0005e40000000800 */
[--C-:B------:R-:W-:Y:S01]  /*4240*/  FFMA.FTZ R11, R11, c[0x0][0x23c], -R8.reuse ;  /* 0x00008f000b0b7a23 */ /* 0x100fe20000010808 */
[----:B---3--:R-:W-:Y:S04]  /*4250*/  @!P0 IADD3 R9, R0, 0x8, RZ ;  /* 0x0000000800098810 */ /* 0x008fe80007ffe0ff */
[-C--:B------:R-:W-:Y:S03]  /*4260*/  @!P0 ISETP.GE.AND P1, PT, R9, R108.reuse, PT ;  /* 0x0000006c0900820c */ /* 0x080fe60003f26270 */
[----:B------:R-:W3:Y:S01]  /*4270*/  MUFU.EX2 R249, R11 ;  /* 0x0000000b00f97308 */ /* 0x000ee20000000800 */
[----:B------:R-:W-:Y:S05]  /*4280*/  @!P0 FSEL R12, R12, -INF , !P1 ;  /* 0xff8000000c0c8808 */ /* 0x000fea0004800000 */
[--C-:B------:R-:W-:Y:S04]  /*4290*/  FFMA.FTZ R12, R12, c[0x0][0x23c], -R159.reuse ;  /* 0x00008f000c0c7a23 */ /* 0x100fe8000001089f */
[----:B------:R3:W-:Y:S01]  /*42a0*/  MUFU.EX2 R243, R12 ;  /* 0x0000000c00f37308 */ /* 0x0007e20000000800 */
[----:B--2---:R-:W-:Y:S04]  /*42b0*/  @!P0 IADD3 R10, R0, 0x9, RZ ;  /* 0x00000009000a8810 */ /* 0x004fe80007ffe0ff */
[-C--:B------:R-:W-:Y:S04]  /*42c0*/  @!P0 ISETP.GE.AND P1, PT, R10, R108.reuse, PT ;  /* 0x0000006c0a00820c */ /* 0x080fe80003f26270 */
[----:B------:R-:W-:Y:S02]  /*42d0*/  @!P0 FSEL R13, R13, -INF , !P1 ;  /* 0xff8000000d0d8808 */ /* 0x000fe40004800000 */
[-C--:B------:R-:W-:Y:S01]  /*42e0*/  @!P0 ISETP.GE.AND P1, PT, R9, R109.reuse, PT ;  /* 0x0000006d0900820c */ /* 0x080fe20003f26270 */
[-C--:B-1----:R-:W-:Y:S02]  /*42f0*/  HMMA.16816.F32 R20, R104, R4.reuse, R20 ;  /* 0x000000046814723c */ /* 0x082fe40000001814 */
[--C-:B------:R-:W-:Y:S01]  /*4300*/  FFMA.FTZ R13, R13, c[0x0][0x23c], -R159.reuse ;  /* 0x00008f000d0d7a23 */ /* 0x100fe2000001089f */
[----:B------:R-:W-:Y:S02]  /*4310*/  @!P0 FSEL R14, R14, -INF , !P1 ;  /* 0xff8000000e0e8808 */ /* 0x000fe40004800000 */
[----:B------:R-:W-:Y:S01]  /*4320*/  @!P0 ISETP.GE.AND P1, PT, R10, R109, PT ;  /* 0x0000006d0a00820c */ /* 0x000fe20003f26270 */
[----:B------:R-:W-:Y:S02]  /*4330*/  MUFU.EX2 R242, R13 ;  /* 0x0000000d00f27308 */ /* 0x000fe40000000800 */
[C---:B------:R-:W-:Y:S01]  /*4340*/  HMMA.16816.F32 R24, R100.reuse, R4, R24 ;  /* 0x000000046418723c */ /* 0x040fe20000001818 */
[----:B------:R-:W-:Y:S02]  /*4350*/  @!P0 FSEL R15, R15, -INF , !P1 ;  /* 0xff8000000f0f8808 */ /* 0x000fe40004800000 */
[-C--:B------:R-:W-:Y:S01]  /*4360*/  @!P0 ISETP.GE.AND P1, PT, R9, R163.reuse, PT ;  /* 0x000000a30900820c */ /* 0x080fe20003f26270 */
[--C-:B------:R-:W-:Y:S01]  /*4370*/  FFMA.FTZ R14, R14, c[0x0][0x23c], -R8.reuse ;  /* 0x00008f000e0e7a23 */ /* 0x100fe20000010808 */
[----:B---3--:R-:W-:Y:S01]  /*4380*/  @!P0 IADD3 R12, R0, 0x29, RZ ;  /* 0x00000029000c8810 */ /* 0x008fe20007ffe0ff */
[----:B------:R-:W-:Y:S01]  /*4390*/  FFMA.FTZ R15, R15, c[0x0][0x23c], -R8 ;  /* 0x00008f000f0f7a23 */ /* 0x000fe20000010808 */
[----:B------:R-:W-:Y:S01]  /*43a0*/  @!P0 FSEL R16, R16, -INF , !P1 ;  /* 0xff80000010108808 */ /* 0x000fe20004800000 */
[----:B------:R-:W-:Y:S01]  /*43b0*/  MUFU.EX2 R247, R14 ;  /* 0x0000000e00f77308 */ /* 0x000fe20000000800 */
[-C--:B------:R-:W-:Y:S01]  /*43c0*/  @!P0 ISETP.GE.AND P1, PT, R10, R163.reuse, PT ;  /* 0x000000a30a00820c */ /* 0x080fe20003f26270 */
[-C--:B------:R-:W-:Y:S01]  /*43d0*/  HMMA.16816.F32 R28, R100, R6.reuse, R28 ;  /* 0x00000006641c723c */ /* 0x080fe2000000181c */
[----:B------:R-:W-:Y:S01]  /*43e0*/  @!P0 ISETP.GE.AND P2, PT, R12, R163, PT ;  /* 0x000000a30c00820c */ /* 0x000fe20003f46270 */
[--C-:B------:R-:W-:Y:S01]  /*43f0*/  FFMA.FTZ R16, R16, c[0x0][0x23c], -R162.reuse ;  /* 0x00008f0010107a23 */ /* 0x100fe200000108a2 */
[----:B------:R-:W-:Y:S02]  /*4400*/  @!P0 FSEL R17, R17, -INF , !P1 ;  /* 0xff80000011118808 */ /* 0x000fe40004800000 */
[-C--:B------:R-:W-:Y:S02]  /*4410*/  @!P0 ISETP.GE.AND P1, PT, R9, R161.reuse, PT ;  /* 0x000000a10900820c */ /* 0x080fe40003f26270 */
[----:B------:R-:W-:Y:S01]  /*4420*/  @!P0 IADD3 R9, R0, 0x10, RZ ;  /* 0x0000001000098810 */ /* 0x000fe20007ffe0ff */
[----:B------:R-:W-:Y:S01]  /*4430*/  MUFU.EX2 R174, R16 ;  /* 0x0000001000ae7308 */ /* 0x000fe20000000800 */
[----:B------:R-:W-:Y:S01]  /*4440*/  @!P0 FSEL R18, R18, -INF , !P1 ;  /* 0xff80000012128808 */ /* 0x000fe20004800000 */
[C---:B------:R-:W-:Y:S01]  /*4450*/  HMMA.16816.F32 R32, R104.reuse, R6, R32 ;  /* 0x000000066820723c */ /* 0x040fe20000001820 */
[----:B------:R-:W-:Y:S01]  /*4460*/  @!P0 ISETP.GE.AND P1, PT, R10, R161, PT ;  /* 0x000000a10a00820c */ /* 0x000fe20003f26270 */
[----:B------:R-:W1:Y:S01]  /*4470*/  LDSM.16.M88.4 R4, [R145+0x6800] ;  /* 0x006800009104783b */ /* 0x000e620000000200 */
[----:B------:R-:W-:Y:S01]  /*4480*/  @!P0 IADD3 R10, R0, 0x11, RZ ;  /* 0x00000011000a8810 */ /* 0x000fe20007ffe0ff */
[----:B------:R-:W-:Y:S01]  /*4490*/  FFMA.FTZ R17, R17, c[0x0][0x23c], -R162 ;  /* 0x00008f0011117a23 */ /* 0x000fe200000108a2 */
[----:B------:R-:W-:Y:S01]  /*44a0*/  @!P0 FSEL R19, R19, -INF , !P1 ;  /* 0xff80000013138808 */ /* 0x000fe20004800000 */
[--C-:B------:R-:W-:Y:S01]  /*44b0*/  FFMA.FTZ R18, R18, c[0x0][0x23c], -R160.reuse ;  /* 0x00008f0012127a23 */ /* 0x100fe200000108a0 */
[-C--:B------:R-:W-:Y:S01]  /*44c0*/  @!P0 ISETP.GE.AND P1, PT, R9, R163.reuse, PT ;  /* 0x000000a30900820c */ /* 0x080fe20003f26270 */
[----:B------:R-:W-:Y:S04]  /*44d0*/  MUFU.EX2 R168, R17 ;  /* 0x0000001100a87308 */ /* 0x000fe80000000800 */
[----:B------:R-:W-:Y:S01]  /*44e0*/  @!P0 FSEL R20, R20, -INF , !P1 ;  /* 0xff80000014148808 */ /* 0x000fe20004800000 */
[----:B------:R-:W-:Y:S01]  /*44f0*/  FFMA.FTZ R19, R19, c[0x0][0x23c], -R160 ;  /* 0x00008f0013137a23 */ /* 0x000fe200000108a0 */
[----:B------:R-:W-:Y:S03]  /*4500*/  @!P0 ISETP.GE.AND P1, PT, R10, R163, PT ;  /* 0x000000a30a00820c */ /* 0x000fe60003f26270 */
[--C-:B------:R-:W-:Y:S01]  /*4510*/  FFMA.FTZ R20, R20, c[0x0][0x23c], -R162.reuse ;  /* 0x00008f0014147a23 */ /* 0x100fe200000108a2 */
[----:B------:R-:W-:Y:S01]  /*4520*/  MUFU.EX2 R227, R18 ;  /* 0x0000001200e37308 */ /* 0x000fe20000000800 */
[----:B------:R-:W-:Y:S02]  /*4530*/  @!P0 FSEL R21, R21, -INF , !P1 ;  /* 0xff80000015158808 */ /* 0x000fe40004800000 */
[-C--:B------:R-:W-:Y:S03]  /*4540*/  @!P0 ISETP.GE.AND P1, PT, R9, R161.reuse, PT ;  /* 0x000000a10900820c */ /* 0x080fe60003f26270 */
[----:B------:R-:W-:Y:S01]  /*4550*/  FFMA.FTZ R21, R21, c[0x0][0x23c], -R162 ;  /* 0x00008f0015157a23 */ /* 0x000fe200000108a2 */
[----:B------:R-:W-:Y:S02]  /*4560*/  @!P0 FSEL R22, R22, -INF , !P1 ;  /* 0xff80000016168808 */ /* 0x000fe40004800000 */
[----:B------:R-:W-:Y:S01]  /*4570*/  @!P0 ISETP.GE.AND P1, PT, R10, R161, PT ;  /* 0x000000a10a00820c */ /* 0x000fe20003f26270 */
[----:B------:R-:W-:Y:S02]  /*4580*/  MUFU.EX2 R226, R19 ;  /* 0x0000001300e27308 */ /* 0x000fe40000000800 */
[--C-:B------:R-:W-:Y:S01]  /*4590*/  FFMA.FTZ R22, R22, c[0x0][0x23c], -R160.reuse ;  /* 0x00008f0016167a23 */ /* 0x100fe200000108a0 */
[----:B------:R-:W-:Y:S02]  /*45a0*/  @!P0 FSEL R23, R23, -INF , !P1 ;  /* 0xff80000017178808 */ /* 0x000fe40004800000 */
[-C--:B------:R-:W-:Y:S03]  /*45b0*/  @!P0 ISETP.GE.AND P1, PT, R9, R108.reuse, PT ;  /* 0x0000006c0900820c */ /* 0x080fe60003f26270 */
[----:B------:R-:W-:Y:S01]  /*45c0*/  FFMA.FTZ R23, R23, c[0x0][0x23c], -R160 ;  /* 0x00008f0017177a23 */ /* 0x000fe200000108a0 */
[----:B------:R-:W-:Y:S01]  /*45d0*/  @!P0 FSEL R24, R24, -INF , !P1 ;  /* 0xff80000018188808 */ /* 0x000fe20004800000 */
[----:B------:R-:W-:Y:S01]  /*45e0*/  MUFU.EX2 R246, R15 ;  /* 0x0000000f00f67308 */ /* 0x000fe20000000800 */
[-C--:B------:R-:W-:Y:S01]  /*45f0*/  @!P0 ISETP.GE.AND P1, PT, R10, R108.reuse, PT ;  /* 0x0000006c0a00820c */ /* 0x080fe20003f26270 */
[-C--:B-1----:R-:W-:Y:S03]  /*4600*/  HMMA.16816.F32 R36, R104, R4.reuse, R36 ;  /* 0x000000046824723c */ /* 0x082fe60000001824 */
[----:B------:R-:W-:Y:S01]  /*4610*/  @!P0 FSEL R25, R25, -INF , !P1 ;  /* 0xff80000019198808 */ /* 0x000fe20004800000 */
[--C-:B------:R-:W-:Y:S01]  /*4620*/  FFMA.FTZ R24, R24, c[0x0][0x23c], -R159.reuse ;  /* 0x00008f0018187a23 */ /* 0x100fe2000001089f */
[-C--:B------:R-:W-:Y:S02]  /*4630*/  @!P0 ISETP.GE.AND P1, PT, R9, R109.reuse, PT ;  /* 0x0000006d0900820c */ /* 0x080fe40003f26270 */
[----:B------:R-:W-:Y:S01]  /*4640*/  @!P0 IADD3 R9, R0, 0x18, RZ ;  /* 0x0000001800098810 */ /* 0x000fe20007ffe0ff */
[----:B------:R-:W-:Y:S01]  /*4650*/  MUFU.EX2 R173, R20 ;  /* 0x0000001400ad7308 */ /* 0x000fe20000000800 */
[----:B------:R-:W-:Y:S01]  /*4660*/  @!P0 FSEL R26, R26, -INF , !P1 ;  /* 0xff8000001a1a8808 */ /* 0x000fe20004800000 */
[C---:B------:R-:W-:Y:S01]  /*4670*/  HMMA.16816.F32 R40, R100.reuse, R4, R40 ;  /* 0x000000046428723c */ /* 0x040fe20000001828 */
[-C--:B------:R-:W-:Y:S02]  /*4680*/  @!P0 ISETP.GE.AND P1, PT, R10, R109.reuse, PT ;  /* 0x0000006d0a00820c */ /* 0x080fe40003f26270 */
[----:B------:R-:W-:Y:S01]  /*4690*/  @!P0 IADD3 R10, R0, 0x19, RZ ;  /* 0x00000019000a8810 */ /* 0x000fe20007ffe0ff */
[--C-:B------:R-:W-:Y:S01]  /*46a0*/  FFMA.FTZ R25, R25, c[0x0][0x23c], -R159.reuse ;  /* 0x00008f0019197a23 */ /* 0x100fe2000001089f */
[----:B------:R-:W-:Y:S01]  /*46b0*/  @!P0 FSEL R27, R27, -INF , !P1 ;  /* 0xff8000001b1b8808 */ /* 0x000fe20004800000 */
[--C-:B------:R-:W-:Y:S02]  /*46c0*/  FFMA.FTZ R26, R26, c[0x0][0x23c], -R8.reuse ;  /* 0x00008f001a1a7a23 */ /* 0x100fe40000010808 */
[----:B------:R-:W-:Y:S01]  /*46d0*/  MUFU.EX2 R167, R21 ;  /* 0x0000001500a77308 */ /* 0x000fe20000000800 */
[-C--:B------:R-:W-:Y:S01]  /*46e0*/  @!P0 ISETP.GE.AND P1, PT, R9, R108.reuse, PT ;  /* 0x0000006c0900820c */ /* 0x080fe20003f26270 */
[-C--:B------:R-:W-:Y:S02]  /*46f0*/  HMMA.16816.F32 R44, R100, R6.reuse, R44 ;  /* 0x00000006642c723c */ /* 0x080fe4000000182c */
[--C-:B------:R-:W-:Y:S01]  /*4700*/  FFMA.FTZ R27, R27, c[0x0][0x23c], -R8.reuse ;  /* 0x00008f001b1b7a23 */ /* 0x100fe20000010808 */
[----:B------:R-:W-:Y:S02]  /*4710*/  @!P0 FSEL R28, R28, -INF , !P1 ;  /* 0xff8000001c1c8808 */ /* 0x000fe40004800000 */
[-C--:B------:R-:W-:Y:S03]  /*4720*/  @!P0 ISETP.GE.AND P1, PT, R10, R108.reuse, PT ;  /* 0x0000006c0a00820c */ /* 0x080fe60003f26270 */
[----:B------:R-:W-:Y:S01]  /*4730*/  MUFU.EX2 R224, R22 ;  /* 0x0000001600e07308 */ /* 0x000fe20000000800 */
[----:B------:R-:W-:Y:S01]  /*4740*/  @!P0 FSEL R29, R29, -INF , !P1 ;  /* 0xff8000001d1d8808 */ /* 0x000fe20004800000 */
[C---:B------:R-:W-:Y:S01]  /*4750*/  HMMA.16816.F32 R48, R104.reuse, R6, R48 ;  /* 0x000000066830723c */ /* 0x040fe20000001830 */
[-C--:B------:R-:W-:Y:S01]  /*4760*/  @!P0 ISETP.GE.AND P1, PT, R9, R109.reuse, PT ;  /* 0x0000006d0900820c */ /* 0x080fe20003f26270 */
[----:B------:R-:W1:Y:S01]  /*4770*/  LDSM.16.M88.4 R4, [R145+0x6c00] ;  /* 0x006c00009104783b */ /* 0x000e620000000200 */
[--C-:B------:R-:W-:Y:S02]  /*4780*/  FFMA.FTZ R28, R28, c[0x0][0x23c], -R159.reuse ;  /* 0x00008f001c1c7a23 */ /* 0x100fe4000001089f */
[----:B------:R-:W-:Y:S01]  /*4790*/  @!P0 FSEL R30, R30, -INF , !P1 ;  /* 0xff8000001e1e8808 */ /* 0x000fe20004800000 */
[--C-:B------:R-:W-:Y:S01]  /*47a0*/  FFMA.FTZ R29, R29, c[0x0][0x23c], -R159.reuse ;  /* 0x00008f001d1d7a23 */ /* 0x100fe2000001089f */
[----:B------:R-:W-:Y:S01]  /*47b0*/  @!P0 ISETP.GE.AND P1, PT, R10, R109, PT ;  /* 0x0000006d0a00820c */ /* 0x000fe20003f26270 */
[----:B------:R-:W-:Y:S04]  /*47c0*/  MUFU.EX2 R222, R23 ;  /* 0x0000001700de7308 */ /* 0x000fe80000000800 */
[----:B------:R-:W-:Y:S01]  /*47d0*/  @!P0 FSEL R31, R31, -INF , !P1 ;  /* 0xff8000001f1f8808 */ /* 0x000fe20004800000 */
[--C-:B------:R-:W-:Y:S01]  /*47e0*/  FFMA.FTZ R30, R30, c[0x0][0x23c], -R8.reuse ;  /* 0x00008f001e1e7a23 */ /* 0x100fe20000010808 */
[-C--:B------:R-:W-:Y:S03]  /*47f0*/  @!P0 ISETP.GE.AND P1, PT, R9, R163.reuse, PT ;  /* 0x000000a30900820c */ /* 0x080fe60003f26270 */
[----:B------:R-:W-:Y:S01]  /*4800*/  FFMA.FTZ R31, R31, c[0x0][0x23c], -R8 ;  /* 0x00008f001f1f7a23 */ /* 0x000fe20000010808 */
[----:B------:R-:W-:Y:S01]  /*4810*/  MUFU.EX2 R231, R24 ;  /* 0x0000001800e77308 */ /* 0x000fe20000000800 */
[----:B------:R-:W-:Y:S02]  /*4820*/  @!P0 FSEL R32, R32, -INF , !P1 ;  /* 0xff80000020208808 */ /* 0x000fe40004800000 */
[----:B------:R-:W-:Y:S03]  /*4830*/  @!P0 ISETP.GE.AND P1, PT, R10, R163, PT ;  /* 0x000000a30a00820c */ /* 0x000fe60003f26270 */
[----:B------:R-:W-:Y:S01]  /*4840*/  @!P0 FSEL R49, R49, -INF , !P2 ;  /* 0xff80000031318808 */ /* 0x000fe20005000000 */
[--C-:B------:R-:W-:Y:S01]  /*4850*/  FFMA.FTZ R32, R32, c[0x0][0x23c], -R162.reuse ;  /* 0x00008f0020207a23 */ /* 0x100fe200000108a2 */
[----:B------:R-:W-:Y:S02]  /*4860*/  @!P0 FSEL R33, R33, -INF , !P1 ;  /* 0xff80000021218808 */ /* 0x000fe40004800000 */
[----:B------:R-:W-:Y:S01]  /*4870*/  MUFU.EX2 R230, R25 ;  /* 0x0000001900e67308 */ /* 0x000fe20000000800 */
[-C--:B------:R-:W-:Y:S01]  /*4880*/  @!P0 ISETP.GE.AND P1, PT, R9, R161.reuse, PT ;  /* 0x000000a10900820c */ /* 0x080fe20003f26270 */
[--C-:B------:R-:W-:Y:S01]  /*4890*/  FFMA.FTZ R49, R49, c[0x0][0x23c], -R162.reuse ;  /* 0x00008f0031317a23 */ /* 0x100fe200000108a2 */
[----:B------:R-:W-:Y:S01]  /*48a0*/  @!P0 IADD3 R9, R0, 0x20, RZ ;  /* 0x0000002000098810 */ /* 0x000fe20007ffe0ff */
[----:B------:R-:W-:Y:S01]  /*48b0*/  FFMA.FTZ R33, R33, c[0x0][0x23c], -R162 ;  /* 0x00008f0021217a23 */ /* 0x000fe200000108a2 */
[----:B------:R-:W-:Y:S02]  /*48c0*/  @!P0 FSEL R34, R34, -INF , !P1 ;  /* 0xff80000022228808 */ /* 0x000fe40004800000 */
[----:B------:R-:W-:Y:S02]  /*48d0*/  @!P0 ISETP.GE.AND P1, PT, R10, R161, PT ;  /* 0x000000a10a00820c */ /* 0x000fe40003f26270 */
[----:B------:R-:W-:Y:S01]  /*48e0*/  @!P0 IADD3 R10, R0, 0x21, RZ ;  /* 0x00000021000a8810 */ /* 0x000fe20007ffe0ff */
[----:B------:R-:W-:Y:S01]  /*48f0*/  MUFU.EX2 R172, R32 ;  /* 0x0000002000ac7308 */ /* 0x000fe20000000800 */
[----:B------:R-:W-:Y:S01]  /*4900*/  @!P0 FSEL R35, R35, -INF , !P1 ;  /* 0xff80000023238808 */ /* 0x000fe20004800000 */
[--C-:B------:R-:W-:Y:S01]  /*4910*/  FFMA.FTZ R34, R34, c[0x0][0x23c], -R160.reuse ;  /* 0x00008f0022227a23 */ /* 0x100fe200000108a0 */
[-C--:B------:R-:W-:Y:S01]  /*4920*/  @!P0 ISETP.GE.AND P1, PT, R9, R163.reuse, PT ;  /* 0x000000a30900820c */ /* 0x080fe20003f26270 */
[-C--:B-1----:R-:W-:Y:S02]  /*4930*/  HMMA.16816.F32 R52, R104, R4.reuse, R52 ;  /* 0x000000046834723c */ /* 0x082fe40000001834 */
[----:B------:R-:W-:Y:S01]  /*4940*/  FFMA.FTZ R35, R35, c[0x0][0x23c], -R160 ;  /* 0x00008f0023237a23 */ /* 0x000fe200000108a0 */
[----:B------:R-:W-:Y:S02]  /*4950*/  @!P0 FSEL R36, R36, -INF , !P1 ;  /* 0xff80000024248808 */ /* 0x000fe40004800000 */
[----:B------:R-:W-:Y:S01]  /*4960*/  @!P0 ISETP.GE.AND P1, PT, R10, R163, PT ;  /* 0x000000a30a00820c */ /* 0x000fe20003f26270 */
[----:B------:R-:W-:Y:S02]  /*4970*/  MUFU.EX2 R206, R33 ;  /* 0x0000002100ce7308 */ /* 0x000fe40000000800 */
[C---:B------:R-:W-:Y:S01]  /*4980*/  HMMA.16816.F32 R56, R100.reuse, R4, R56 ;  /* 0x000000046438723c */ /* 0x040fe20000001838 */
[----:B------:R-:W-:Y:S02]  /*4990*/  @!P0 FSEL R37, R37, -INF , !P1 ;  /* 0xff80000025258808 */ /* 0x000fe40004800000 */
[-C--:B------:R-:W-:Y:S01]  /*49a0*/  @!P0 ISETP.GE.AND P1, PT, R9, R161.reuse, PT ;  /* 0x000000a10900820c */ /* 0x080fe20003f26270 */
[--C-:B------:R-:W-:Y:S02]  /*49b0*/  FFMA.FTZ R36, R36, c[0x0][0x23c], -R162.reuse ;  /* 0x00008f0024247a23 */ /* 0x100fe400000108a2 */
[----:B------:R-:W-:Y:S01]  /*49c0*/  FFMA.FTZ R37, R37, c[0x0][0x23c], -R162 ;  /* 0x00008f0025257a23 */ /* 0x000fe200000108a2 */
[----:B------:R-:W-:Y:S01]  /*49d0*/  @!P0 FSEL R38, R38, -INF , !P1 ;  /* 0xff80000026268808 */ /* 0x000fe20004800000 */
[----:B------:R-:W-:Y:S01]  /*49e0*/  MUFU.EX2 R213, R34 ;  /* 0x0000002200d57308 */ /* 0x000fe20000000800 */
[-C--:B------:R-:W-:Y:S01]  /*49f0*/  @!P0 ISETP.GE.AND P1, PT, R10, R161.reuse, PT ;  /* 0x000000a10a00820c */ /* 0x080fe20003f26270 */
[-C--:B------:R-:W-:Y:S02]  /*4a00*/  HMMA.16816.F32 R60, R100, R6.reuse, R60 ;  /* 0x00000006643c723c */ /* 0x080fe4000000183c */
[----:B------:R-:W-:Y:S01]  /*4a10*/  @!P0 IADD3 R4, R0, 0x38, RZ ;  /* 0x0000003800048810 */ /* 0x000fe20007ffe0ff */
[--C-:B------:R-:W-:Y:S01]  /*4a20*/  FFMA.FTZ R38, R38, c[0x0][0x23c], -R160.reuse ;  /* 0x00008f0026267a23 */ /* 0x100fe200000108a0 */
[----:B------:R-:W-:Y:S02]  /*4a30*/  @!P0 FSEL R39, R39, -INF , !P1 ;  /* 0xff80000027278808 */ /* 0x000fe40004800000 */
[-C--:B------:R-:W-:Y:S02]  /*4a40*/  @!P0 ISETP.GE.AND P1, PT, R9, R108.reuse, PT ;  /* 0x0000006c0900820c */ /* 0x080fe40003f26270 */
[----:B------:R-:W-:Y:S01]  /*4a50*/  MUFU.EX2 R212, R35 ;  /* 0x0000002300d47308 */ /* 0x000fe20000000800 */
[----:B------:R-:W-:Y:S01]  /*4a60*/  @!P0 ISETP.GE.AND P3, PT, R4, R161, PT ;  /* 0x000000a10400820c */ /* 0x000fe20003f66270 */
[----:B------:R-:W-:Y:S02]  /*4a70*/  HMMA.16816.F32 R64, R104, R6, R64 ;  /* 0x000000066840723c */ /* 0x000fe40000001840 */
[----:B------:R-:W-:Y:S01]  /*4a80*/  @!P0 FSEL R40, R40, -INF , !P1 ;  /* 0xff80000028288808 */ /* 0x000fe20004800000 */
[----:B------:R-:W-:Y:S01]  /*4a90*/  FFMA.FTZ R39, R39, c[0x0][0x23c], -R160 ;  /* 0x00008f0027277a23 */ /* 0x000fe200000108a0 */
[-C--:B------:R-:W-:Y:S02]  /*4aa0*/  @!P0 ISETP.GE.AND P1, PT, R10, R108.reuse, PT ;  /* 0x0000006c0a00820c */ /* 0x080fe40003f26270 */
[----:B----4-:R-:W-:Y:S01]  /*4ab0*/  F2FP.PACK_AB R5, R244, R245 ;  /* 0x000000f5f405723e */ /* 0x010fe200000000ff */
[--C-:B------:R-:W-:Y:S01]  /*4ac0*/  FFMA.FTZ R40, R40, c[0x0][0x23c], -R159.reuse ;  /* 0x00008f0028287a23 */ /* 0x100fe2000001089f */
[----:B------:R-:W-:Y:S01]  /*4ad0*/  MUFU.EX2 R238, R26 ;  /* 0x0000001a00ee7308 */ /* 0x000fe20000000800 */
[----:B------:R-:W-:Y:S02]  /*4ae0*/  @!P0 FSEL R41, R41, -INF , !P1 ;  /* 0xff80000029298808 */ /* 0x000fe40004800000 */
[-C--:B------:R-:W-:Y:S02]  /*4af0*/  @!P0 ISETP.GE.AND P1, PT, R9, R109.reuse, PT ;  /* 0x0000006d0900820c */ /* 0x080fe40003f26270 */
[----:B------:R-:W-:Y:S01]  /*4b00*/  @!P0 IADD3 R9, R0, 0x28, RZ ;  /* 0x0000002800098810 */ /* 0x000fe20007ffe0ff */
[--C-:B------:R-:W-:Y:S01]  /*4b10*/  FFMA.FTZ R41, R41, c[0x0][0x23c], -R159.reuse ;  /* 0x00008f0029297a23 */ /* 0x100fe2000001089f */
[----:B------:R-:W-:Y:S02]  /*4b20*/  @!P0 FSEL R42, R42, -INF , !P1 ;  /* 0xff8000002a2a8808 */ /* 0x000fe40004800000 */
[----:B------:R-:W-:Y:S01]  /*4b30*/  @!P0 ISETP.GE.AND P1, PT, R10, R109, PT ;  /* 0x0000006d0a00820c */ /* 0x000fe20003f26270 */
[----:B------:R-:W-:Y:S01]  /*4b40*/  MUFU.EX2 R239, R27 ;  /* 0x0000001b00ef7308 */ /* 0x000fe20000000800 */
[----:B------:R-:W-:Y:S01]  /*4b50*/  F2FP.PACK_AB R6, R240, R241 ;  /* 0x000000f1f006723e */ /* 0x000fe200000000ff */
[--C-:B------:R-:W-:Y:S01]  /*4b60*/  FFMA.FTZ R42, R42, c[0x0][0x23c], -R8.reuse ;  /* 0x00008f002a2a7a23 */ /* 0x100fe20000010808 */
[----:B------:R-:W-:Y:S02]  /*4b70*/  @!P0 FSEL R43, R43, -INF , !P1 ;  /* 0xff8000002b2b8808 */ /* 0x000fe40004800000 */
[-C--:B------:R-:W-:Y:S01]  /*4b80*/  @!P0 ISETP.GE.AND P1, PT, R9, R108.reuse, PT ;  /* 0x0000006c0900820c */ /* 0x080fe20003f26270 */
[----:B------:R1:W-:Y:S01]  /*4b90*/  STS [R183+0x10400], R6 ;  /* 0x01040006b7007388 */ /* 0x0003e20000000800 */
[----:B------:R-:W-:Y:S01]  /*4ba0*/  @!P0 FSEL R66, R66, -INF , !P3 ;  /* 0xff80000042428808 */ /* 0x000fe20005800000 */
[----:B------:R-:W-:Y:S01]  /*4bb0*/  FFMA.FTZ R43, R43, c[0x0][0x23c], -R8 ;  /* 0x00008f002b2b7a23 */ /* 0x000fe20000010808 */
[----:B------:R-:W-:Y:S01]  /*4bc0*/  @!P0 FSEL R44, R44, -INF , !P1 ;  /* 0xff8000002c2c8808 */ /* 0x000fe20004800000 */
[----:B------:R-:W-:Y:S01]  /*4bd0*/  MUFU.EX2 R229, R28 ;  /* 0x0000001c00e57308 */ /* 0x000fe20000000800 */
[----:B------:R-:W-:Y:S01]  /*4be0*/  @!P0 ISETP.GE.AND P1, PT, R12, R108, PT ;  /* 0x0000006c0c00820c */ /* 0x000fe20003f26270 */
[----:B------:R-:W-:Y:S02]  /*4bf0*/  FFMA.FTZ R66, R66, c[0x0][0x23c], -R160 ;  /* 0x00008f0042427a23 */ /* 0x000fe400000108a0 */
[--C-:B------:R-:W-:Y:S01]  /*4c00*/  FFMA.FTZ R44, R44, c[0x0][0x23c], -R159.reuse ;  /* 0x00008f002c2c7a23 */ /* 0x100fe2000001089f */
[----:B------:R-:W-:Y:S02]  /*4c10*/  @!P0 FSEL R45, R45, -INF , !P1 ;  /* 0xff8000002d2d8808 */ /* 0x000fe40004800000 */
[-C--:B------:R-:W-:Y:S03]  /*4c20*/  @!P0 ISETP.GE.AND P1, PT, R9, R109.reuse, PT ;  /* 0x0000006d0900820c */ /* 0x080fe60003f26270 */
[----:B------:R-:W-:Y:S01]  /*4c30*/  MUFU.EX2 R191, R66 ;  /* 0x0000004200bf7308 */ /* 0x000fe20000000800 */
[----:B------:R-:W-:Y:S01]  /*4c40*/  @!P0 FSEL R46, R46, -INF , !P1 ;  /* 0xff8000002e2e8808 */ /* 0x000fe20004800000 */
[--C-:B------:R-:W-:Y:S01]  /*4c50*/  FFMA.FTZ R45, R45, c[0x0][0x23c], -R159.reuse ;  /* 0x00008f002d2d7a23 */ /* 0x100fe2000001089f */
[----:B------:R-:W-:Y:S03]  /*4c60*/  @!P0 ISETP.GE.AND P1, PT, R12, R109, PT ;  /* 0x0000006d0c00820c */ /* 0x000fe60003f26270 */
[--C-:B------:R-:W-:Y:S01]  /*4c70*/  FFMA.FTZ R46, R46, c[0x0][0x23c], -R8.reuse ;  /* 0x00008f002e2e7a23 */ /* 0x100fe20000010808 */
[----:B------:R-:W-:Y:S02]  /*4c80*/  @!P0 FSEL R47, R47, -INF , !P1 ;  /* 0xff8000002f2f8808 */ /* 0x000fe40004800000 */
[----:B------:R-:W-:Y:S01]  /*4c90*/  @!P0 ISETP.GE.AND P1, PT, R9, R163, PT ;  /* 0x000000a30900820c */ /* 0x000fe20003f26270 */
[----:B------:R-:W-:Y:S01]  /*4ca0*/  MUFU.EX2 R228, R29 ;  /* 0x0000001d00e47308 */ /* 0x000fe20000000800 */
[----:B-1----:R-:W-:Y:S01]  /*4cb0*/  F2FP.PACK_AB R6, R249, R248 ;  /* 0x000000f8f906723e */ /* 0x002fe200000000ff */
[----:B------:R-:W-:Y:S01]  /*4cc0*/  FFMA.FTZ R47, R47, c[0x0][0x23c], -R8 ;  /* 0x00008f002f2f7a23 */ /* 0x000fe20000010808 */
[----:B------:R-:W-:Y:S02]  /*4cd0*/  @!P0 FSEL R48, R48, -INF , !P1 ;  /* 0xff80000030308808 */ /* 0x000fe40004800000 */
[----:B------:R-:W-:Y:S03]  /*4ce0*/  IADD3 R10, P1, R252, UR13, RZ ;  /* 0x0000000dfc0a7c10 */ /* 0x000fe6000ff3e0ff */
[----:B------:R-:W-:Y:S01]  /*4cf0*/  FFMA.FTZ R48, R48, c[0x0][0x23c], -R162 ;  /* 0x00008f0030307a23 */ /* 0x000fe200000108a2 */
[----:B------:R-:W-:Y:S01]  /*4d00*/  IADD3.X R11, R251, UR12, RZ, P1, !PT ;  /* 0x0000000cfb0b7c10 */ /* 0x000fe20008ffe4ff */
[----:B------:R-:W-:Y:S01]  /*4d10*/  MUFU.EX2 R233, R30 ;  /* 0x0000001e00e97308 */ /* 0x000fe20000000800 */
[-C--:B------:R-:W-:Y:S02]  /*4d20*/  @!P0 ISETP.GE.AND P1, PT, R9, R161.reuse, PT ;  /* 0x000000a10900820c */ /* 0x080fe40003f26270 */
[----:B------:R-:W-:Y:S01]  /*4d30*/  @!P0 IADD3 R9, R0, 0x30, RZ ;  /* 0x0000003000098810 */ /* 0x000fe20007ffe0ff */
[----:B------:R1:W2:Y:S01]  /*4d40*/  LDG.E R165, [R10.64] ;  /* 0x000000220aa57981 */ /* 0x0002a2000c1e1900 */
[----:B------:R-:W-:Y:S02]  /*4d50*/  @!P0 FSEL R50, R50, -INF , !P1 ;  /* 0xff80000032328808 */ /* 0x000fe40004800000 */
[----:B------:R-:W-:Y:S01]  /*4d60*/  @!P0 ISETP.GE.AND P1, PT, R12, R161, PT ;  /* 0x000000a10c00820c */ /* 0x000fe20003f26270 */
[----:B------:R1:W3:Y:S01]  /*4d70*/  LDG.E R164, [R10.64+0x20] ;  /* 0x000020220aa47981 */ /* 0x0002e2000c1e1900 */
[----:B------:R-:W-:Y:S01]  /*4d80*/  @!P0 IADD3 R12, R0, 0x31, RZ ;  /* 0x00000031000c8810 */ /* 0x000fe20007ffe0ff */
[----:B------:R-:W-:Y:S01]  /*4d90*/  MUFU.EX2 R232, R31 ;  /* 0x0000001f00e87308 */ /* 0x000fe20000000800 */
[----:B------:R-:W-:Y:S01]  /*4da0*/  @!P0 FSEL R51, R51, -INF , !P1 ;  /* 0xff80000033338808 */ /* 0x000fe20004800000 */
[----:B------:R1:W4:Y:S01]  /*4db0*/  LDG.E R111, [R10.64+0x100] ;  /* 0x000100220a6f7981 */ /* 0x000322000c1e1900 */
[-C--:B------:R-:W-:Y:S01]  /*4dc0*/  @!P0 ISETP.GE.AND P1, PT, R9, R163.reuse, PT ;  /* 0x000000a30900820c */ /* 0x080fe20003f26270 */
[--C-:B------:R-:W-:Y:S01]  /*4dd0*/  FFMA.FTZ R50, R50, c[0x0][0x23c], -R160.reuse ;  /* 0x00008f0032327a23 */ /* 0x100fe200000108a0 */
[----:B------:R-:W-:Y:S01]  /*4de0*/  @!P0 IADD3 R0, R0, 0x39, RZ ;  /* 0x0000003900008810 */ /* 0x000fe20007ffe0ff */
[----:B------:R1:W2:Y:S01]  /*4df0*/  LDG.E R110, [R10.64+0x120] ;  /* 0x000120220a6e7981 */ /* 0x0002a2000c1e1900 */
[----:B------:R-:W-:Y:S01]  /*4e00*/  @!P0 FSEL R52, R52, -INF , !P1 ;  /* 0xff80000034348808 */ /* 0x000fe20004800000 */
[----:B------:R-:W-:Y:S01]  /*4e10*/  FFMA.FTZ R51, R51, c[0x0][0x23c], -R160 ;  /* 0x00008f0033337a23 */ /* 0x000fe200000108a0 */
[-C--:B------:R-:W-:Y:S01]  /*4e20*/  @!P0 ISETP.GE.AND P1, PT, R12, R163.reuse, PT ;  /* 0x000000a30c00820c */ /* 0x080fe20003f26270 */
[----:B------:R-:W-:Y:S01]  /*4e30*/  MUFU.EX2 R171, R36 ;  /* 0x0000002400ab7308 */ /* 0x000fe20000000800 */
[----:B------:R-:W-:Y:S01]  /*4e40*/  @!P0 ISETP.GE.AND P4, PT, R0, R163, PT ;  /* 0x000000a30000820c */ /* 0x000fe20003f86270 */
[--C-:B------:R-:W-:Y:S01]  /*4e50*/  FFMA.FTZ R52, R52, c[0x0][0x23c], -R162.reuse ;  /* 0x00008f0034347a23 */ /* 0x100fe200000108a2 */
[----:B------:R-:W-:Y:S02]  /*4e60*/  @!P0 FSEL R53, R53, -INF , !P1 ;  /* 0xff80000035358808 */ /* 0x000fe40004800000 */
[-C--:B------:R-:W-:Y:S02]  /*4e70*/  @!P0 ISETP.GE.AND P1, PT, R9, R161.reuse, PT ;  /* 0x000000a10900820c */ /* 0x080fe40003f26270 */
[-C--:B------:R-:W-:Y:S01]  /*4e80*/  @!P0 ISETP.GE.AND P2, PT, R0, R161.reuse, PT ;  /* 0x000000a10000820c */ /* 0x080fe20003f46270 */
[----:B------:R-:W-:Y:S01]  /*4e90*/  FFMA.FTZ R53, R53, c[0x0][0x23c], -R162 ;  /* 0x00008f0035357a23 */ /* 0x000fe200000108a2 */
[----:B------:R-:W-:Y:S01]  /*4ea0*/  @!P0 FSEL R54, R54, -INF , !P1 ;  /* 0xff80000036368808 */ /* 0x000fe20004800000 */
[----:B------:R-:W-:Y:S01]  /*4eb0*/  MUFU.EX2 R203, R37 ;  /* 0x0000002500cb7308 */ /* 0x000fe20000000800 */
[----:B------:R-:W-:Y:S02]  /*4ec0*/  @!P0 ISETP.GE.AND P1, PT, R12, R161, PT ;  /* 0x000000a10c00820c */ /* 0x000fe40003f26270 */
[----:B------:R-:W-:Y:S01]  /*4ed0*/  @!P0 FSEL R65, R65, -INF , !P4 ;  /* 0xff80000041418808 */ /* 0x000fe20006000000 */
[--C-:B------:R-:W-:Y:S01]  /*4ee0*/  FFMA.FTZ R54, R54, c[0x0][0x23c], -R160.reuse ;  /* 0x00008f0036367a23 */ /* 0x100fe200000108a0 */
[----:B------:R-:W-:Y:S02]  /*4ef0*/  @!P0 FSEL R55, R55, -INF , !P1 ;  /* 0xff80000037378808 */ /* 0x000fe40004800000 */
[-C--:B------:R-:W-:Y:S02]  /*4f00*/  @!P0 ISETP.GE.AND P1, PT, R9, R108.reuse, PT ;  /* 0x0000006c0900820c */ /* 0x080fe40003f26270 */
[----:B------:R-:W-:Y:S01]  /*4f10*/  @!P0 FSEL R67, R67, -INF , !P2 ;  /* 0xff80000043438808 */ /* 0x000fe20005000000 */
[----:B------:R-:W-:Y:S01]  /*4f20*/  MUFU.EX2 R211, R38 ;  /* 0x0000002600d37308 */ /* 0x000fe20000000800 */
[--C-:B------:R-:W-:Y:S01]  /*4f30*/  FFMA.FTZ R55, R55, c[0x0][0x23c], -R160.reuse ;  /* 0x00008f0037377a23 */ /* 0x100fe200000108a0 */
[----:B------:R-:W-:Y:S02]  /*4f40*/  @!P0 FSEL R56, R56, -INF , !P1 ;  /* 0xff80000038388808 */ /* 0x000fe40004800000 */
[-C--:B------:R-:W-:Y:S01]  /*4f50*/  @!P0 ISETP.GE.AND P1, PT, R12, R108.reuse, PT ;  /* 0x0000006c0c00820c */ /* 0x080fe20003f26270 */
[----:B------:R-:W-:Y:S02]  /*4f60*/  FFMA.FTZ R160, R67, c[0x0][0x23c], -R160 ;  /* 0x00008f0043a07a23 */ /* 0x000fe400000108a0 */
[--C-:B------:R-:W-:Y:S01]  /*4f70*/  FFMA.FTZ R56, R56, c[0x0][0x23c], -R159.reuse ;  /* 0x00008f0038387a23 */ /* 0x100fe2000001089f */
[----:B------:R-:W-:Y:S02]  /*4f80*/  @!P0 FSEL R57, R57, -INF , !P1 ;  /* 0xff80000039398808 */ /* 0x000fe40004800000 */
[----:B------:R-:W1:Y:S01]  /*4f90*/  MUFU.EX2 R210, R39 ;  /* 0x0000002700d27308 */ /* 0x000e620000000800 */
[-C--:B------:R-:W-:Y:S02]  /*4fa0*/  @!P0 ISETP.GE.AND P1, PT, R9, R109.reuse, PT ;  /* 0x0000006d0900820c */ /* 0x080fe40003f26270 */
[--C-:B------:R-:W-:Y:S02]  /*4fb0*/  FFMA.FTZ R57, R57, c[0x0][0x23c], -R159.reuse ;  /* 0x00008f0039397a23 */ /* 0x100fe4000001089f */
[----:B------:R-:W-:Y:S02]  /*4fc0*/  @!P0 FSEL R58, R58, -INF , !P1 ;  /* 0xff8000003a3a8808 */ /* 0x000fe40004800000 */
[-C--:B------:R-:W-:Y:S03]  /*4fd0*/  @!P0 ISETP.GE.AND P1, PT, R12, R109.reuse, PT ;  /* 0x0000006d0c00820c */ /* 0x080fe60003f26270 */
[--C-:B------:R-:W-:Y:S01]  /*4fe0*/  FFMA.FTZ R58, R58, c[0x0][0x23c], -R8.reuse ;  /* 0x00008f003a3a7a23 */ /* 0x100fe20000010808 */
[----:B------:R-:W-:Y:S01]  /*4ff0*/  @!P0 FSEL R59, R59, -INF , !P1 ;  /* 0xff8000003b3b8808 */ /* 0x000fe20004800000 */
[----:B------:R-:W-:Y:S01]  /*5000*/  MUFU.EX2 R170, R48 ;  /* 0x0000003000aa7308 */ /* 0x000fe20000000800 */
[-C--:B------:R-:W-:Y:S03]  /*5010*/  @!P0 ISETP.GE.AND P1, PT, R4, R108.reuse, PT ;  /* 0x0000006c0400820c */ /* 0x080fe60003f26270 */
[--C-:B------:R-:W-:Y:S01]  /*5020*/  FFMA.FTZ R59, R59, c[0x0][0x23c], -R8.reuse ;  /* 0x00008f003b3b7a23 */ /* 0x100fe20000010808 */
[----:B------:R-:W-:Y:S02]  /*5030*/  @!P0 FSEL R60, R60, -INF , !P1 ;  /* 0xff8000003c3c8808 */ /* 0x000fe40004800000 */
[----:B------:R-:W-:Y:S03]  /*5040*/  @!P0 ISETP.GE.AND P1, PT, R0, R108, PT ;  /* 0x0000006c0000820c */ /* 0x000fe60003f26270 */
[--C-:B------:R-:W-:Y:S01]  /*5050*/  FFMA.FTZ R60, R60, c[0x0][0x23c], -R159.reuse ;  /* 0x00008f003c3c7a23 */ /* 0x100fe2000001089f */
[----:B------:R-:W-:Y:S01]  /*5060*/  @!P0 FSEL R61, R61, -INF , !P1 ;  /* 0xff8000003d3d8808 */ /* 0x000fe20004800000 */
[----:B------:R-:W-:Y:S01]  /*5070*/  MUFU.EX2 R194, R49 ;  /* 0x0000003100c27308 */ /* 0x000fe20000000800 */
[----:B------:R-:W-:Y:S02]  /*5080*/  @!P0 ISETP.GE.AND P1, PT, R4, R109, PT ;  /* 0x0000006d0400820c */ /* 0x000fe40003f26270 */
[----:B-1----:R-:W-:Y:S01]  /*5090*/  F2FP.PACK_AB R7, R210, R211 ;  /* 0x000000d3d207723e */ /* 0x002fe200000000ff */
[----:B------:R-:W-:Y:S01]  /*50a0*/  FFMA.FTZ R159, R61, c[0x0][0x23c], -R159 ;  /* 0x00008f003d9f7a23 */ /* 0x000fe2000001089f */
[----:B------:R-:W-:Y:S02]  /*50b0*/  @!P0 FSEL R62, R62, -INF , !P1 ;  /* 0xff8000003e3e8808 */ /* 0x000fe40004800000 */
[----:B------:R-:W-:Y:S02]  /*50c0*/  @!P0 ISETP.GE.AND P1, PT, R4, R163, PT ;  /* 0x000000a30400820c */ /* 0x000fe40003f26270 */
[----:B------:R-:W-:Y:S01]  /*50d0*/  F2FP.PACK_AB R4, R169, R175 ;  /* 0x000000afa904723e */ /* 0x000fe200000000ff */
[----:B------:R-:W-:Y:S01]  /*50e0*/  FFMA.FTZ R62, R62, c[0x0][0x23c], -R8 ;  /* 0x00008f003e3e7a23 */ /* 0x000fe20000010808 */
[----:B------:R-:W-:Y:S01]  /*50f0*/  @!P0 FSEL R64, R64, -INF , !P1 ;  /* 0xff80000040408808 */ /* 0x000fe20004800000 */
[----:B------:R-:W-:Y:S01]  /*5100*/  MUFU.EX2 R201, R50 ;  /* 0x0000003200c97308 */ /* 0x000fe20000000800 */
[----:B------:R-:W-:Y:S01]  /*5110*/  @!P0 ISETP.GE.AND P1, PT, R0, R109, PT ;  /* 0x0000006d0000820c */ /* 0x000fe20003f26270 */
[----:B------:R1:W-:Y:S01]  /*5120*/  STS [R183+0x10000], R4 ;  /* 0x01000004b7007388 */ /* 0x0003e20000000800 */
[----:B------:R-:W-:Y:S01]  /*5130*/  F2FP.PACK_AB R0, R226, R227 ;  /* 0x000000e3e200723e */ /* 0x000fe200000000ff */
[--C-:B------:R-:W-:Y:S01]  /*5140*/  FFMA.FTZ R64, R64, c[0x0][0x23c], -R162.reuse ;  /* 0x00008f0040407a23 */ /* 0x100fe200000108a2 */
[----:B------:R-:W-:Y:S01]  /*5150*/  @!P0 FSEL R63, R63, -INF , !P1 ;  /* 0xff8000003f3f8808 */ /* 0x000fe20004800000 */
[----:B------:R-:W-:Y:S01]  /*5160*/  FFMA.FTZ R162, R65, c[0x0][0x23c], -R162 ;  /* 0x00008f0041a27a23 */ /* 0x000fe200000108a2 */
[----:B------:R-:W-:Y:S01]  /*5170*/  PLOP3.LUT P1, PT, PT, PT, UP3, 0x80, 0x0 ;  /* 0x000000000000781c */ /* 0x000fe20003f2f038 */
[----:B------:R1:W-:Y:S02]  /*5180*/  STS [R181+0x10400], R0 ;  /* 0x01040000b5007388 */ /* 0x0003e40000000800 */
[----:B------:R-:W-:Y:S01]  /*5190*/  FFMA.FTZ R8, R63, c[0x0][0x23c], -R8 ;  /* 0x00008f003f087a23 */ /* 0x000fe20000010808 */
[----:B------:R-:W-:Y:S10]  /*51a0*/  MUFU.EX2 R200, R51 ;  /* 0x0000003300c87308 */ /* 0x000ff40000000800 */
[----:B------:R-:W-:Y:S01]  /*51b0*/  MUFU.EX2 R217, R40 ;  /* 0x0000002800d97308 */ /* 0x000fe20000000800 */
[----:B-1----:R-:W-:Y:S09]  /*51c0*/  F2FP.PACK_AB R4, R168, R174 ;  /* 0x000000aea804723e */ /* 0x002ff200000000ff */
[----:B------:R-:W1:Y:S01]  /*51d0*/  MUFU.EX2 R216, R41 ;  /* 0x0000002900d87308 */ /* 0x000e620000000800 */
[----:B------:R1:W-:Y:S01]  /*51e0*/  STS [R181+0x10000], R4 ;  /* 0x01000004b5007388 */ /* 0x0003e20000000800 */
[----:B------:R-:W-:Y:S03]  /*51f0*/  F2FP.PACK_AB R0, R167, R173 ;  /* 0x000000ada700723e */ /* 0x000fe600000000ff */
[----:B------:R1:W-:Y:S04]  /*5200*/  STS [R183+0x12000], R5 ;  /* 0x01200005b7007388 */ /* 0x0003e80000000800 */
[----:B------:R1:W-:Y:S01]  /*5210*/  STS [R183+0x12400], R6 ;  /* 0x01240006b7007388 */ /* 0x0003e20000000800 */
[----:B------:R-:W-:Y:S10]  /*5220*/  MUFU.EX2 R223, R42 ;  /* 0x0000002a00df7308 */ /* 0x000ff40000000800 */
[----:B------:R-:W1:Y:S02]  /*5230*/  MUFU.EX2 R225, R43 ;  /* 0x0000002b00e17308 */ /* 0x000e640000000800 */
[----:B-1----:R-:W-:Y:S02]  /*5240*/  F2FP.PACK_AB R4, R246, R247 ;  /* 0x000000f7f604723e */ /* 0x002fe400000000ff */
[----:B------:R-:W-:Y:S03]  /*5250*/  F2FP.PACK_AB R5, R242, R243 ;  /* 0x000000f3f205723e */ /* 0x000fe600000000ff */
[----:B------:R1:W-:Y:S03]  /*5260*/  STS [R181+0x12400], R4 ;  /* 0x01240004b5007388 */ /* 0x0003e60000000800 */
[----:B------:R-:W-:Y:S01]  /*5270*/  MUFU.EX2 R215, R44 ;  /* 0x0000002c00d77308 */ /* 0x000fe20000000800 */
[----:B------:R-:W-:Y:S01]  /*5280*/  F2FP.PACK_AB R6, R222, R224 ;  /* 0x000000e0de06723e */ /* 0x000fe200000000ff */
[----:B------:R1:W-:Y:S04]  /*5290*/  STS [R181+0x12000], R5 ;  /* 0x01200005b5007388 */ /* 0x0003e80000000800 */
[----:B------:R1:W-:Y:S04]  /*52a0*/  STS [R182+0x10000], R0 ;  /* 0x01000000b6007388 */ /* 0x0003e80000000800 */
[----:B------:R-:W1:Y:S01]  /*52b0*/  MUFU.EX2 R214, R45 ;  /* 0x0000002d00d67308 */ /* 0x000e620000000800 */
[----:B------:R1:W-:Y:S09]  /*52c0*/  STS [R182+0x10400], R6 ;  /* 0x01040006b6007388 */ /* 0x0003f20000000800 */
[----:B------:R-:W-:Y:S01]  /*52d0*/  MUFU.EX2 R221, R46 ;  /* 0x0000002e00dd7308 */ /* 0x000fe20000000800 */
[----:B-1----:R-:W-:Y:S02]  /*52e0*/  F2FP.PACK_AB R4, R206, R172 ;  /* 0x000000acce04723e */ /* 0x002fe400000000ff */
[----:B------:R-:W-:Y:S03]  /*52f0*/  F2FP.PACK_AB R5, R230, R231 ;  /* 0x000000e7e605723e */ /* 0x000fe600000000ff */
[----:B------:R1:W-:Y:S04]  /*5300*/  STS [R180+0x10000], R4 ;  /* 0x01000004b4007388 */ /* 0x0003e80000000800 */
[----:B------:R-:W-:Y:S01]  /*5310*/  MUFU.EX2 R220, R47 ;  /* 0x0000002f00dc7308 */ /* 0x000fe20000000800 */
[----:B------:R-:W-:Y:S02]  /*5320*/  F2FP.PACK_AB R0, R212, R213 ;  /* 0x000000d5d400723e */ /* 0x000fe400000000ff */
[----:B------:R-:W-:Y:S03]  /*5330*/  F2FP.PACK_AB R6, R239, R238 ;  /* 0x000000eeef06723e */ /* 0x000fe600000000ff */
[----:B------:R1:W-:Y:S04]  /*5340*/  STS [R180+0x10400], R0 ;  /* 0x01040000b4007388 */ /* 0x0003e80000000800 */
[----:B------:R-:W-:Y:S01]  /*5350*/  MUFU.EX2 R193, R52 ;  /* 0x0000003400c17308 */ /* 0x000fe20000000800 */
[----:B------:R1:W-:Y:S04]  /*5360*/  STS [R182+0x12000], R5 ;  /* 0x01200005b6007388 */ /* 0x0003e80000000800 */
[----:B------:R1:W-:Y:S05]  /*5370*/  STS [R182+0x12400], R6 ;  /* 0x01240006b6007388 */ /* 0x0003ea0000000800 */
[----:B------:R-:W-:Y:S01]  /*5380*/  MUFU.EX2 R192, R53 ;  /* 0x0000003500c07308 */ /* 0x000fe20000000800 */
[----:B-1----:R-:W-:Y:S05]  /*5390*/  F2FP.PACK_AB R4, R232, R233 ;  /* 0x000000e9e804723e */ /* 0x002fea00000000ff */
[----:B------:R1:W-:Y:S04]  /*53a0*/  STS [R180+0x12400], R4 ;  /* 0x01240004b4007388 */ /* 0x0003e80000000800 */
[----:B------:R-:W-:Y:S01]  /*53b0*/  MUFU.EX2 R199, R54 ;  /* 0x0000003600c77308 */ /* 0x000fe20000000800 */
[----:B------:R-:W-:Y:S02]  /*53c0*/  F2FP.PACK_AB R0, R203, R171 ;  /* 0x000000abcb00723e */ /* 0x000fe400000000ff */
[----:B------:R-:W-:Y:S02]  /*53d0*/  F2FP.PACK_AB R5, R228, R229 ;  /* 0x000000e5e405723e */ /* 0x000fe400000000ff */
[----:B------:R-:W-:Y:S03]  /*53e0*/  F2FP.PACK_AB R6, R216, R217 ;  /* 0x000000d9d806723e */ /* 0x000fe600000000ff */
[----:B------:R1:W-:Y:S02]  /*53f0*/  STS [R180+0x12000], R5 ;  /* 0x01200005b4007388 */ /* 0x0003e40000000800 */
[----:B------:R-:W1:Y:S02]  /*5400*/  MUFU.EX2 R198, R55 ;  /* 0x0000003700c67308 */ /* 0x000e640000000800 */
[----:B------:R1:W-:Y:S04]  /*5410*/  STS [R176+0x10000], R0 ;  /* 0x01000000b0007388 */ /* 0x0003e80000000800 */
[----:B------:R1:W-:Y:S04]  /*5420*/  STS [R176+0x10400], R7 ;  /* 0x01040007b0007388 */ /* 0x0003e80000000800 */
[----:B------:R-:W-:Y:S01]  /*5430*/  MUFU.EX2 R196, R159 ;  /* 0x0000009f00c47308 */ /* 0x000fe20000000800 */
[----:B-1----:R-:W-:Y:S05]  /*5440*/  F2FP.PACK_AB R4, R194, R170 ;  /* 0x000000aac204723e */ /* 0x002fea00000000ff */
[----:B------:R1:W-:Y:S04]  /*5450*/  STS [R177+0x10000], R4 ;  /* 0x01000004b1007388 */ /* 0x0003e80000000800 */
[----:B------:R-:W-:Y:S01]  /*5460*/  MUFU.EX2 R159, R64 ;  /* 0x00000040009f7308 */ /* 0x000fe20000000800 */
[----:B------:R-:W-:Y:S02]  /*5470*/  F2FP.PACK_AB R5, R225, R223 ;  /* 0x000000dfe105723e */ /* 0x000fe400000000ff */
[----:B------:R-:W-:Y:S07]  /*5480*/  F2FP.PACK_AB R0, R200, R201 ;  /* 0x000000c9c800723e */ /* 0x000fee00000000ff */
[----:B------:R-:W1:Y:S01]  /*5490*/  MUFU.EX2 R108, R162 ;  /* 0x000000a2006c7308 */ /* 0x000e620000000800 */
[----:B------:R-:W-:Y:S01]  /*54a0*/  F2FP.PACK_AB R7, R214, R215 ;  /* 0x000000d7d607723e */ /* 0x000fe200000000ff */
[----:B------:R1:W-:Y:S04]  /*54b0*/  STS [R177+0x10400], R0 ;  /* 0x01040000b1007388 */ /* 0x0003e80000000800 */
[----:B------:R1:W-:Y:S04]  /*54c0*/  STS [R176+0x12000], R6 ;  /* 0x01200006b0007388 */ /* 0x0003e80000000800 */
[----:B------:R-:W-:Y:S01]  /*54d0*/  MUFU.EX2 R190, R160 ;  /* 0x000000a000be7308 */ /* 0x000fe20000000800 */
[----:B------:R1:W-:Y:S02]  /*54e0*/  STS [R176+0x12400], R5 ;  /* 0x01240005b0007388 */ /* 0x0003e40000000800 */
[----:B-1----:R-:W-:Y:S02]  /*54f0*/  F2FP.PACK_AB R4, R198, R199 ;  /* 0x000000c7c604723e */ /* 0x002fe400000000ff */
[----:B------:R1:W-:Y:S05]  /*5500*/  STS [R177+0x12000], R7 ;  /* 0x01200007b1007388 */ /* 0x0003ea0000000800 */
[----:B------:R-:W-:Y:S01]  /*5510*/  MUFU.EX2 R205, R56 ;  /* 0x0000003800cd7308 */ /* 0x000fe20000000800 */
[----:B------:R-:W-:Y:S09]  /*5520*/  F2FP.PACK_AB R0, R108, R159 ;  /* 0x0000009f6c00723e */ /* 0x000ff200000000ff */
[----:B------:R-:W1:Y:S01]  /*5530*/  MUFU.EX2 R202, R57 ;  /* 0x0000003900ca7308 */ /* 0x000e620000000800 */
[----:B------:R-:W-:Y:S02]  /*5540*/  F2FP.PACK_AB R6, R220, R221 ;  /* 0x000000dddc06723e */ /* 0x000fe400000000ff */
[----:B------:R-:W-:Y:S03]  /*5550*/  F2FP.PACK_AB R5, R192, R193 ;  /* 0x000000c1c005723e */ /* 0x000fe600000000ff */
[----:B------:R-:W-:Y:S04]  /*5560*/  STS [R177+0x12400], R6 ;  /* 0x01240006b1007388 */ /* 0x000fe80000000800 */
[----:B------:R-:W-:Y:S01]  /*5570*/  MUFU.EX2 R209, R58 ;  /* 0x0000003a00d17308 */ /* 0x000fe20000000800 */
[----:B------:R2:W-:Y:S04]  /*5580*/  STS [R179+0x10000], R5 ;  /* 0x01000005b3007388 */ /* 0x0005e80000000800 */
[----:B------:R3:W-:Y:S04]  /*5590*/  STS [R179+0x10400], R4 ;  /* 0x01040004b3007388 */ /* 0x0007e80000000800 */
[----:B------:R3:W-:Y:S01]  /*55a0*/  STS [R178+0x10000], R0 ;  /* 0x01000000b2007388 */ /* 0x0007e20000000800 */
[----:B------:R-:W3:Y:S01]  /*55b0*/  MUFU.EX2 R208, R59 ;  /* 0x0000003b00d07308 */ /* 0x000ee20000000800 */
[----:B-1----:R-:W-:Y:S09]  /*55c0*/  F2FP.PACK_AB R7, R202, R205 ;  /* 0x000000cdca07723e */ /* 0x002ff200000000ff */
[----:B------:R-:W1:Y:S01]  /*55d0*/  MUFU.EX2 R197, R60 ;  /* 0x0000003c00c57308 */ /* 0x000e620000000800 */
[----:B--2---:R-:W-:Y:S09]  /*55e0*/  F2FP.PACK_AB R5, R190, R191 ;  /* 0x000000bfbe05723e */ /* 0x004ff200000000ff */
[----:B------:R-:W-:Y:S01]  /*55f0*/  MUFU.EX2 R204, R62 ;  /* 0x0000003e00cc7308 */ /* 0x000fe20000000800 */
[----:B------:R-:W-:Y:S01]  /*5600*/  STS [R178+0x10400], R5 ;  /* 0x01040005b2007388 */ /* 0x000fe20000000800 */
[----:B---3--:R-:W-:Y:S03]  /*5610*/  F2FP.PACK_AB R6, R208, R209 ;  /* 0x000000d1d006723e */ /* 0x008fe600000000ff */
[----:B------:R-:W-:Y:S04]  /*5620*/  STS [R179+0x12000], R7 ;  /* 0x01200007b3007388 */ /* 0x000fe80000000800 */
[----:B------:R-:W-:Y:S01]  /*5630*/  STS [R179+0x12400], R6 ;  /* 0x01240006b3007388 */ /* 0x000fe20000000800 */
[----:B------:R-:W2:Y:S01]  /*5640*/  MUFU.EX2 R195, R8 ;  /* 0x0000000800c37308 */ /* 0x000ea20000000800 */
[----:B-1----:R-:W-:Y:S05]  /*5650*/  F2FP.PACK_AB R4, R196, R197 ;  /* 0x000000c5c404723e */ /* 0x002fea00000000ff */
[----:B------:R-:W-:Y:S01]  /*5660*/  STS [R178+0x12000], R4 ;  /* 0x01200004b2007388 */ /* 0x000fe20000000800 */
[----:B--2---:R-:W-:Y:S05]  /*5670*/  F2FP.PACK_AB R0, R195, R204 ;  /* 0x000000ccc300723e */ /* 0x004fea00000000ff */
[----:B------:R-:W-:Y:S04]  /*5680*/  STS [R178+0x12400], R0 ;  /* 0x01240000b2007388 */ /* 0x000fe80000000800 */
[----:B------:R-:W1:Y:S08]  /*5690*/  LDSM.16.M88.4 R64, [R150+0x4000] ;  /* 0x004000009640783b */ /* 0x000e700000000200 */
[----:B------:R-:W2:Y:S08]  /*56a0*/  LDSM.16.M88.4 R60, [R150+0x5000] ;  /* 0x00500000963c783b */ /* 0x000eb00000000200 */
[----:B------:R-:W3:Y:S08]  /*56b0*/  LDSM.16.M88.4 R100, [R151+0x4000] ;  /* 0x004000009764783b */ /* 0x000ef00000000200 */
[----:B------:R-:W3:Y:S01]  /*56c0*/  LDSM.16.M88.4 R104, [R151+0x5000] ;  /* 0x005000009768783b */ /* 0x000ee20000000200 */
[-C--:B-1----:R-:W-:Y:S08]  /*56d0*/  HMMA.16816.F32 R4, R64, R112.reuse, RZ ;  /* 0x000000704004723c */ /* 0x082ff000000018ff */
[C---:B--2---:R-:W-:Y:S08]  /*56e0*/  HMMA.16816.F32 R8, R60.reuse, R112, RZ ;  /* 0x000000703c08723c */ /* 0x044ff000000018ff */
        /* <DEDUP_REMOVED lines=13> */
[----:B------:R-:W-:Y:S08]  /*57c0*/  HMMA.16816.F32 R64, R64, R126, RZ ;  /* 0x0000007e4040723c */ /* 0x000ff000000018ff */
[-C--:B---3--:R-:W-:Y:S08]  /*57d0*/  HMMA.16816.F32 R4, R100, R128.reuse, R4 ;  /* 0x000000806404723c */ /* 0x088ff00000001804 */
[C---:B------:R-:W-:Y:S08]  /*57e0*/  HMMA.16816.F32 R8, R104.reuse, R128, R8 ;  /* 0x000000806808723c */ /* 0x040ff00000001808 */
[-C--:B------:R-:W-:Y:S08]  /*57f0*/  HMMA.16816.F32 R12, R104, R130.reuse, R12 ;  /* 0x00000082680c723c */ /* 0x080ff0000000180c */
[----:B------:R-:W-:Y:S01]  /*5800*/  FADD.FTZ R4, -R165, R4 ;  /* 0x00000004a5047221 */ /* 0x000fe20000010100 */
[C---:B------:R-:W-:Y:S03]  /*5810*/  HMMA.16816.F32 R16, R100.reuse, R130, R16 ;  /* 0x000000826410723c */ /* 0x040fe60000001810 */
[C---:B------:R-:W-:Y:S02]  /*5820*/  FADD.FTZ R6, -R164.reuse, R6 ;  /* 0x00000006a4067221 */ /* 0x040fe40000010100 */
[----:B------:R-:W-:Y:S02]  /*5830*/  FADD.FTZ R7, -R164, R7 ;  /* 0x00000007a4077221 */ /* 0x000fe40000010100 */
[C---:B----4-:R-:W-:Y:S01]  /*5840*/  FADD.FTZ R8, -R111.reuse, R8 ;  /* 0x000000086f087221 */ /* 0x050fe20000010100 */
[-C--:B------:R-:W-:Y:S01]  /*5850*/  HMMA.16816.F32 R20, R100, R132.reuse, R20 ;  /* 0x000000846414723c */ /* 0x080fe20000001814 */
[----:B------:R-:W-:Y:S03]  /*5860*/  FADD.FTZ R9, -R111, R9 ;  /* 0x000000096f097221 */ /* 0x000fe60000010100 */
[----:B------:R-:W-:Y:S02]  /*5870*/  FADD.FTZ R5, -R165, R5 ;  /* 0x00000005a5057221 */ /* 0x000fe40000010100 */
[----:B------:R-:W-:Y:S02]  /*5880*/  FMUL.FTZ R175, R175, R4 ;  /* 0x00000004afaf7220 */ /* 0x000fe40000410000 */
[----:B------:R-:W-:Y:S01]  /*5890*/  FADD.FTZ R13, -R111, R13 ;  /* 0x0000000d6f0d7221 */ /* 0x000fe20000010100 */
[C---:B------:R-:W-:Y:S03]  /*58a0*/  HMMA.16816.F32 R24, R104.reuse, R132, R24 ;  /* 0x000000846818723c */ /* 0x040fe60000001818 */
[C---:B------:R-:W-:Y:S02]  /*58b0*/  FADD.FTZ R11, -R110.reuse, R11 ;  /* 0x0000000b6e0b7221 */ /* 0x040fe40000010100 */
[----:B------:R-:W-:Y:S02]  /*58c0*/  FADD.FTZ R15, -R110, R15 ;  /* 0x0000000f6e0f7221 */ /* 0x000fe40000010100 */
[C---:B------:R-:W-:Y:S01]  /*58d0*/  FADD.FTZ R16, -R165.reuse, R16 ;  /* 0x00000010a5107221 */ /* 0x040fe20000010100 */
[-C--:B------:R-:W-:Y:S01]  /*58e0*/  HMMA.16816.F32 R28, R104, R134.reuse, R28 ;  /* 0x00000086681c723c */ /* 0x080fe2000000181c */
[C---:B------:R-:W-:Y:S03]  /*58f0*/  FADD.FTZ R17, -R165.reuse, R17 ;  /* 0x00000011a5117221 */ /* 0x040fe60000010100 */
[C---:B------:R-:W-:Y:S02]  /*5900*/  FADD.FTZ R18, -R164.reuse, R18 ;  /* 0x00000012a4127221 */ /* 0x040fe40000010100 */
[C---:B------:R-:W-:Y:S02]  /*5910*/  FADD.FTZ R19, -R164.reuse, R19 ;  /* 0x00000013a4137221 */ /* 0x040fe40000010100 */
[C---:B------:R-:W-:Y:S01]  /*5920*/  FADD.FTZ R20, -R165.reuse, R20 ;  /* 0x00000014a5147221 */ /* 0x040fe20000010100 */
[C---:B------:R-:W-:Y:S03]  /*5930*/  HMMA.16816.F32 R32, R100.reuse, R134, R32 ;  /* 0x000000866420723c */ /* 0x040fe60000001820 */
[----:B------:R-:W-:Y:S02]  /*5940*/  FADD.FTZ R21, -R165, R21 ;  /* 0x00000015a5157221 */ /* 0x000fe40000010100 */
[----:B------:R-:W-:Y:S02]  /*5950*/  FADD.FTZ R22, -R164, R22 ;  /* 0x00000016a4167221 */ /* 0x000fe40000010100 */
[----:B------:R-:W-:Y:S01]  /*5960*/  FMUL.FTZ R174, R174, R16 ;  /* 0x00000010aeae7220 */ /* 0x000fe20000410000 */
[-C--:B------:R-:W-:Y:S01]  /*5970*/  HMMA.16816.F32 R36, R100, R136.reuse, R36 ;  /* 0x000000886424723c */ /* 0x080fe20000001824 */
[----:B------:R-:W-:Y:S03]  /*5980*/  FMUL.FTZ R168, R168, R17 ;  /* 0x00000011a8a87220 */ /* 0x000fe60000410000 */
[----:B------:R-:W-:Y:S02]  /*5990*/  FMUL.FTZ R173, R173, R20 ;  /* 0x00000014adad7220 */ /* 0x000fe40000410000 */
[----:B------:R-:W-:Y:S02]  /*59a0*/  FMUL.FTZ R167, R167, R21 ;  /* 0x00000015a7a77220 */ /* 0x000fe40000410000 */
[----:B------:R-:W-:Y:S01]  /*59b0*/  FMUL.FTZ R20, R226, R19 ;  /* 0x00000013e2147220 */ /* 0x000fe20000410000 */
        /* <DEDUP_REMOVED lines=16> */
[----:B------:R-:W-:Y:S02]  /*5ac0*/  FADD.FTZ R39, -R164, R39 ;  /* 0x00000027a4277221 */ /* 0x000fe40000010100 */
[----:B------:R-:W-:Y:S01]  /*5ad0*/  FMUL.FTZ R16, R245, R8 ;  /* 0x00000008f5107220 */ /* 0x000fe20000410000 */
[C---:B------:R-:W-:Y:S03]  /*5ae0*/  HMMA.16816.F32 R56, R104.reuse, R140, R56 ;  /* 0x0000008c6838723c */ /* 0x040fe60000001838 */
[----:B------:R-:W-:Y:S02]  /*5af0*/  FMUL.FTZ R12, R244, R9 ;  /* 0x00000009f40c7220 */ /* 0x000fe40000410000 */
[----:B------:R-:W-:Y:S02]  /*5b00*/  FADD.FTZ R24, -R111, R24 ;  /* 0x000000186f187221 */ /* 0x000fe40000010100 */
[C---:B------:R-:W-:Y:S01]  /*5b10*/  FADD.FTZ R50, -R164.reuse, R50 ;  /* 0x00000032a4327221 */ /* 0x040fe20000010100 */
[-C--:B------:R-:W-:Y:S01]  /*5b20*/  HMMA.16816.F32 R60, R104, R142.reuse, R60 ;  /* 0x0000008e683c723c */ /* 0x080fe2000000183c */
[----:B------:R-:W-:Y:S03]  /*5b30*/  FADD.FTZ R51, -R164, R51 ;  /* 0x00000033a4337221 */ /* 0x000fe60000010100 */
[C---:B------:R-:W-:Y:S02]  /*5b40*/  FADD.FTZ R48, -R165.reuse, R48 ;  /* 0x00000030a5307221 */ /* 0x040fe40000010100 */
[C---:B------:R-:W-:Y:S02]  /*5b50*/  FADD.FTZ R49, -R165.reuse, R49 ;  /* 0x00000031a5317221 */ /* 0x040fe40000010100 */
[C---:B------:R-:W-:Y:S01]  /*5b60*/  FADD.FTZ R52, -R165.reuse, R52 ;  /* 0x00000034a5347221 */ /* 0x040fe20000010100 */
[----:B------:R-:W-:Y:S03]  /*5b70*/  HMMA.16816.F32 R64, R100, R142, R64 ;  /* 0x0000008e6440723c */ /* 0x000fe60000001840 */
[----:B------:R-:W-:Y:S02]  /*5b80*/  FADD.FTZ R53, -R165, R53 ;  /* 0x00000035a5357221 */ /* 0x000fe40000010100 */
[----:B------:R-:W-:Y:S02]  /*5b90*/  FMUL.FTZ R160, R193, R52 ;  /* 0x00000034c1a07220 */ /* 0x000fe40000410000 */
[----:B------:R-:W-:Y:S02]  /*5ba0*/  FMUL.FTZ R109, R192, R53 ;  /* 0x00000035c06d7220 */ /* 0x000fe40000410000 */
[----:B------:R-:W-:Y:S03]  /*5bb0*/  FMUL.FTZ R107, R241, R6 ;  /* 0x00000006f16b7220 */ /* 0x000fe60000410000 */
[----:B------:R-:W-:Y:S02]  /*5bc0*/  FMUL.FTZ R101, R240, R7 ;  /* 0x00000007f0657220 */ /* 0x000fe40000410000 */
[----:B------:R-:W-:Y:S02]  /*5bd0*/  FMUL.FTZ R106, R227, R18 ;  /* 0x00000012e36a7220 */ /* 0x000fe40000410000 */
[----:B------:R-:W-:Y:S02]  /*5be0*/  FMUL.FTZ R105, R224, R22 ;  /* 0x00000016e0697220 */ /* 0x000fe40000410000 */
[----:B------:R-:W-:Y:S02]  /*5bf0*/  FMUL.FTZ R104, R213, R34 ;  /* 0x00000022d5687220 */ /* 0x000fe40000410000 */
[----:B------:R-:W-:Y:S02]  /*5c00*/  FMUL.FTZ R100, R212, R35 ;  /* 0x00000023d4647220 */ /* 0x000fe40000410000 */
[----:B------:R-:W-:Y:S02]  /*5c10*/  FMUL.FTZ R103, R211, R38 ;  /* 0x00000026d3677220 */ /* 0x000fe40000410000 */
[C---:B------:R-:W-:Y:S02]  /*5c20*/  FADD.FTZ R64, -R165.reuse, R64 ;  /* 0x00000040a5407221 */ /* 0x040fe40000010100 */
[----:B------:R-:W-:Y:S02]  /*5c30*/  FADD.FTZ R65, -R165, R65 ;  /* 0x00000041a5417221 */ /* 0x000fe40000010100 */
[----:B------:R-:W-:Y:S02]  /*5c40*/  FMUL.FTZ R159, R159, R64 ;  /* 0x000000409f9f7220 */ /* 0x000fe40000410000 */
[----:B------:R-:W-:Y:S02]  /*5c50*/  FMUL.FTZ R102, R201, R50 ;  /* 0x00000032c9667220 */ /* 0x000fe40000410000 */
[----:B------:R-:W-:Y:S02]  /*5c60*/  FMUL.FTZ R64, R200, R51 ;  /* 0x00000033c8407220 */ /* 0x000fe40000410000 */
[C---:B------:R-:W-:Y:S02]  /*5c70*/  FADD.FTZ R54, -R164.reuse, R54 ;  /* 0x00000036a4367221 */ /* 0x040fe40000010100 */
[C---:B------:R-:W-:Y:S02]  /*5c80*/  FADD.FTZ R55, -R164.reuse, R55 ;  /* 0x00000037a4377221 */ /* 0x040fe40000010100 */
[C---:B------:R-:W-:Y:S02]  /*5c90*/  FADD.FTZ R66, -R164.reuse, R66 ;  /* 0x00000042a4427221 */ /* 0x040fe40000010100 */
[----:B------:R-:W-:Y:S02]  /*5ca0*/  FADD.FTZ R67, -R164, R67 ;  /* 0x00000043a4437221 */ /* 0x000fe40000010100 */
[----:B------:R-:W-:Y:S02]  /*5cb0*/  FMUL.FTZ R18, R242, R13 ;  /* 0x0000000df2127220 */ /* 0x000fe40000410000 */
[C---:B------:R-:W-:Y:S02]  /*5cc0*/  FADD.FTZ R22, -R111.reuse, R25 ;  /* 0x000000196f167221 */ /* 0x040fe40000010100 */
[C---:B------:R-:W-:Y:S02]  /*5cd0*/  FADD.FTZ R28, -R111.reuse, R28 ;  /* 0x0000001c6f1c7221 */ /* 0x040fe40000010100 */
[C---:B------:R-:W-:Y:S02]  /*5ce0*/  FADD.FTZ R29, -R111.reuse, R29 ;  /* 0x0000001d6f1d7221 */ /* 0x040fe40000010100 */
[C---:B------:R-:W-:Y:S02]  /*5cf0*/  FADD.FTZ R4, -R111.reuse, R40 ;  /* 0x000000286f047221 */ /* 0x040fe40000010100 */
[C---:B------:R-:W-:Y:S02]  /*5d00*/  FADD.FTZ R40, -R111.reuse, R41 ;  /* 0x000000296f287221 */ /* 0x040fe40000010100 */
[C---:B------:R-:W-:Y:S02]  /*5d10*/  FADD.FTZ R0, -R111.reuse, R44 ;  /* 0x0000002c6f007221 */ /* 0x040fe40000010100 */
[C---:B------:R-:W-:Y:S02]  /*5d20*/  FADD.FTZ R44, -R111.reuse, R45 ;  /* 0x0000002d6f2c7221 */ /* 0x040fe40000010100 */
[C---:B------:R-:W-:Y:S01]  /*5d30*/  FADD.FTZ R51, -R111.reuse, R56 ;  /* 0x000000386f337221 */ /* 0x040fe20000010100 */
[----:B------:R-:W-:Y:S01]  /*5d40*/  MOV R56, R189 ;  /* 0x000000bd00387202 */ /* 0x000fe20000000f00 */
[C---:B------:R-:W-:Y:S02]  /*5d50*/  FADD.FTZ R50, -R111.reuse, R57 ;  /* 0x000000396f327221 */ /* 0x040fe40000010100 */
[C---:B------:R-:W-:Y:S02]  /*5d60*/  FADD.FTZ R53, -R111.reuse, R60 ;  /* 0x0000003c6f357221 */ /* 0x040fe40000010100 */
[----:B------:R-:W-:Y:S02]  /*5d70*/  FADD.FTZ R52, -R111, R61 ;  /* 0x0000003d6f347221 */ /* 0x000fe40000010100 */
[C---:B------:R-:W-:Y:S02]  /*5d80*/  FADD.FTZ R7, -R110.reuse, R10 ;  /* 0x0000000a6e077221 */ /* 0x040fe40000010100 */
        /* <DEDUP_REMOVED lines=12> */
[----:B------:R-:W-:Y:S02]  /*5e50*/  FADD.FTZ R37, -R110, R63 ;  /* 0x0000003f6e257221 */ /* 0x000fe40000010100 */
[----:B------:R-:W-:Y:S02]  /*5e60*/  FMUL.FTZ R169, R169, R5 ;  /* 0x00000005a9a97220 */ /* 0x000fe40000410000 */
        /* <DEDUP_REMOVED lines=39> */
[----:B------:R-:W-:Y:S01]  /*60e0*/  IMAD.MOV.U32 R57, RZ, RZ, R188 ;  /* 0x000000ffff397224 */ /* 0x000fe200078e00bc */
[----:B------:R-:W-:-:S05]  /*60f0*/  @!P1 BRA `(.L_x_32) ;  /* 0x0000021000009947 */ /* 0x000fca0003800000 */
[----:B------:R-:W-:Y:S01]  /*6100*/  IMAD.MOV.U32 R11, RZ, RZ, c[0x0][0x190] ;  /* 0x00006400ff0b7624 */ /* 0x000fe200078e00ff */
[----:B------:R-:W-:Y:S01]  /*6110*/  ULOP3.LUT UR8, UR4, 0x1, URZ, 0xc0, !UPT ;  /* 0x0000000104087892 */ /* 0x000fe2000f8ec03f */
[----:B------:R-:W-:Y:S02]  /*6120*/  ISETP.GE.AND P2, PT, R218, c[0x0][0x220], PT ;  /* 0x00008800da007a0c */ /* 0x000fe40003f46270 */
[----:B------:R-:W-:Y:S01]  /*6130*/  IMAD.U32 R0, R11, -0x80, RZ ;  /* 0xffffff800b007824 */ /* 0x000fe200078e00ff */
[----:B------:R-:W-:Y:S04]  /*6140*/  UISETP.NE.U32.AND UP0, UPT, UR8, 0x1, UPT ;  /* 0x000000010800788c */ /* 0x000fe8000bf05070 */
[----:B------:R-:W-:Y:S01]  /*6150*/  USEL UR8, UR59, 0x2000, !UP0 ;  /* 0x000020003b087887 */ /* 0x000fe2000c000000 */
[C---:B------:R-:W-:Y:S04]  /*6160*/  LEA R4, P0, R0.reuse, R186, 0x1 ;  /* 0x000000ba00047211 */ /* 0x040fe800078008ff */
[----:B------:R-:W-:Y:S01]  /*6170*/  LEA.HI.X.SX32 R0, R0, R187, 0x1, P0 ;  /* 0x000000bb00007211 */ /* 0x000fe200000f0eff */
[----:B------:R-:W-:Y:S01]  /*6180*/  IMAD.MOV.U32 R186, RZ, RZ, R4 ;  /* 0x000000ffffba7224 */ /* 0x000fe200078e0004 */
[----:B------:R-:W-:Y:S01]  /*6190*/  IADD3 R166, R166, UR8, RZ ;  /* 0x00000008a6a67c10 */ /* 0x000fe2000fffe0ff */
[----:B------:R-:W-:Y:S01]  /*61a0*/  @!P2 IMAD.MOV.U32 R5, RZ, RZ, c[0x0][0x194] ;  /* 0x00006500ff05a624 */ /* 0x000fe200078e00ff */
[----:B------:R-:W-:Y:S01]  /*61b0*/  IADD3 R207, R207, UR8, RZ ;  /* 0x00000008cfcf7c10 */ /* 0x000fe2000fffe0ff */
[----:B------:R-:W-:Y:S01]  /*61c0*/  IMAD.MOV.U32 R187, RZ, RZ, R0 ;  /* 0x000000ffffbb7224 */ /* 0x000fe200078e0000 */
[C---:B------:R-:W-:Y:S01]  /*61d0*/  @!P2 LEA R4, P0, R11.reuse, R186, 0x7 ;  /* 0x000000ba0b04a211 */ /* 0x040fe200078038ff */
[----:B------:R1:W-:Y:S01]  /*61e0*/  @P2 STS [R166], RZ ;  /* 0x000000ffa6002388 */ /* 0x0003e20000000800 */
[----:B------:R-:W-:Y:S02]  /*61f0*/  IADD3 R144, R144, UR8, RZ ;  /* 0x0000000890907c10 */ /* 0x000fe4000fffe0ff */
[----:B------:R-:W-:Y:S01]  /*6200*/  @!P2 LEA.HI.X R5, R11, R187, R5, 0x7, P0 ;  /* 0x000000bb0b05a211 */ /* 0x000fe200000f3c05 */
[----:B------:R1:W-:Y:S04]  /*6210*/  @P2 STS [R166+0x4], RZ ;  /* 0x000004ffa6002388 */ /* 0x0003e80000000800 */
[----:B------:R1:W-:Y:S04]  /*6220*/  @P2 STS [R166+0x8], RZ ;  /* 0x000008ffa6002388 */ /* 0x0003e80000000800 */
[----:B------:R1:W-:Y:S04]  /*6230*/  @P2 STS [R166+0xc], RZ ;  /* 0x00000cffa6002388 */ /* 0x0003e80000000800 */
[----:B------:R-:W-:Y:S01]  /*6240*/  @!PT LDS RZ, [RZ] ;  /* 0x00000000fffff984 */ /* 0x000fe20000000800 */
[----:B------:R-:W-:Y:S01]  /*6250*/  @!PT LDS RZ, [RZ] ;  /* 0x00000000fffff984 */ /* 0x000fe20000000800 */
[----:B------:R-:W-:Y:S01]  /*6260*/  @!PT LDS RZ, [RZ] ;  /* 0x00000000fffff984 */ /* 0x000fe20000000800 */
[----:B------:R1:W-:Y:S04]  /*6270*/  @!P2 LDGSTS.E.BYPASS.LTC128B.128 [R207], [R186.64] ;  /* 0x00000000bacfafae */ /* 0x0003e8000b901d46 */
[----:B------:R1:W-:Y:S04]  /*6280*/  @P2 STS [R166+0x1000], RZ ;  /* 0x001000ffa6002388 */ /* 0x0003e80000000800 */
[----:B------:R1:W-:Y:S04]  /*6290*/  @P2 STS [R166+0x1004], RZ ;  /* 0x001004ffa6002388 */ /* 0x0003e80000000800 */
[----:B------:R1:W-:Y:S04]  /*62a0*/  @P2 STS [R166+0x1008], RZ ;  /* 0x001008ffa6002388 */ /* 0x0003e80000000800 */
[----:B------:R1:W-:Y:S04]  /*62b0*/  @P2 STS [R166+0x100c], RZ ;  /* 0x00100cffa6002388 */ /* 0x0003e80000000800 */
[----:B------:R-:W-:Y:S01]  /*62c0*/  @!PT LDS RZ, [RZ] ;  /* 0x00000000fffff984 */ /* 0x000fe20000000800 */
[----:B------:R-:W-:Y:S01]  /*62d0*/  @!PT LDS RZ, [RZ] ;  /* 0x00000000fffff984 */ /* 0x000fe20000000800 */
[----:B------:R-:W-:Y:S01]  /*62e0*/  @!PT LDS RZ, [RZ] ;  /* 0x00000000fffff984 */ /* 0x000fe20000000800 */
[----:B------:R1:W-:Y:S04]  /*62f0*/  @!P2 LDGSTS.E.BYPASS.LTC128B.128 [R207+0x1000], [R4.64] ;  /* 0x0100000004cfafae */ /* 0x0003e8000b901d46 */
[----:B------:R-:W0:Y:S02]  /*6300*/  LDGDEPBAR ;  /* 0x00000000000079af */ /* 0x000e240000000000 */
.L_x_32:
[----:B------:R-:W-:Y:S01]  /*6310*/  F2FP.PACK_AB R32, R169, R175 ;  /* 0x000000afa920723e */ /* 0x000fe200000000ff */
[----:B------:R-:W2:Y:S01]  /*6320*/  LDL R42, [R1+0x4] ;  /* 0x00000400012a7983 */ /* 0x000ea20000100800 */
[----:B------:R-:W-:Y:S02]  /*6330*/  F2FP.PACK_AB R31, R101, R107 ;  /* 0x0000006b651f723e */ /* 0x000fe400000000ff */
[----:B------:R-:W-:Y:S01]  /*6340*/  F2FP.PACK_AB R27, R20, R106 ;  /* 0x0000006a141b723e */ /* 0x000fe200000000ff */
[----:B------:R-:W-:Y:S01]  /*6350*/  STS [R183+0x8000], R32 ;  /* 0x00800020b7007388 */ /* 0x000fe20000000800 */
        /* <DEDUP_REMOVED lines=34> */
[----:B-1----:R-:W-:Y:S01]  /*6580*/  F2FP.PACK_AB R4, R108, R159 ;  /* 0x0000009f6c04723e */ /* 0x002fe200000000ff */
[----:B------:R-:W-:Y:S01]  /*6590*/  STS [R182+0xa000], R22 ;  /* 0x00a00016b6007388 */ /* 0x000fe20000000800 */
[----:B------:R-:W-:Y:S02]  /*65a0*/  F2FP.PACK_AB R0, R67, R66 ;  /* 0x000000424300723e */ /* 0x000fe400000000ff */
[----:B------:R-:W-:Y:S01]  /*65b0*/  F2FP.PACK_AB R6, R50, R51 ;  /* 0x000000333206723e */ /* 0x000fe200000000ff */
[----:B------:R-:W-:Y:S01]  /*65c0*/  STS [R182+0xa400], R21 ;  /* 0x00a40015b6007388 */ /* 0x000fe20000000800 */
[----:B------:R-:W-:Y:S02]  /*65d0*/  F2FP.PACK_AB R5, R35, R36 ;  /* 0x000000242305723e */ /* 0x000fe400000000ff */
[----:B------:R-:W-:Y:S01]  /*65e0*/  F2FP.PACK_AB R34, R52, R53 ;  /* 0x000000353422723e */ /* 0x000fe200000000ff */
[----:B------:R-:W-:Y:S01]  /*65f0*/  STS [R180+0xa000], R18 ;  /* 0x00a00012b4007388 */ /* 0x000fe20000000800 */
[----:B------:R-:W-:Y:S03]  /*6600*/  F2FP.PACK_AB R33, R37, R38 ;  /* 0x000000262521723e */ /* 0x000fe600000000ff */
[----:B------:R-:W-:Y:S04]  /*6610*/  STS [R180+0xa400], R17 ;  /* 0x00a40011b4007388 */ /* 0x000fe80000000800 */
        /* <DEDUP_REMOVED lines=11> */
[----:B------:R1:W-:Y:S04]  /*66d0*/  STS [R178+0x8400], R0 ;  /* 0x00840000b2007388 */ /* 0x0003e80000000800 */
[----:B------:R-:W-:Y:S04]  /*66e0*/  STS [R179+0xa000], R6 ;  /* 0x00a00006b3007388 */ /* 0x000fe80000000800 */
[----:B------:R-:W-:Y:S04]  /*66f0*/  STS [R179+0xa400], R5 ;  /* 0x00a40005b3007388 */ /* 0x000fe80000000800 */
[----:B------:R-:W-:Y:S04]  /*6700*/  STS [R178+0xa000], R34 ;  /* 0x00a00022b2007388 */ /* 0x000fe80000000800 */
[----:B------:R-:W-:Y:S04]  /*6710*/  STS [R178+0xa400], R33 ;  /* 0x00a40021b2007388 */ /* 0x000fe80000000800 */
[----:B------:R-:W-:Y:S01]  /*6720*/  BAR.SYNC.DEFER_BLOCKING 0x0 ;  /* 0x0000000000007b1d */ /* 0x000fe20000010000 */
[----:B-1----:R-:W-:Y:S05]  /*6730*/  IMAD.SHL.U32 R0, R152, 0x2, RZ ;  /* 0x0000000298007824 */ /* 0x002fea00078e00ff */
[----:B------:R-:W-:Y:S04]  /*6740*/  LDSM.16.MT88.4 R4, [R2+0x10000] ;  /* 0x010000000204783b */ /* 0x000fe80000004200 */
[----:B------:R-:W1:Y:S04]  /*6750*/  LDSM.16.MT88.4 R8, [R0+0x4000] ;  /* 0x004000000008783b */ /* 0x000e680000004200 */
[----:B------:R-:W3:Y:S04]  /*6760*/  LDSM.16.MT88.4 R12, [R2+0x14000] ;  /* 0x01400000020c783b */ /* 0x000ee80000004200 */
[----:B------:R-:W-:Y:S04]  /*6770*/  LDSM.16.MT88.4 R16, [R2+0x10800] ;  /* 0x010800000210783b */ /* 0x000fe80000004200 */
[----:B------:R-:W4:Y:S04]  /*6780*/  LDSM.16.MT88.4 R20, [R0+0x4400] ;  /* 0x004400000014783b */ /* 0x000f280000004200 */
[----:B------:R-:W5:Y:S01]  /*6790*/  LDSM.16.MT88.4 R24, [R2+0x14800] ;  /* 0x014800000218783b */ /* 0x000f620000004200 */
[-C--:B-1----:R-:W-:Y:S08]  /*67a0*/  HMMA.16816.F32 R68, R4, R8.reuse, R68 ;  /* 0x000000080444723c */ /* 0x082ff00000001844 */
[C---:B---3--:R-:W-:Y:S08]  /*67b0*/  HMMA.16816.F32 R72, R12.reuse, R8, R72 ;  /* 0x000000080c48723c */ /* 0x048ff00000001848 */
[-C--:B------:R-:W-:Y:S01]  /*67c0*/  HMMA.16816.F32 R76, R12, R10.reuse, R76 ;  /* 0x0000000a0c4c723c */ /* 0x080fe2000000184c */
[----:B------:R-:W-:Y:S07]  /*67d0*/  LDSM.16.MT88.4 R12, [R2+0x15000] ;  /* 0x01500000020c783b */ /* 0x000fee0000004200 */
[----:B------:R-:W-:Y:S01]  /*67e0*/  HMMA.16816.F32 R80, R4, R10, R80 ;  /* 0x0000000a0450723c */ /* 0x000fe20000001850 */
[----:B------:R-:W-:Y:S04]  /*67f0*/  LDSM.16.MT88.4 R4, [R2+0x11000] ;  /* 0x011000000204783b */ /* 0x000fe80000004200 */
[----:B------:R-:W1:Y:S03]  /*6800*/  LDSM.16.MT88.4 R8, [R0+0x4800] ;  /* 0x004800000008783b */ /* 0x000e660000004200 */
[-C--:B----4-:R-:W-:Y:S08]  /*6810*/  HMMA.16816.F32 R68, R16, R20.reuse, R68 ;  /* 0x000000141044723c */ /* 0x090ff00000001844 */
[C---:B-----5:R-:W-:Y:S08]  /*6820*/  HMMA.16816.F32 R72, R24.reuse, R20, R72 ;  /* 0x000000141848723c */ /* 0x060ff00000001848 */
[-C--:B------:R-:W-:Y:S01]  /*6830*/  HMMA.16816.F32 R76, R24, R22.reuse, R76 ;  /* 0x00000016184c723c */ /* 0x080fe2000000184c */
[----:B------:R-:W-:Y:S07]  /*6840*/  LDSM.16.MT88.4 R24, [R2+0x15800] ;  /* 0x015800000218783b */ /* 0x000fee0000004200 */
[----:B------:R-:W-:Y:S01]  /*6850*/  HMMA.16816.F32 R80, R16, R22, R80 ;  /* 0x000000161050723c */ /* 0x000fe20000001850 */
[----:B------:R-:W-:Y:S04]  /*6860*/  LDSM.16.MT88.4 R16, [R2+0x11800] ;  /* 0x011800000210783b */ /* 0x000fe80000004200 */
[----:B------:R-:W3:Y:S03]  /*6870*/  LDSM.16.MT88.4 R20, [R0+0x4c00] ;  /* 0x004c00000014783b */ /* 0x000ee60000004200 */
[-C--:B-1----:R-:W-:Y:S08]  /*6880*/  HMMA.16816.F32 R68, R4, R8.reuse, R68 ;  /* 0x000000080444723c */ /* 0x082ff00000001844 */
[C---:B------:R-:W-:Y:S08]  /*6890*/  HMMA.16816.F32 R72, R12.reuse, R8, R72 ;  /* 0x000000080c48723c */ /* 0x040ff00000001848 */
[-C--:B------:R-:W-:Y:S01]  /*68a0*/  HMMA.16816.F32 R76, R12, R10.reuse, R76 ;  /* 0x0000000a0c4c723c */ /* 0x080fe2000000184c */
[----:B------:R-:W-:Y:S07]  /*68b0*/  LDSM.16.MT88.4 R12, [R2+0x16000] ;  /* 0x01600000020c783b */ /* 0x000fee0000004200 */
[----:B------:R-:W-:Y:S01]  /*68c0*/  HMMA.16816.F32 R80, R4, R10, R80 ;  /* 0x0000000a0450723c */ /* 0x000fe20000001850 */
[----:B------:R-:W-:Y:S04]  /*68d0*/  LDSM.16.MT88.4 R4, [R2+0x12000] ;  /* 0x012000000204783b */ /* 0x000fe80000004200 */
[----:B------:R-:W1:Y:S01]  /*68e0*/  LDSM.16.MT88.4 R8, [R0+0x5000] ;  /* 0x005000000008783b */ /* 0x000e620000004200 */
[----:B--2---:R-:W-:Y:S02]  /*68f0*/  IMAD.SHL.U32 R59, R42, 0x2, RZ ;  /* 0x000000022a3b7824 */ /* 0x004fe400078e00ff */
[-C--:B---3--:R-:W-:Y:S08]  /*6900*/  HMMA.16816.F32 R68, R16, R20.reuse, R68 ;  /* 0x000000141044723c */ /* 0x088ff00000001844 */
[C---:B------:R-:W-:Y:S08]  /*6910*/  HMMA.16816.F32 R72, R24.reuse, R20, R72 ;  /* 0x000000141848723c */ /* 0x040ff00000001848 */
[-C--:B------:R-:W-:Y:S01]  /*6920*/  HMMA.16816.F32 R76, R24, R22.reuse, R76 ;  /* 0x00000016184c723c */ /* 0x080fe2000000184c */
[----:B------:R-:W-:Y:S07]  /*6930*/  LDSM.16.MT88.4 R24, [R2+0x16800] ;  /* 0x016800000218783b */ /* 0x000fee0000004200 */
[----:B------:R-:W-:Y:S01]  /*6940*/  HMMA.16816.F32 R80, R16, R22, R80 ;  /* 0x000000161050723c */ /* 0x000fe20000001850 */
[----:B------:R-:W-:Y:S04]  /*6950*/  LDSM.16.MT88.4 R16, [R2+0x12800] ;  /* 0x012800000210783b */ /* 0x000fe80000004200 */
[----:B------:R-:W2:Y:S03]  /*6960*/  LDSM.16.MT88.4 R20, [R0+0x5400] ;  /* 0x005400000014783b */ /* 0x000ea60000004200 */
[-C--:B-1----:R-:W-:Y:S08]  /*6970*/  HMMA.16816.F32 R68, R4, R8.reuse, R68 ;  /* 0x000000080444723c */ /* 0x082ff00000001844 */
[C---:B------:R-:W-:Y:S08]  /*6980*/  HMMA.16816.F32 R72, R12.reuse, R8, R72 ;  /* 0x000000080c48723c */ /* 0x040ff00000001848 */
[-C--:B------:R-:W-:Y:S01]  /*6990*/  HMMA.16816.F32 R76, R12, R10.reuse, R76 ;  /* 0x0000000a0c4c723c */ /* 0x080fe2000000184c */
[----:B------:R-:W-:Y:S07]  /*69a0*/  LDSM.16.MT88.4 R12, [R2+0x17000] ;  /* 0x01700000020c783b */ /* 0x000fee0000004200 */
[----:B------:R-:W-:Y:S01]  /*69b0*/  HMMA.16816.F32 R80, R4, R10, R80 ;  /* 0x0000000a0450723c */ /* 0x000fe20000001850 */
[----:B------:R-:W-:Y:S04]  /*69c0*/  LDSM.16.MT88.4 R4, [R2+0x13000] ;  /* 0x013000000204783b */ /* 0x000fe80000004200 */
[----:B------:R-:W1:Y:S03]  /*69d0*/  LDSM.16.MT88.4 R8, [R0+0x5800] ;  /* 0x005800000008783b */ /* 0x000e660000004200 */
[-C--:B--2---:R-:W-:Y:S08]  /*69e0*/  HMMA.16816.F32 R68, R16, R20.reuse, R68 ;  /* 0x000000141044723c */ /* 0x084ff00000001844 */
[C---:B------:R-:W-:Y:S08]  /*69f0*/  HMMA.16816.F32 R72, R24.reuse, R20, R72 ;  /* 0x000000141848723c */ /* 0x040ff00000001848 */
[-C--:B------:R-:W-:Y:S01]  /*6a00*/  HMMA.16816.F32 R76, R24, R22.reuse, R76 ;  /* 0x00000016184c723c */ /* 0x080fe2000000184c */
[----:B------:R-:W-:Y:S07]  /*6a10*/  LDSM.16.MT88.4 R24, [R2+0x17800] ;  /* 0x017800000218783b */ /* 0x000fee0000004200 */
[----:B------:R-:W-:Y:S01]  /*6a20*/  HMMA.16816.F32 R80, R16, R22, R80 ;  /* 0x000000161050723c */ /* 0x000fe20000001850 */
[----:B------:R-:W-:Y:S04]  /*6a30*/  LDSM.16.MT88.4 R16, [R2+0x13800] ;  /* 0x013800000210783b */ /* 0x000fe80000004200 */
[----:B------:R-:W2:Y:S04]  /*6a40*/  LDSM.16.MT88.4 R20, [R0+0x5c00] ;  /* 0x005c00000014783b */ /* 0x000ea80000004200 */
[----:B------:R-:W-:Y:S01]  /*6a50*/  BAR.SYNC.DEFER_BLOCKING 0x0 ;  /* 0x0000000000007b1d */ /* 0x000fe20000010000 */
[-C--:B-1----:R-:W-:Y:S08]  /*6a60*/  HMMA.16816.F32 R68, R4, R8.reuse, R68 ;  /* 0x000000080444723c */ /* 0x082ff00000001844 */
[C---:B------:R-:W-:Y:S08]  /*6a70*/  HMMA.16816.F32 R72, R12.reuse, R8, R72 ;  /* 0x000000080c48723c */ /* 0x040ff00000001848 */
[-C--:B------:R-:W-:Y:S08]  /*6a80*/  HMMA.16816.F32 R76, R12, R10.reuse, R76 ;  /* 0x0000000a0c4c723c */ /* 0x080ff0000000184c */
[----:B------:R-:W-:Y:S08]  /*6a90*/  HMMA.16816.F32 R80, R4, R10, R80 ;  /* 0x0000000a0450723c */ /* 0x000ff00000001850 */
[-C--:B--2---:R-:W-:Y:S08]  /*6aa0*/  HMMA.16816.F32 R68, R16, R20.reuse, R68 ;  /* 0x000000141044723c */ /* 0x084ff00000001844 */
[C---:B------:R-:W-:Y:S08]  /*6ab0*/  HMMA.16816.F32 R72, R24.reuse, R20, R72 ;  /* 0x000000141848723c */ /* 0x040ff00000001848 */
[-C--:B------:R-:W-:Y:S08]  /*6ac0*/  HMMA.16816.F32 R76, R24, R22.reuse, R76 ;  /* 0x00000016184c723c */ /* 0x080ff0000000184c */
[----:B------:R-:W-:Y:S01]  /*6ad0*/  HMMA.16816.F32 R80, R16, R22, R80 ;  /* 0x000000161050723c */ /* 0x000fe20000001850 */
[----:B------:R-:W-:-:S07]  /*6ae0*/  @!P1 BRA `(.L_x_33) ;  /* 0x0000017000009947 */ /* 0x000fce0003800000 */
[----:B------:R-:W-:Y:S01]  /*6af0*/  IMAD.MOV.U32 R7, RZ, RZ, c[0x0][0x370] ;  /* 0x0000dc00ff077624 */ /* 0x000fe200078e00ff */
[----:B------:R-:W-:Y:S03]  /*6b00*/  ISETP.GE.AND P2, PT, R218, c[0x0][0x220], PT ;  /* 0x00008800da007a0c */ /* 0x000fe60003f46270 */
[C---:B------:R-:W-:Y:S05]  /*6b10*/  IMAD.U32 R4, R7.reuse, -0x80, RZ ;  /* 0xffffff8007047824 */ /* 0x040fea00078e00ff */
[C---:B------:R-:W-:Y:S04]  /*6b20*/  LEA R5, P0, R4.reuse, R184, 0x1 ;  /* 0x000000b804057211 */ /* 0x040fe800078008ff */
[----:B------:R-:W-:Y:S01]  /*6b30*/  LEA.HI.X.SX32 R4, R4, R185, 0x1, P0 ;  /* 0x000000b904047211 */ /* 0x000fe200000f0eff */
[----:B------:R1:W-:Y:S01]  /*6b40*/  @P2 STS [R59+0x4000], RZ ;  /* 0x004000ff3b002388 */ /* 0x0003e20000000800 */
[----:B------:R-:W-:Y:S02]  /*6b50*/  IMAD.MOV.U32 R184, RZ, RZ, R5 ;  /* 0x000000ffffb87224 */ /* 0x000fe400078e0005 */
[----:B------:R-:W-:Y:S01]  /*6b60*/  @!P2 IMAD.MOV.U32 R6, RZ, RZ, c[0x0][0x374] ;  /* 0x0000dd00ff06a624 */ /* 0x000fe200078e00ff */
[----:B------:R1:W-:Y:S01]  /*6b70*/  @P2 STS [R59+0x4004], RZ ;  /* 0x004004ff3b002388 */ /* 0x0003e20000000800 */
[----:B------:R-:W-:Y:S01]  /*6b80*/  IMAD.MOV.U32 R185, RZ, RZ, R4 ;  /* 0x000000ffffb97224 */ /* 0x000fe200078e0004 */
[C---:B------:R-:W-:Y:S02]  /*6b90*/  @!P2 LEA R4, P0, R7.reuse, R184, 0x7 ;  /* 0x000000b80704a211 */ /* 0x040fe400078038ff */
[----:B------:R1:W-:Y:S02]  /*6ba0*/  @P2 STS.64 [R59+0x4008], RZ ;  /* 0x004008ff3b002388 */ /* 0x0003e40000000a00 */
[----:B------:R-:W-:Y:S02]  /*6bb0*/  @!P2 LEA.HI.X R5, R7, R185, R6, 0x7, P0 ;  /* 0x000000b90705a211 */ /* 0x000fe400000f3c06 */
[----:B------:R-:W-:Y:S01]  /*6bc0*/  @!PT LDS RZ, [RZ] ;  /* 0x00000000fffff984 */ /* 0x000fe20000000800 */
[----:B------:R-:W-:Y:S01]  /*6bd0*/  @!PT LDS RZ, [RZ] ;  /* 0x00000000fffff984 */ /* 0x000fe20000000800 */
[----:B------:R-:W-:Y:S01]  /*6be0*/  @!PT LDS RZ, [RZ] ;  /* 0x00000000fffff984 */ /* 0x000fe20000000800 */
[----:B------:R1:W-:Y:S04]  /*6bf0*/  @!P2 LDGSTS.E.BYPASS.LTC128B.128 [R59+0x4000], [R184.64] ;  /* 0x04000000b83bafae */ /* 0x0003e8000b901d46 */
[----:B------:R1:W-:Y:S04]  /*6c00*/  @P2 STS.128 [R59+0x5000], RZ ;  /* 0x005000ff3b002388 */ /* 0x0003e80000000c00 */
[----:B------:R-:W-:Y:S01]  /*6c10*/  @!PT LDS RZ, [RZ] ;  /* 0x00000000fffff984 */ /* 0x000fe20000000800 */
[----:B------:R-:W-:Y:S01]  /*6c20*/  @!PT LDS RZ, [RZ] ;  /* 0x00000000fffff984 */ /* 0x000fe20000000800 */
[----:B------:R-:W-:Y:S01]  /*6c30*/  @!PT LDS RZ, [RZ] ;  /* 0x00000000fffff984 */ /* 0x000fe20000000800 */
[----:B------:R1:W-:Y:S04]  /*6c40*/  @!P2 LDGSTS.E.BYPASS.LTC128B.128 [R59+0x5000], [R4.64] ;  /* 0x05000000043bafae */ /* 0x0003e8000b901d46 */
[----:B------:R-:W0:Y:S02]  /*6c50*/  LDGDEPBAR ;  /* 0x00000000000079af */ /* 0x000e240000000000 */
.L_x_33:
[----:B------:R-:W2:Y:S01]  /*6c60*/  LDL R52, [R1+0xc] ;  /* 0x00000c0001347983 */ /* 0x000ea20000100800 */
[----:B------:R-:W-:Y:S01]  /*6c70*/  IMAD.U32 R58, RZ, RZ, UR23 ;  /* 0x00000017ff3a7e24 */ /* 0x000fe2000f8e00ff */
[----:B------:R-:W-:Y:S01]  /*6c80*/  ULOP3.LUT UR8, UR4, 0x1, URZ, 0xc0, !UPT ;  /* 0x0000000104087892 */ /* 0x000fe2000f8ec03f */
[----:B------:R-:W-:Y:S01]  /*6c90*/  IMAD.U32 R55, RZ, RZ, UR20 ;  /* 0x00000014ff377e24 */ /* 0x000fe2000f8e00ff */
[----:B------:R-:W-:Y:S01]  /*6ca0*/  LDSM.16.M88.4 R16, [R147] ;  /* 0x000000009310783b */ /* 0x000fe20000000200 */
[----:B------:R-:W-:Y:S01]  /*6cb0*/  IMAD.U32 R54, RZ, RZ, UR19 ;  /* 0x00000013ff367e24 */ /* 0x000fe2000f8e00ff */
[----:B------:R-:W-:Y:S01]  /*6cc0*/  UISETP.NE.U32.AND UP0, UPT, UR8, 0x1, UPT ;  /* 0x000000010800788c */ /* 0x000fe2000bf05070 */
[----:B------:R-:W-:Y:S01]  /*6cd0*/  IMAD.U32 R53, RZ, RZ, UR18 ;  /* 0x00000012ff357e24 */ /* 0x000fe2000f8e00ff */
[----:B------:R-:W3:Y:S01]  /*6ce0*/  LDSM.16.MT88.4 R20, [R0+0x6000] ;  /* 0x006000000014783b */ /* 0x000ee20000004200 */
[----:B------:R-:W-:Y:S02]  /*6cf0*/  UISETP.GT.AND UP2, UPT, UR4, UR15, UPT ;  /* 0x0000000f0400728c */ /* 0x000fe4000bf44270 */
[----:B------:R-:W-:Y:S01]  /*6d00*/  UIADD3 UR4, UR4, -0x1, URZ ;  /* 0xffffffff04047890 */ /* 0x000fe2000fffe03f */
[----:B------:R-:W4:Y:S04]  /*6d10*/  LDSM.16.M88.4 R12, [R147+0x2000] ;  /* 0x00200000930c783b */ /* 0x000f280000000200 */
[----:B------:R-:W-:Y:S04]  /*6d20*/  LDSM.16.M88.4 R24, [R154] ;  /* 0x000000009a18783b */ /* 0x000fe80000000200 */
[----:B------:R-:W1:Y:S04]  /*6d30*/  LDSM.16.MT88.4 R28, [R0+0x6400] ;  /* 0x00640000001c783b */ /* 0x000e680000004200 */
[----:B------:R-:W1:Y:S04]  /*6d40*/  LDSM.16.M88.4 R32, [R157] ;  /* 0x000000009d20783b */ /* 0x000e680000000200 */
[----:B------:R-:W-:Y:S04]  /*6d50*/  LDSM.16.M88.4 R36, [R149] ;  /* 0x000000009524783b */ /* 0x000fe80000000200 */
[----:B------:R-:W1:Y:S04]  /*6d60*/  LDSM.16.MT88.4 R40, [R0+0x6800] ;  /* 0x006800000028783b */ /* 0x000e680000004200 */
[----:B------:R-:W1:Y:S04]  /*6d70*/  LDSM.16.M88.4 R44, [R149+0x2000] ;  /* 0x00200000952c783b */ /* 0x000e680000000200 */
[----:B------:R-:W-:Y:S01]  /*6d80*/  LDSM.16.MT88.4 R48, [R0+0x6c00] ;  /* 0x006c00000030783b */ /* 0x000fe20000004200 */
[-C--:B-1-3--:R-:W-:Y:S08]  /*6d90*/  HMMA.16816.F32 R4, R16, R20.reuse, RZ ;  /* 0x000000141004723c */ /* 0x08aff000000018ff */
[C---:B----4-:R-:W-:Y:S08]  /*6da0*/  HMMA.16816.F32 R8, R12.reuse, R20, RZ ;  /* 0x000000140c08723c */ /* 0x050ff000000018ff */
[-C--:B------:R-:W-:Y:S08]  /*6db0*/  HMMA.16816.F32 R12, R12, R22.reuse, RZ ;  /* 0x000000160c0c723c */ /* 0x080ff000000018ff */
[----:B------:R-:W-:Y:S01]  /*6dc0*/  HMMA.16816.F32 R16, R16, R22, RZ ;  /* 0x000000161010723c */ /* 0x000fe200000018ff */
[----:B------:R-:W1:Y:S07]  /*6dd0*/  LDSM.16.M88.4 R20, [R148] ;  /* 0x000000009414783b */ /* 0x000e6e0000000200 */
[-C--:B------:R-:W-:Y:S08]  /*6de0*/  HMMA.16816.F32 R4, R24, R28.reuse, R4 ;  /* 0x0000001c1804723c */ /* 0x080ff00000001804 */
[C---:B------:R-:W-:Y:S08]  /*6df0*/  HMMA.16816.F32 R8, R32.reuse, R28, R8 ;  /* 0x0000001c2008723c */ /* 0x040ff00000001808 */
[-C--:B------:R-:W-:Y:S01]  /*6e00*/  HMMA.16816.F32 R12, R32, R30.reuse, R12 ;  /* 0x0000001e200c723c */ /* 0x080fe2000000180c */
[----:B------:R-:W3:Y:S07]  /*6e10*/  LDSM.16.M88.4 R32, [R148+0x2000] ;  /* 0x002000009420783b */ /* 0x000eee0000000200 */
[----:B------:R-:W-:Y:S01]  /*6e20*/  HMMA.16816.F32 R16, R24, R30, R16 ;  /* 0x0000001e1810723c */ /* 0x000fe20000001810 */
[----:B------:R-:W-:Y:S04]  /*6e30*/  LDSM.16.M88.4 R24, [R147+0x4000] ;  /* 0x004000009318783b */ /* 0x000fe80000000200 */
[----:B------:R-:W4:Y:S03]  /*6e40*/  LDSM.16.MT88.4 R28, [R0+0x7000] ;  /* 0x00700000001c783b */ /* 0x000f260000004200 */
[-C--:B------:R-:W-:Y:S08]  /*6e50*/  HMMA.16816.F32 R4, R36, R40.reuse, R4 ;  /* 0x000000282404723c */ /* 0x080ff00000001804 */
[C---:B------:R-:W-:Y:S08]  /*6e60*/  HMMA.16816.F32 R8, R44.reuse, R40, R8 ;  /* 0x000000282c08723c */ /* 0x040ff00000001808 */
[-C--:B------:R-:W-:Y:S01]  /*6e70*/  HMMA.16816.F32 R12, R44, R42.reuse, R12 ;  /* 0x0000002a2c0c723c */ /* 0x080fe2000000180c */
[----:B------:R-:W4:Y:S07]  /*6e80*/  LDSM.16.M88.4 R44, [R147+0x6000] ;  /* 0x00600000932c783b */ /* 0x000f2e0000000200 */
[----:B------:R-:W-:Y:S01]  /*6e90*/  HMMA.16816.F32 R16, R36, R42, R16 ;  /* 0x0000002a2410723c */ /* 0x000fe20000001810 */
[----:B------:R-:W-:Y:S04]  /*6ea0*/  LDSM.16.M88.4 R36, [R156] ;  /* 0x000000009c24783b */ /* 0x000fe80000000200 */
[----:B------:R-:W4:Y:S03]  /*6eb0*/  LDSM.16.MT88.4 R40, [R0+0x7400] ;  /* 0x007400000028783b */ /* 0x000f260000004200 */
[-C--:B-1----:R-:W-:Y:S08]  /*6ec0*/  HMMA.16816.F32 R4, R20, R48.reuse, R4 ;  /* 0x000000301404723c */ /* 0x082ff00000001804 */
[C---:B---3--:R-:W-:Y:S08]  /*6ed0*/  HMMA.16816.F32 R8, R32.reuse, R48, R8 ;  /* 0x000000302008723c */ /* 0x048ff00000001808 */
[-C--:B------:R-:W-:Y:S01]  /*6ee0*/  HMMA.16816.F32 R12, R32, R50.reuse, R12 ;  /* 0x00000032200c723c */ /* 0x080fe2000000180c */
[----:B------:R-:W1:Y:S07]  /*6ef0*/  LDSM.16.M88.4 R32, [R155] ;  /* 0x000000009b20783b */ /* 0x000e6e0000000200 */
[----:B------:R-:W-:Y:S01]  /*6f00*/  HMMA.16816.F32 R16, R20, R50, R16 ;  /* 0x000000321410723c */ /* 0x000fe20000001810 */
[----:B------:R-:W-:Y:S04]  /*6f10*/  LDSM.16.M88.4 R20, [R149+0x4000] ;  /* 0x004000009514783b */ /* 0x000fe80000000200 */
[----:B------:R-:W3:Y:S03]  /*6f20*/  LDSM.16.MT88.4 R48, [R0+0x7800] ;  /* 0x007800000030783b */ /* 0x000ee60000004200 */
[-C--:B----4-:R-:W-:Y:S08]  /*6f30*/  HMMA.16816.F32 R4, R24, R28.reuse, R4 ;  /* 0x0000001c1804723c */ /* 0x090ff00000001804 */
[C---:B------:R-:W-:Y:S08]  /*6f40*/  HMMA.16816.F32 R8, R44.reuse, R28, R8 ;  /* 0x0000001c2c08723c */ /* 0x040ff00000001808 */
[-C--:B------:R-:W-:Y:S01]  /*6f50*/  HMMA.16816.F32 R12, R44, R30.reuse, R12 ;  /* 0x0000001e2c0c723c */ /* 0x080fe2000000180c */
[----:B------:R-:W4:Y:S07]  /*6f60*/  LDSM.16.M88.4 R44, [R149+0x6000] ;  /* 0x00600000952c783b */ /* 0x000f2e0000000200 */
[----:B------:R-:W-:Y:S01]  /*6f70*/  HMMA.16816.F32 R16, R24, R30, R16 ;  /* 0x0000001e1810723c */ /* 0x000fe20000001810 */
[----:B------:R3:W-:Y:S04]  /*6f80*/  LDSM.16.MT88.4 R28, [R0+0x7c00] ;  /* 0x007c0000001c783b */ /* 0x0007e80000004200 */
[----:B------:R-:W4:Y:S03]  /*6f90*/  LDSM.16.M88.4 R24, [R148+0x4000] ;  /* 0x004000009418783b */ /* 0x000f260000000200 */
[-C--:B------:R-:W-:Y:S08]  /*6fa0*/  HMMA.16816.F32 R4, R36, R40.reuse, R4 ;  /* 0x000000282404723c */ /* 0x080ff00000001804 */
[C---:B-1----:R-:W-:Y:S07]  /*6fb0*/  HMMA.16816.F32 R8, R32.reuse, R40, R8 ;  /* 0x000000282008723c */ /* 0x042fee0000001808 */
[----:B------:R-:W-:Y:S01]  /*6fc0*/  IMAD.U32 R40, RZ, RZ, UR26 ;  /* 0x0000001aff287e24 */ /* 0x000fe2000f8e00ff */
[-C--:B------:R-:W-:Y:S01]  /*6fd0*/  HMMA.16816.F32 R12, R32, R42.reuse, R12 ;  /* 0x0000002a200c723c */ /* 0x080fe2000000180c */
[----:B------:R-:W1:Y:S03]  /*6fe0*/  LDSM.16.M88.4 R32, [R148+0x6000] ;  /* 0x006000009420783b */ /* 0x000e660000000200 */
[----:B---3--:R-:W-:Y:S04]  /*6ff0*/  IMAD.U32 R0, RZ, RZ, UR16 ;  /* 0x00000010ff007e24 */ /* 0x008fe8000f8e00ff */
[----:B------:R-:W-:Y:S07]  /*7000*/  HMMA.16816.F32 R16, R36, R42, R16 ;  /* 0x0000002a2410723c */ /* 0x000fee0000001810 */
[----:B------:R-:W-:Y:S01]  /*7010*/  IMAD.U32 R42, RZ, RZ, UR27 ;  /* 0x0000001bff2a7e24 */ /* 0x000fe2000f8e00ff */
[-C--:B------:R-:W-:Y:S01]  /*7020*/  HMMA.16816.F32 R4, R20, R48.reuse, R4 ;  /* 0x000000301404723c */ /* 0x080fe20000001804 */
[----:B------:R-:W-:Y:S03]  /*7030*/  IMAD.U32 R38, RZ, RZ, UR25 ;  /* 0x00000019ff267e24 */ /* 0x000fe6000f8e00ff */
[----:B------:R-:W-:Y:S04]  /*7040*/  IMAD.U32 R36, RZ, RZ, UR24 ;  /* 0x00000018ff247e24 */ /* 0x000fe8000f8e00ff */
[C---:B----4-:R-:W-:Y:S07]  /*7050*/  HMMA.16816.F32 R8, R44.reuse, R48, R8 ;  /* 0x000000302c08723c */ /* 0x050fee0000001808 */
[----:B------:R-:W-:Y:S01]  /*7060*/  IMAD.U32 R48, RZ, RZ, UR30 ;  /* 0x0000001eff307e24 */ /* 0x000fe2000f8e00ff */
[-C--:B------:R-:W-:Y:S07]  /*7070*/  HMMA.16816.F32 R12, R44, R50.reuse, R12 ;  /* 0x000000322c0c723c */ /* 0x080fee000000180c */
[----:B------:R-:W-:Y:S01]  /*7080*/  IMAD.U32 R46, RZ, RZ, UR29 ;  /* 0x0000001dff2e7e24 */ /* 0x000fe2000f8e00ff */
[----:B------:R-:W-:Y:S01]  /*7090*/  HMMA.16816.F32 R16, R20, R50, R16 ;  /* 0x000000321410723c */ /* 0x000fe20000001810 */
[----:B------:R-:W-:Y:S06]  /*70a0*/  IMAD.U32 R44, RZ, RZ, UR28 ;  /* 0x0000001cff2c7e24 */ /* 0x000fec000f8e00ff */
[----:B------:R-:W-:Y:S01]  /*70b0*/  IMAD.U32 R21, RZ, RZ, UR16 ;  /* 0x00000010ff157e24 */ /* 0x000fe2000f8e00ff */
[-C--:B------:R-:W-:Y:S01]  /*70c0*/  HMMA.16816.F32 R4, R24, R28.reuse, R4 ;  /* 0x0000001c1804723c */ /* 0x080fe20000001804 */
[----:B------:R-:W-:Y:S03]  /*70d0*/  IMAD.U32 R50, RZ, RZ, UR31 ;  /* 0x0000001fff327e24 */ /* 0x000fe6000f8e00ff */
[----:B------:R-:W-:Y:S01]  /*70e0*/  IMAD.U32 R22, RZ, RZ, UR30 ;  /* 0x0000001eff167e24 */ /* 0x000fe2000f8e00ff */
[----:B------:R-:W-:Y:S01]  /*70f0*/  @P1 IADD3 R20, P2, R250, UR10, RZ ;  /* 0x0000000afa141c10 */ /* 0x000fe2000ff5e0ff */
[----:B------:R-:W-:Y:S01]  /*7100*/  IMAD.U32 R23, RZ, RZ, UR29 ;  /* 0x0000001dff177e24 */ /* 0x000fe2000f8e00ff */
[----:B------:R-:W-:Y:S01]  /*7110*/  LEA R189, P0, R21, R56, 0x2 ;  /* 0x0000003815bd7211 */ /* 0x000fe200078010ff */
[C---:B-1----:R-:W-:Y:S01]  /*7120*/  HMMA.16816.F32 R8, R32.reuse, R28, R8 ;  /* 0x0000001c2008723c */ /* 0x042fe20000001808 */
[----:B------:R-:W-:Y:S01]  /*7130*/  IMAD.U32 R56, RZ, RZ, UR21 ;  /* 0x00000015ff387e24 */ /* 0x000fe2000f8e00ff */
[----:B------:R-:W-:Y:S02]  /*7140*/  @UP3 UIADD3 UR10, UP1, UR10, -0x200, URZ ;  /* 0xfffffe000a0a3890 */ /* 0x000fe4000ff3e03f */
[----:B------:R-:W-:Y:S01]  /*7150*/  LEA.HI.X.SX32 R188, R0, R57, 0x2, P0 ;  /* 0x0000003900bc7211 */ /* 0x000fe200000f16ff */
[----:B------:R-:W-:Y:S02]  /*7160*/  IMAD.U32 R0, RZ, RZ, UR31 ;  /* 0x0000001fff007e24 */ /* 0x000fe4000f8e00ff */
[----:B------:R-:W-:Y:S01]  /*7170*/  IMAD.U32 R57, RZ, RZ, UR22 ;  /* 0x00000016ff397e24 */ /* 0x000fe2000f8e00ff */
[-C--:B------:R-:W-:Y:S01]  /*7180*/  HMMA.16816.F32 R12, R32, R30.reuse, R12 ;  /* 0x0000001e200c723c */ /* 0x080fe2000000180c */
[----:B------:R-:W-:Y:S03]  /*7190*/  IMAD.U32 R28, RZ, RZ, UR20 ;  /* 0x00000014ff1c7e24 */ /* 0x000fe6000f8e00ff */
[----:B------:R-:W-:Y:S03]  /*71a0*/  IMAD.U32 R29, RZ, RZ, UR18 ;  /* 0x00000012ff1d7e24 */ /* 0x000fe6000f8e00ff */
[----:B------:R-:W-:Y:S01]  /*71b0*/  IMAD.U32 R34, RZ, RZ, UR23 ;  /* 0x00000017ff227e24 */ /* 0x000fe2000f8e00ff */
[----:B------:R-:W-:Y:S01]  /*71c0*/  HMMA.16816.F32 R16, R24, R30, R16 ;  /* 0x0000001e1810723c */ /* 0x000fe20000001810 */
[----:B------:R-:W-:Y:S03]  /*71d0*/  IMAD.U32 R35, RZ, RZ, UR24 ;  /* 0x00000018ff237e24 */ /* 0x000fe6000f8e00ff */
[----:B--2---:R-:W-:Y:S01]  /*71e0*/  @P1 IADD3.X R21, R52, UR9, RZ, P2, !PT ;  /* 0x0000000934151c10 */ /* 0x004fe200097fe4ff */
[----:B------:R-:W-:Y:S01]  /*71f0*/  IMAD.U32 R32, RZ, RZ, UR22 ;  /* 0x00000016ff207e24 */ /* 0x000fe2000f8e00ff */
[----:B------:R-:W-:Y:S01]  /*7200*/  @UP3 UIADD3.X UR9, UR9, -0x1, URZ, UP1, !UPT ;  /* 0xffffffff09093890 */ /* 0x000fe20008ffe43f */
[----:B------:R-:W-:Y:S02]  /*7210*/  IMAD.U32 R24, RZ, RZ, UR28 ;  /* 0x0000001cff187e24 */ /* 0x000fe4000f8e00ff */
[----:B------:R1:W5:Y:S03]  /*7220*/  @P1 LDG.E R236, [R20.64] ;  /* 0x0000000614ec1981 */ /* 0x000366000c1e1900 */
[----:B------:R-:W-:Y:S01]  /*7230*/  IMAD.U32 R25, RZ, RZ, UR27 ;  /* 0x0000001bff197e24 */ /* 0x000fe2000f8e00ff */
[----:B------:R1:W5:Y:S01]  /*7240*/  @P1 LDG.E R237, [R20.64+0x20] ;  /* 0x0000200614ed1981 */ /* 0x000362000c1e1900 */
[----:B------:R-:W-:Y:S02]  /*7250*/  IMAD.U32 R27, RZ, RZ, UR26 ;  /* 0x0000001aff1b7e24 */ /* 0x000fe4000f8e00ff */
[----:B------:R-:W-:Y:S01]  /*7260*/  IMAD.U32 R31, RZ, RZ, UR25 ;  /* 0x00000019ff1f7e24 */ /* 0x000fe2000f8e00ff */
[----:B------:R1:W5:Y:S01]  /*7270*/  @P1 LDG.E R234, [R20.64+0x100] ;  /* 0x0001000614ea1981 */ /* 0x000362000c1e1900 */
[----:B------:R-:W-:Y:S02]  /*7280*/  IMAD.U32 R30, RZ, RZ, UR21 ;  /* 0x00000015ff1e7e24 */ /* 0x000fe4000f8e00ff */
[----:B------:R-:W-:Y:S01]  /*7290*/  IMAD.U32 R33, RZ, RZ, UR17 ;  /* 0x00000011ff217e24 */ /* 0x000fe2000f8e00ff */
[----:B------:R1:W5:Y:S01]  /*72a0*/  @P1 LDG.E R235, [R20.64+0x120] ;  /* 0x0001200614eb1981 */ /* 0x000362000c1e1900 */
[----:B------:R-:W-:Y:S02]  /*72b0*/  IMAD.U32 R26, RZ, RZ, UR19 ;  /* 0x00000013ff1a7e24 */ /* 0x000fe4000f8e00ff */
[----:B------:R-:W-:Y:S02]  /*72c0*/  IMAD.U32 R52, RZ, RZ, UR17 ;  /* 0x00000011ff347e24 */ /* 0x000fe4000f8e00ff */
[----:B-1----:R-:W-:Y:S02]  /*72d0*/  IMAD.MOV.U32 R20, RZ, RZ, R189 ;  /* 0x000000ffff147224 */ /* 0x002fe400078e00bd */
[----:B------:R-:W-:Y:S03]  /*72e0*/  IMAD.MOV.U32 R21, RZ, RZ, R188 ;  /* 0x000000ffff157224 */ /* 0x000fe600078e00bc */
[-C--:B------:R-:W-:Y:S02]  /*72f0*/  LEA R50, P0, R50, R20.reuse, 0x2 ;  /* 0x0000001432327211 */ /* 0x080fe400078010ff */
[-C--:B------:R-:W-:Y:S01]  /*7300*/  LEA R48, P6, R48, R20.reuse, 0x2 ;  /* 0x0000001430307211 */ /* 0x080fe200078c10ff */
[----:B------:R-:W-:Y:S01]  /*7310*/  RED.E.ADD.F32.FTZ.RN.STRONG.GPU [R20.64], R4 ;  /* 0x000000041400798e */ /* 0x000fe2000c10e786 */
[-C--:B------:R-:W-:Y:S02]  /*7320*/  LEA.HI.X.SX32 R51, R0, R21.reuse, 0x2, P0 ;  /* 0x0000001500337211 */ /* 0x080fe400000f16ff */
[-C--:B------:R-:W-:Y:S02]  /*7330*/  LEA R46, P5, R46, R20.reuse, 0x2 ;  /* 0x000000142e2e7211 */ /* 0x080fe400078a10ff */
[-C--:B------:R-:W-:Y:S01]  /*7340*/  LEA.HI.X.SX32 R49, R22, R21.reuse, 0x2, P6 ;  /* 0x0000001516317211 */ /* 0x080fe200030f16ff */
[----:B------:R-:W-:Y:S01]  /*7350*/  RED.E.ADD.F32.FTZ.RN.STRONG.GPU [R50.64], R5 ;  /* 0x000000053200798e */ /* 0x000fe2000c10e786 */
        /* <DEDUP_REMOVED lines=22> */
[-C--:B------:R-:W-:Y:S01]  /*74c0*/  LEA R22, P0, R33, R20.reuse, 0x2 ;  /* 0x0000001421167211 */ /* 0x080fe200078010ff */
[----:B------:R-:W-:Y:S01]  /*74d0*/  RED.E.ADD.F32.FTZ.RN.STRONG.GPU [R34.64], R17 ;  /* 0x000000112200798e */ /* 0x000fe2000c10e786 */
[-C--:B------:R-:W-:Y:S02]  /*74e0*/  LEA.HI.X.SX32 R33, R57, R21.reuse, 0x2, P5 ;  /* 0x0000001539217211 */ /* 0x080fe400028f16ff */
[-C--:B------:R-:W-:Y:S01]  /*74f0*/  LEA R28, P3, R28, R20.reuse, 0x2 ;  /* 0x000000141c1c7211 */ /* 0x080fe200078610ff */
[----:B------:R-:W-:Y:S01]  /*7500*/  LDSM.16.MT88.4 R4, [R2+0x8000] ;  /* 0x008000000204783b */ /* 0x000fe20000004200 */
[-C--:B------:R-:W-:Y:S02]  /*7510*/  LEA.HI.X.SX32 R31, R56, R21.reuse, 0x2, P4 ;  /* 0x00000015381f7211 */ /* 0x080fe400020f16ff */
[-C--:B------:R-:W-:Y:S01]  /*7520*/  LEA R26, P2, R26, R20.reuse, 0x2 ;  /* 0x000000141a1a7211 */ /* 0x080fe200078410ff */
[----:B------:R-:W-:Y:S01]  /*7530*/  RED.E.ADD.F32.FTZ.RN.STRONG.GPU [R32.64], R18 ;  /* 0x000000122000798e */ /* 0x000fe2000c10e786 */
[----:B------:R-:W-:Y:S02]  /*7540*/  LEA R24, P1, R29, R20, 0x2 ;  /* 0x000000141d187211 */ /* 0x000fe400078210ff */
[-C--:B------:R-:W-:Y:S01]  /*7550*/  LEA.HI.X.SX32 R29, R55, R21.reuse, 0x2, P3 ;  /* 0x00000015371d7211 */ /* 0x080fe200018f16ff */
[----:B------:R-:W-:Y:S01]  /*7560*/  RED.E.ADD.F32.FTZ.RN.STRONG.GPU [R30.64], R19 ;  /* 0x000000131e00798e */ /* 0x000fe2000c10e786 */
[-C--:B------:R-:W-:Y:S02]  /*7570*/  LEA.HI.X.SX32 R27, R54, R21.reuse, 0x2, P2 ;  /* 0x00000015361b7211 */ /* 0x080fe400010f16ff */
[-C--:B------:R-:W-:Y:S01]  /*7580*/  LEA.HI.X.SX32 R25, R53, R21.reuse, 0x2, P1 ;  /* 0x0000001535197211 */ /* 0x080fe200008f16ff */
[----:B------:R-:W-:Y:S01]  /*7590*/  RED.E.ADD.F32.FTZ.RN.STRONG.GPU [R28.64], R12 ;  /* 0x0000000c1c00798e */ /* 0x000fe2000c10e786 */
[----:B------:R-:W-:Y:S02]  /*75a0*/  LEA.HI.X.SX32 R23, R52, R21, 0x2, P0 ;  /* 0x0000001534177211 */ /* 0x000fe400000f16ff */
[----:B------:R-:W-:Y:S01]  /*75b0*/  PLOP3.LUT P1, PT, PT, PT, UP0, 0x80, 0x0 ;  /* 0x000000000000781c */ /* 0x000fe20003f2f008 */
[----:B------:R-:W1:Y:S01]  /*75c0*/  LDSM.16.MT88.4 R8, [R3] ;  /* 0x000000000308783b */ /* 0x000e620000004200 */
[----:B------:R-:W-:Y:S01]  /*75d0*/  PLOP3.LUT P0, PT, PT, PT, UP2, 0x80, 0x0 ;  /* 0x000000000000781c */ /* 0x000fe20003f0f028 */
[----:B------:R-:W-:Y:S01]  /*75e0*/  @UP3 UIADD3 UR13, UP0, UR13, -0x200, URZ ;  /* 0xfffffe000d0d3890 */ /* 0x000fe2000ff1e03f */
[C---:B------:R-:W-:Y:S01]  /*75f0*/  IADD3 R0, R3.reuse, -0x2000, RZ ;  /* 0xffffe00003007810 */ /* 0x040fe20007ffe0ff */
[----:B------:R-:W-:Y:S02]  /*7600*/  RED.E.ADD.F32.FTZ.RN.STRONG.GPU [R26.64], R13 ;  /* 0x0000000d1a00798e */ /* 0x000fe4000c10e786 */
[----:B------:R-:W-:Y:S02]  /*7610*/  @UP3 UIADD3.X UR12, UR12, -0x1, URZ, UP0, !UPT ;  /* 0xffffffff0c0c3890 */ /* 0x000fe400087fe43f */
[----:B------:R-:W-:Y:S04]  /*7620*/  RED.E.ADD.F32.FTZ.RN.STRONG.GPU [R24.64], R14 ;  /* 0x0000000e1800798e */ /* 0x000fe8000c10e786 */
[----:B------:R-:W-:Y:S01]  /*7630*/  RED.E.ADD.F32.FTZ.RN.STRONG.GPU [R22.64], R15 ;  /* 0x0000000f1600798e */ /* 0x000fe2000c10e786 */
[----:B------:R-:W-:Y:S03]  /*7640*/  @P1 IADD3 R0, R3, 0x2000, RZ ;  /* 0x0000200003001810 */ /* 0x000fe60007ffe0ff */
[----:B------:R-:W2:Y:S04]  /*7650*/  LDSM.16.MT88.4 R12, [R2+0xc000] ;  /* 0x00c00000020c783b */ /* 0x000ea80000004200 */
[----:B------:R-:W-:Y:S04]  /*7660*/  LDSM.16.MT88.4 R16, [R2+0x8800] ;  /* 0x008800000210783b */ /* 0x000fe80000004200 */
[----:B------:R-:W3:Y:S04]  /*7670*/  LDSM.16.MT88.4 R20, [R3+0x400] ;  /* 0x000400000314783b */ /* 0x000ee80000004200 */
[----:B------:R-:W4:Y:S01]  /*7680*/  LDSM.16.MT88.4 R24, [R2+0xc800] ;  /* 0x00c800000218783b */ /* 0x000f220000004200 */
[-C--:B-1----:R-:W-:Y:S08]  /*7690*/  HMMA.16816.F32 R84, R4, R8.reuse, R84 ;  /* 0x000000080454723c */ /* 0x082ff00000001854 */
[C---:B--2---:R-:W-:Y:S08]  /*76a0*/  HMMA.16816.F32 R88, R12.reuse, R8, R88 ;  /* 0x000000080c58723c */ /* 0x044ff00000001858 */
[-C--:B------:R-:W-:Y:S01]  /*76b0*/  HMMA.16816.F32 R92, R12, R10.reuse, R92 ;  /* 0x0000000a0c5c723c */ /* 0x080fe2000000185c */
[----:B------:R-:W-:Y:S07]  /*76c0*/  LDSM.16.MT88.4 R12, [R2+0xd000] ;  /* 0x00d00000020c783b */ /* 0x000fee0000004200 */
[----:B------:R-:W-:Y:S01]  /*76d0*/  HMMA.16816.F32 R96, R4, R10, R96 ;  /* 0x0000000a0460723c */ /* 0x000fe20000001860 */
[----:B------:R-:W-:Y:S04]  /*76e0*/  LDSM.16.MT88.4 R4, [R2+0x9000] ;  /* 0x009000000204783b */ /* 0x000fe80000004200 */
[----:B------:R-:W1:Y:S03]  /*76f0*/  LDSM.16.MT88.4 R8, [R3+0x800] ;  /* 0x000800000308783b */ /* 0x000e660000004200 */
[-C--:B---3--:R-:W-:Y:S08]  /*7700*/  HMMA.16816.F32 R84, R16, R20.reuse, R84 ;  /* 0x000000141054723c */ /* 0x088ff00000001854 */
[C---:B----4-:R-:W-:Y:S08]  /*7710*/  HMMA.16816.F32 R88, R24.reuse, R20, R88 ;  /* 0x000000141858723c */ /* 0x050ff00000001858 */
        /* <DEDUP_REMOVED lines=32> */
[----:B------:R2:W3:Y:S03]  /*7920*/  LDSM.16.MT88.4 R20, [R3+0x1c00] ;  /* 0x001c00000314783b */ /* 0x0004e60000004200 */
[-C--:B-1----:R-:W-:Y:S08]  /*7930*/  HMMA.16816.F32 R84, R4, R8.reuse, R84 ;  /* 0x000000080454723c */ /* 0x082ff00000001854 */
[C---:B------:R-:W-:Y:S04]  /*7940*/  HMMA.16816.F32 R88, R12.reuse, R8, R88 ;  /* 0x000000080c58723c */ /* 0x040fe80000001858 */
[----:B--2---:R-:W-:Y:S04]  /*7950*/  IMAD.MOV.U32 R3, RZ, RZ, R0 ;  /* 0x000000ffff037224 */ /* 0x004fe800078e0000 */
[-C--:B------:R-:W-:Y:S08]  /*7960*/  HMMA.16816.F32 R92, R12, R10.reuse, R92 ;  /* 0x0000000a0c5c723c */ /* 0x080ff0000000185c */
[----:B------:R-:W-:Y:S08]  /*7970*/  HMMA.16816.F32 R96, R4, R10, R96 ;  /* 0x0000000a0460723c */ /* 0x000ff00000001860 */
[-C--:B---3--:R-:W-:Y:S08]  /*7980*/  HMMA.16816.F32 R84, R16, R20.reuse, R84 ;  /* 0x000000141054723c */ /* 0x088ff00000001854 */
[C---:B------:R-:W-:Y:S08]  /*7990*/  HMMA.16816.F32 R88, R24.reuse, R20, R88 ;  /* 0x000000141858723c */ /* 0x040ff00000001858 */
[-C--:B------:R-:W-:Y:S08]  /*79a0*/  HMMA.16816.F32 R92, R24, R22.reuse, R92 ;  /* 0x00000016185c723c */ /* 0x080ff0000000185c */
[----:B------:R-:W-:Y:S01]  /*79b0*/  HMMA.16816.F32 R96, R16, R22, R96 ;  /* 0x000000161060723c */ /* 0x000fe20000001860 */
[----:B------:R-:W-:-:S07]  /*79c0*/  @P0 BRA `(.L_x_34) ;  /* 0xffffc27000000947 */ /* 0x000fce000383ffff */
[----:B------:R-:W-:Y:S02]  /*79d0*/  @!UPT UIADD3 URZ, URZ, URZ, URZ ;  /* 0x0000003f3f3ff290 */ /* 0x000fe4000fffe03f */
[----:B------:R-:W2:Y:S04]  /*79e0*/  LDL R61, [R1+0x14] ;  /* 0x00001400013d7983 */ /* 0x000ea80000100800 */
[----:B------:R-:W3:Y:S01]  /*79f0*/  LDL R60, [R1+0x18] ;  /* 0x00001800013c7983 */ /* 0x000ee20000100800 */
[----:B------:R-:W-:Y:S01]  /*7a00*/  FMUL.FTZ R84, R84, c[0x0][0x2e0] ;  /* 0x0000b80054547a20 */ /* 0x000fe20000410000 */
[----:B------:R-:W-:Y:S01]  /*7a10*/  F2FP.PACK_AB R68, R69, R68 ;  /* 0x000000444544723e */ /* 0x000fe200000000ff */
[----:B------:R-:W-:Y:S01]  /*7a20*/  FMUL.FTZ R9, R85, c[0x0][0x2e0] ;  /* 0x0000b80055097a20 */ /* 0x000fe20000410000 */
[----:B------:R-:W-:Y:S01]  /*7a30*/  F2FP.PACK_AB R70, R71, R70 ;  /* 0x000000464746723e */ /* 0x000fe200000000ff */
[----:B------:R-:W-:Y:S01]  /*7a40*/  FMUL.FTZ R86, R86, c[0x0][0x2e0] ;  /* 0x0000b80056567a20 */ /* 0x000fe20000410000 */
[----:B------:R-:W-:Y:S01]  /*7a50*/  F2FP.PACK_AB R80, R81, R80 ;  /* 0x000000505150723e */ /* 0x000fe200000000ff */
[----:B------:R-:W-:Y:S01]  /*7a60*/  FMUL.FTZ R8, R87, c[0x0][0x2e0] ;  /* 0x0000b80057087a20 */ /* 0x000fe20000410000 */
[----:B------:R-:W-:Y:S01]  /*7a70*/  F2FP.PACK_AB R9, R9, R84 ;  /* 0x000000540909723e */ /* 0x000fe200000000ff */
[----:B------:R-:W-:Y:S01]  /*7a80*/  BAR.SYNC.DEFER_BLOCKING 0x0 ;  /* 0x0000000000007b1d */ /* 0x000fe20000010000 */
        /* <DEDUP_REMOVED lines=17> */
[----:B------:R-:W-:Y:S01]  /*7ba0*/  UISETP.NE.AND UP0, UPT, UR36, -0x1, UPT ;  /* 0xffffffff2400788c */ /* 0x000fe2000bf05270 */
[----:B------:R-:W-:Y:S01]  /*7bb0*/  FMUL.FTZ R3, R93, c[0x0][0x2e0] ;  /* 0x0000b8005d037a20 */ /* 0x000fe20000410000 */
[----:B------:R-:W-:Y:S01]  /*7bc0*/  F2FP.PACK_AB R6, R6, R90 ;  /* 0x0000005a0606723e */ /* 0x000fe200000000ff */
[----:B------:R-:W-:Y:S01]  /*7bd0*/  FMUL.FTZ R94, R94, c[0x0][0x2e0] ;  /* 0x0000b8005e5e7a20 */ /* 0x000fe20000410000 */
[----:B------:R-:W-:Y:S01]  /*7be0*/  F2FP.PACK_AB R78, R79, R78 ;  /* 0x0000004e4f4e723e */ /* 0x000fe200000000ff */
[----:B------:R-:W-:Y:S01]  /*7bf0*/  FMUL.FTZ R0, R95, c[0x0][0x2e0] ;  /* 0x0000b8005f007a20 */ /* 0x000fe20000410000 */
[----:B------:R-:W-:Y:S01]  /*7c00*/  F2FP.PACK_AB R3, R3, R92 ;  /* 0x0000005c0303723e */ /* 0x000fe200000000ff */
[----:B------:R-:W-:Y:S01]  /*7c10*/  ULDC.64 UR12, c[0x0][0x3a0] ;  /* 0x0000e800000c7ab9 */ /* 0x000fe20000000a00 */
[----:B------:R-:W-:-:S02]  /*7c20*/  PLOP3.LUT P0, PT, PT, PT, UP0, 0x80, 0x0 ;  /* 0x000000000000781c */ /* 0x000fc40003f0f008 */
[----:B------:R-:W-:Y:S01]  /*7c30*/  F2FP.PACK_AB R0, R0, R94 ;  /* 0x0000005e0000723e */ /* 0x000fe200000000ff */
[----:B------:R-:W-:-:S04]  /*7c40*/  @UP0 UIADD3 UR4, UR32, UR36, URZ ;  /* 0x0000002420040290 */ /* 0x000fc8000fffe03f */
[----:B------:R-:W-:-:S04]  /*7c50*/  @UP0 UIMAD.WIDE.U32 UR8, UR4, UR12, URZ ;  /* 0x0000000c040802a5 */ /* 0x000fc8000f8e003f */
[----:B------:R-:W-:-:S03]  /*7c60*/  @UP0 UIMAD UR15, UR4, UR13, UR9 ;  /* 0x0000000d040f02a4 */ /* 0x000fc6000f8e0209 */
[----:B------:R-:W-:Y:S01]  /*7c70*/  @UP0 UMOV UR14, UR8 ;  /* 0x00000008000e0c82 */ /* 0x000fe20008000000 */
[----:B--2---:R1:W-:Y:S04]  /*7c80*/  STS [R61], R9 ;  /* 0x000000093d007388 */ /* 0x0043e80000000800 */
[----:B------:R1:W-:Y:S04]  /*7c90*/  STS [R61+0x200], R8 ;  /* 0x000200083d007388 */ /* 0x0003e80000000800 */
[----:B---3--:R1:W-:Y:S04]  /*7ca0*/  STS [R60], R5 ;  /* 0x000000053c007388 */ /* 0x0083e80000000800 */
[----:B------:R1:W-:Y:S04]  /*7cb0*/  STS [R60+0x200], R4 ;  /* 0x000200043c007388 */ /* 0x0003e80000000800 */
        /* <DEDUP_REMOVED lines=11> */
[----:B------:R1:W-:Y:S01]  /*7d70*/  STS [R60+0x3200], R78 ;  /* 0x0032004e3c007388 */ /* 0x0003e20000000800 */
[----:B------:R-:W-:Y:S05]  /*7d80*/  @P0 BRA `(.L_x_35) ;  /* 0x000000d000000947 */ /* 0x000fea0003800000 */
[----:B------:R-:W-:Y:S02]  /*7d90*/  USHF.R.S32.HI UR4, URZ, 0x1f, UR32 ;  /* 0x0000001f3f047899 */ /* 0x000fe40008011420 */
[----:B------:R-:W-:-:S02]  /*7da0*/  ULDC.64 UR8, c[0x0][0x3a0] ;  /* 0x0000e80000087ab9 */ /* 0x000fc40000000a00 */
[----:B------:R-:W-:Y:S02]  /*7db0*/  UIMAD UR4, UR4, UR8, URZ ;  /* 0x00000008040472a4 */ /* 0x000fe4000f8e023f */
[----:B------:R-:W-:Y:S02]  /*7dc0*/  USHF.R.S32.HI UR14, URZ, 0x1f, UR49 ;  /* 0x0000001f3f0e7899 */ /* 0x000fe40008011431 */
[----:B------:R-:W-:Y:S02]  /*7dd0*/  UIMAD UR10, UR32, UR9, UR4 ;  /* 0x00000009200a72a4 */ /* 0x000fe4000f8e0204 */
[----:B------:R-:W-:Y:S02]  /*7de0*/  UIMAD.WIDE.U32 UR8, UR32, UR8, URZ ;  /* 0x00000008200872a5 */ /* 0x000fe4000f8e003f */
[----:B------:R-:W-:Y:S02]  /*7df0*/  ULDC.64 UR12, c[0x0][0x388] ;  /* 0x0000e200000c7ab9 */ /* 0x000fe40000000a00 */
[----:B------:R-:W-:-:S02]  /*7e00*/  UIADD3 UR9, UR9, UR10, URZ ;  /* 0x0000000a09097290 */ /* 0x000fc4000fffe03f */
[----:B------:R-:W-:Y:S02]  /*7e10*/  UIMAD UR4, UR14, UR12, URZ ;  /* 0x0000000c0e0472a4 */ /* 0x000fe4000f8e023f */
[----:B------:R-:W-:Y:S02]  /*7e20*/  UIMAD.WIDE.U32 UR8, UR49, UR12, UR8 ;  /* 0x0000000c310872a5 */ /* 0x000fe4000f8e0008 */
[----:B------:R-:W-:-:S04]  /*7e30*/  UIMAD UR4, UR49, UR13, UR4 ;  /* 0x0000000d310472a4 */ /* 0x000fc8000f8e0204 */
[----:B------:R-:W-:Y:S02]  /*7e40*/  UIADD3 UR15, UR9, UR4, URZ ;  /* 0x00000004090f7290 */ /* 0x000fe4000fffe03f */
[----:B------:R-:W-:Y:S02]  /*7e50*/  UMOV UR14, UR8 ;  /* 0x00000008000e7c82 */ /* 0x000fe40008000000 */
.L_x_35:
        /* <DEDUP_REMOVED lines=9> */
[----:B------:R-:W-:Y:S02]  /*7ef0*/  USHF.R.S32.HI UR33, URZ, 0x1f, UR49 ;  /* 0x0000001f3f217899 */ /* 0x000fe40008011431 */
[----:B------:R-:W-:Y:S02]  /*7f00*/  UIMAD UR10, UR32, UR9, UR4 ;  /* 0x00000009200a72a4 */ /* 0x000fe4000f8e0204 */
[----:B------:R-:W-:-:S02]  /*7f10*/  UIMAD.WIDE.U32 UR8, UR32, UR8, URZ ;  /* 0x00000008200872a5 */ /* 0x000fc4000f8e003f */
[----:B------:R-:W-:Y:S02]  /*7f20*/  ULDC.64 UR12, c[0x0][0x390] ;  /* 0x0000e400000c7ab9 */ /* 0x000fe40000000a00 */
[----:B------:R-:W-:Y:S02]  /*7f30*/  UIADD3 UR9, UR9, UR10, URZ ;  /* 0x0000000a09097290 */ /* 0x000fe4000fffe03f */
[----:B------:R-:W-:Y:S02]  /*7f40*/  UIMAD UR4, UR33, UR12, URZ ;  /* 0x0000000c210472a4 */ /* 0x000fe4000f8e023f */
[----:B------:R-:W-:Y:S02]  /*7f50*/  UIMAD.WIDE.U32 UR8, UR49, UR12, UR8 ;  /* 0x0000000c310872a5 */ /* 0x000fe4000f8e0008 */
[----:B------:R-:W-:-:S04]  /*7f60*/  UIMAD UR4, UR49, UR13, UR4 ;  /* 0x0000000d310472a4 */ /* 0x000fc8000f8e0204 */
[----:B------:R-:W-:-:S03]  /*7f70*/  UIADD3 UR10, UR9, UR4, URZ ;  /* 0x00000004090a7290 */ /* 0x000fc6000fffe03f */
[----:B------:R-:W-:Y:S02]  /*7f80*/  UMOV UR9, UR8 ;  /* 0x0000000800097c82 */ /* 0x000fe40008000000 */
.L_x_36:
[----:B------:R-:W-:Y:S01]  /*7f90*/  BAR.SYNC.DEFER_BLOCKING 0x0 ;  /* 0x0000000000007b1d */ /* 0x000fe20000010000 */
[----:B------:R-:W-:Y:S01]  /*7fa0*/  USHF.L.U32 UR4, UR11, 0x7, URZ ;  /* 0x000000070b047899 */ /* 0x000fe2000800063f */
[--C-:B-1----:R-:W-:Y:S01]  /*7fb0*/  SHF.R.S32.HI R5, RZ, 0x1f, R218.reuse ;  /* 0x0000001fff057819 */ /* 0x102fe200000114da */
[----:B------:R-:W-:Y:S01]  /*7fc0*/  IMAD.MOV.U32 R4, RZ, RZ, R218 ;  /* 0x000000ffff047224 */ /* 0x000fe200078e00da */
[----:B------:R-:W-:Y:S01]  /*7fd0*/  UIMAD UR5, UR11, -0x80, UR5 ;  /* 0xffffff800b0578a4 */ /* 0x000fe2000f8e0205 */
[----:B------:R-:W-:Y:S01]  /*7fe0*/  ISETP.GE.AND P1, PT, R218, c[0x0][0x220], PT ;  /* 0x00008800da007a0c */ /* 0x000fe20003f26270 */
[----:B------:R-:W-:Y:S01]  /*7ff0*/  USHF.R.S32.HI UR8, URZ, 0x1f, UR4 ;  /* 0x0000001f3f087899 */ /* 0x000fe20008011404 */
[----:B------:R-:W1:Y:S01]  /*8000*/  S2R R3, SR_TID.X ;  /* 0x0000000000037919 */ /* 0x000e620000002100 */
[----:B------:R-:W-:Y:S01]  /*8010*/  ULDC.64 UR12, c[0x0][0x3a0] ;  /* 0x0000e800000c7ab9 */ /* 0x000fe20000000a00 */
[----:B------:R-:W-:Y:S01]  /*8020*/  IMAD.U32 R13, RZ, RZ, UR4 ;  /* 0x00000004ff0d7e24 */ /* 0x000fe2000f8e00ff */
[----:B------:R-:W-:Y:S01]  /*8030*/  UIMAD UR12, UR8, UR12, URZ ;  /* 0x0000000c080c72a4 */ /* 0x000fe2000f8e023f */
[----:B------:R-:W-:Y:S01]  /*8040*/  BSSY B0, `(.L_x_37) ;  /* 0x0000020000007945 */ /* 0x000fe20003800000 */
[----:B------:R-:W-:Y:S01]  /*8050*/  USHF.R.S32.HI UR32, URZ, 0x1f, UR56 ;  /* 0x0000001f3f207899 */ /* 0x000fe20008011438 */
[----:B------:R-:W-:Y:S01]  /*8060*/  IMAD.WIDE.U32 R6, R13, c[0x0][0x3a0], R4 ;  /* 0x0000e8000d067a25 */ /* 0x000fe200078e0004 */
[----:B------:R-:W-:-:S04]  /*8070*/  UIMAD UR12, UR4, UR13, UR12 ;  /* 0x0000000d040c72a4 */ /* 0x000fc8000f8e020c */
[----:B------:R-:W-:Y:S02]  /*8080*/  IADD3 R6, P0, R6, UR14, RZ ;  /* 0x0000000e06067c10 */ /* 0x000fe4000ff1e0ff */
[----:B------:R-:W-:Y:S01]  /*8090*/  IMAD.U32 R0, RZ, RZ, UR12 ;  /* 0x0000000cff007e24 */ /* 0x000fe2000f8e00ff */
[----:B------:R-:W-:Y:S02]  /*80a0*/  ULDC.64 UR12, c[0x0][0x3b8] ;  /* 0x0000ee00000c7ab9 */ /* 0x000fe40000000a00 */
[----:B------:R-:W-:Y:S01]  /*80b0*/  UIMAD UR12, UR32, UR12, URZ ;  /* 0x0000000c200c72a4 */ /* 0x000fe2000f8e023f */
[----:B------:R2:W3:Y:S01]  /*80c0*/  LDS.128 R20, [R59+0x7000] ;  /* 0x007000003b147984 */ /* 0x0004e20000000c00 */
[----:B------:R-:W-:Y:S01]  /*80d0*/  IADD3.X R7, R7, UR15, R0, P0, !PT ;  /* 0x0000000f07077c10 */ /* 0x000fe200087fe400 */
[----:B------:R-:W-:Y:S01]  /*80e0*/  IMAD.U32 R0, RZ, RZ, UR56 ;  /* 0x00000038ff007e24 */ /* 0x000fe2000f8e00ff */
[----:B------:R-:W-:Y:S01]  /*80f0*/  UIMAD UR12, UR56, UR13, UR12 ;  /* 0x0000000d380c72a4 */ /* 0x000fe2000f8e020c */
[----:B------:R2:W4:Y:S02]  /*8100*/  LDS.128 R24, [R59+0x8000] ;  /* 0x008000003b187984 */ /* 0x0005240000000c00 */
[----:B------:R-:W-:Y:S01]  /*8110*/  IMAD.WIDE.U32 R6, R0, c[0x0][0x3b8], R6 ;  /* 0x0000ee0000067a25 */ /* 0x000fe200078e0006 */
[----:B-1----:R-:W-:Y:S01]  /*8120*/  SHF.R.S32.HI R0, RZ, 0x1f, R3 ;  /* 0x0000001fff007819 */ /* 0x002fe20000011403 */
[----:B------:R2:W1:Y:S03]  /*8130*/  LDS.128 R28, [R59+0x9000] ;  /* 0x009000003b1c7984 */ /* 0x0004660000000c00 */
[----:B------:R-:W-:-:S02]  /*8140*/  LEA.HI R0, R0, R3, RZ, 0x2 ;  /* 0x0000000300007211 */ /* 0x000fc400078f10ff */
[----:B------:R-:W-:Y:S02]  /*8150*/  IADD3 R12, R7, UR12, RZ ;  /* 0x0000000c070c7c10 */ /* 0x000fe4000fffe0ff */
[----:B------:R-:W-:-:S04]  /*8160*/  SHF.R.S32.HI R0, RZ, 0x2, R0 ;  /* 0x00000002ff007819 */ /* 0x000fc80000011400 */
[----:B------:R-:W-:Y:S02]  /*8170*/  ISETP.GE.OR P2, PT, R0, UR5, P1 ;  /* 0x0000000500007c0c */ /* 0x000fe40008f46670 */
[----:B------:R-:W-:-:S11]  /*8180*/  SHF.R.S32.HI R14, RZ, 0x1f, R0 ;  /* 0x0000001fff0e7819 */ /* 0x000fd60000011400 */
[----:B------:R-:W-:Y:S05]  /*8190*/  @P2 BRA `(.L_x_38) ;  /* 0x000000a000002947 */ /* 0x000fea0003800000 */
[----:B--2---:R-:W2:Y:S01]  /*81a0*/  LDS.128 R16, [R59+0x6000] ;  /* 0x006000003b107984 */ /* 0x004ea20000000c00 */
        /* <DEDUP_REMOVED lines=8> */
[----:B--2---:R2:W-:Y:S04]  /*8230*/  STG.E.128 [R10.64], R16 ;  /* 0x000000100a007986 */ /* 0x0045e8000c101d06 */
.L_x_38:
[----:B--2---:R-:W-:Y:S05]  /*8240*/  BSYNC B0 ;  /* 0x0000000000007941 */ /* 0x004fea0003800000 */
.L_x_37:
        /* <DEDUP_REMOVED lines=8> */
[----:B------:R-:W-:-:S04]  /*82d0*/  IMAD.WIDE.U32 R10, R3, c[0x0][0x3a0], R6 ;  /* 0x0000e800030a7a25 */ /* 0x000fc800078e0006 */
[----:B------:R-:W-:Y:S01]  /*82e0*/  IMAD R3, R3, c[0x0][0x3a4], R8 ;  /* 0x0000e90003037a24 */ /* 0x000fe200078e0208 */
[----:B------:R-:W-:-:S04]  /*82f0*/  LEA R6, P0, R10, c[0x0][0x340], 0x1 ;  /* 0x0000d0000a067a11 */ /* 0x000fc800078008ff */
[----:B------:R-:W-:-:S04]  /*8300*/  IADD3 R3, R3, R11, RZ ;  /* 0x0000000b03037210 */ /* 0x000fc80007ffe0ff */
[----:B------:R-:W-:-:S05]  /*8310*/  LEA.HI.X R7, R10, c[0x0][0x344], R3, 0x1, P0 ;  /* 0x0000d1000a077a11 */ /* 0x000fca00000f0c03 */
[----:B---3--:R2:W-:Y:S02]  /*8320*/  STG.E.128 [R6.64], R20 ;  /* 0x0000001406007986 */ /* 0x0085e4000c101d06 */
.L_x_40:
[----:B------:R-:W-:Y:S05]  /*8330*/  BSYNC B0 ;  /* 0x0000000000007941 */ /* 0x000fea0003800000 */
.L_x_39:
[----:B------:R-:W-:Y:S01]  /*8340*/  ULDC.64 UR12, c[0x0][0x3a8] ;  /* 0x0000ea00000c7ab9 */ /* 0x000fe20000000a00 */
[----:B------:R-:W-:Y:S01]  /*8350*/  IMAD.WIDE.U32 R4, R13, c[0x0][0x3a8], R4 ;  /* 0x0000ea000d047a25 */ /* 0x000fe200078e0004 */
        /* <DEDUP_REMOVED lines=14> */
[----:B--2---:R-:W-:Y:S01]  /*8440*/  MOV R6, R4 ;  /* 0x0000000400067202 */ /* 0x004fe20000000f00 */
[----:B------:R-:W-:Y:S01]  /*8450*/  IMAD R8, R14, c[0x0][0x3a8], RZ ;  /* 0x0000ea000e087a24 */ /* 0x000fe200078e02ff */
[----:B------:R-:W-:-:S03]  /*8460*/  MOV R7, R3 ;  /* 0x0000000300077202 */ /* 0x000fc60000000f00 */
[C---:B------:R-:W-:Y:S02]  /*8470*/  IMAD R8, R0.reuse, c[0x0][0x3ac], R8 ;  /* 0x0000eb0000087a24 */ /* 0x040fe400078e0208 */
[----:B------:R-:W-:-:S05]  /*8480*/  IMAD.WIDE.U32 R6, R0, c[0x0][0x3a8], R6 ;  /* 0x0000ea0000067a25 */ /* 0x000fca00078e0006 */
[----:B------:R-:W-:Y:S02]  /*8490*/  IADD3 R7, R8, R7, RZ ;  /* 0x0000000708077210 */ /* 0x000fe40007ffe0ff */
[----:B------:R-:W-:-:S04]  /*84a0*/  LEA R8, P0, R6, c[0x0][0x348], 0x1 ;  /* 0x0000d20006087a11 */ /* 0x000fc800078008ff */
[----:B------:R-:W-:-:S05]  /*84b0*/  LEA.HI.X R9, R6, c[0x0][0x34c], R7, 0x1, P0 ;  /* 0x0000d30006097a11 */ /* 0x000fca00000f0c07 */
[----:B----4-:R2:W-:Y:S04]  /*84c0*/  STG.E.128 [R8.64], R24 ;  /* 0x0000001808007986 */ /* 0x0105e8000c101d06 */
.L_x_42:
[----:B------:R-:W-:Y:S05]  /*84d0*/  BSYNC B0 ;  /* 0x0000000000007941 */ /* 0x000fea0003800000 */
.L_x_41:
[----:B------:R-:W-:Y:S05]  /*84e0*/  @P1 BRA `(.L_x_15) ;  /* 0x000000a000001947 */ /* 0x000fea0003800000 */
[----:B------:R-:W-:-:S04]  /*84f0*/  IADD3 R0, P0, R0, 0x40, RZ ;  /* 0x0000004000007810 */ /* 0x000fc80007f1e0ff */
[----:B------:R-:W-:-:S05]  /*8500*/  IADD3.X R5, RZ, R14, RZ, P0, !PT ;  /* 0x0000000eff057210 */ /* 0x000fca00007fe4ff */
[----:B--2---:R-:W-:Y:S01]  /*8510*/  IMAD R6, R5, c[0x0][0x3a8], RZ ;  /* 0x0000ea0005067a24 */ /* 0x004fe200078e02ff */
[----:B------:R-:W-:-:S05]  /*8520*/  MOV R5, R3 ;  /* 0x0000000300057202 */ /* 0x000fca0000000f00 */
[----:B------:R-:W-:-:S04]  /*8530*/  IMAD.WIDE.U32 R8, R0, c[0x0][0x3a8], R4 ;  /* 0x0000ea0000087a25 */ /* 0x000fc800078e0004 */
[----:B------:R-:W-:Y:S01]  /*8540*/  IMAD R0, R0, c[0x0][0x3ac], R6 ;  /* 0x0000eb0000007a24 */ /* 0x000fe200078e0206 */
[----:B------:R-:W-:-:S04]  /*8550*/  LEA R4, P0, R8, c[0x0][0x348], 0x1 ;  /* 0x0000d20008047a11 */ /* 0x000fc800078008ff */
[----:B------:R-:W-:-:S04]  /*8560*/  IADD3 R0, R0, R9, RZ ;  /* 0x0000000900007210 */ /* 0x000fc80007ffe0ff */
[----:B------:R-:W-:-:S05]  /*8570*/  LEA.HI.X R5, R8, c[0x0][0x34c], R0, 0x1, P0 ;  /* 0x0000d30008057a11 */ /* 0x000fca00000f0c00 */
[----:B-1----:R1:W-:Y:S02]  /*8580*/  STG.E.128 [R4.64], R28 ;  /* 0x0000001c04007986 */ /* 0x0023e4000c101d06 */
.L_x_15:
[----:B------:R-:W-:Y:S05]  /*8590*/  BSYNC B1 ;  /* 0x0000000000017941 */ /* 0x000fea0003800000 */
.L_x_1:
[----:B------:R-:W-:Y:S02]  /*85a0*/  ULDC UR5, c[0x0][0x218] ;  /* 0x0000860000057ab9 */ /* 0x000fe40000000800 */
[----:B------:R-:W-:-:S04]  /*85b0*/  UIADD3 UR5, UR5, 0x7f, URZ ;  /* 0x0000007f05057890 */ /* 0x000fc8000fffe03f */
[----:B------:R-:W-:-:S04]  /*85c0*/  USHF.R.S32.HI UR4, URZ, 0x1f, UR5 ;  /* 0x0000001f3f047899 */ /* 0x000fc80008011405 */
[----:B------:R-:W-:-:S03]  /*85d0*/  ULEA.HI UR4, UR4, UR5, URZ, 0x7 ;  /* 0x0000000504047291 */ /* 0x000fc6000f8f383f */
[----:B------:R-:W-:Y:S02]  /*85e0*/  ULDC UR5, c[0x0][0xc] ;  /* 0x0000030000057ab9 */ /* 0x000fe40000000800 */
[----:B------:R-:W-:Y:S02]  /*85f0*/  UIADD3 UR11, UR11, UR5, URZ ;  /* 0x000000050b0b7290 */ /* 0x000fe4000fffe03f */
[----:B------:R-:W-:-:S04]  /*8600*/  USHF.R.S32.HI UR4, URZ, 0x7, UR4 ;  /* 0x000000073f047899 */ /* 0x000fc80008011404 */
[----:B------:R-:W-:-:S06]  /*8610*/  UISETP.GE.AND UP0, UPT, UR11, UR4, UPT ;  /* 0x000000040b00728c */ /* 0x000fcc000bf06270 */
[----:B------:R-:W-:-:S13]  /*8620*/  PLOP3.LUT P0, PT, PT, PT, UP0, 0x80, 0x0 ;  /* 0x000000000000781c */ /* 0x000fda0003f0f008 */
[----:B------:R-:W-:Y:S01]  /*8630*/  @P0 CALL.REL.NOINC `(.L_x_43) ;  /* 0x0000001000000944 */ /* 0x000fe20003c00000 */
[----:B------:R-:W-:Y:S05]  /*8640*/  BRA `(.L_x_44) ;  /* 0xffff8a7000007947 */ /* 0x000fea000383ffff */
.L_x_43:
[----:B------:R-:W-:Y:S05]  /*8650*/  EXIT ;  /* 0x000000000000794d */ /* 0x000fea0003800000 */
.L_x_45:
[----:B------:R-:W-:-:S00]  /*8660*/  BRA `(.L_x_45) ;  /* 0xfffffff000007947 */ /* 0x000fc0000383ffff */
[----:B------:R-:W-:-:S00]  /*8670*/  NOP ;  /* 0x0000000000007918 */ /* 0x000fc00000000000 */
        /* <DEDUP_REMOVED lines=8> */
.L_x_684:


//--------------------- .text._ZN5flash44flash_bwd_dq_dk_dv_loop_seqk_parallel_kernelI23Flash_bwd_kernel_traitsILi32ELi128ELi128ELi8ELi4ELi4ELi4ELb1ELb0EN7cutlass6half_tE19Flash_kernel_traitsILi32ELi128ELi128ELi8ES3_EELb0ELb1ELb0ELb0ELb1ELb1ELb0EEEvNS_16Flash_bwd_paramsE --------------------------
	.section	.text._ZN5flash44flash_bwd_dq_dk_dv_loop_seqk_parallel_kernelI23Flash_bwd_kernel_traitsILi32ELi128ELi128ELi8ELi4ELi4ELi4ELb1ELb0EN7cutlass6half_tE19Flash_kernel_traitsILi32ELi128ELi128ELi8ES3_EELb0ELb1ELb0ELb0ELb1ELb1ELb0EEEvNS_16Flash_bwd_paramsE,"ax",@progbits
	.sectioninfo	@"SHI_REGISTERS=255"
	.align	128
        .global         _ZN5flash44flash_bwd_dq_dk_dv_loop_seqk_parallel_kernelI23Flash_bwd_kernel_traitsILi32ELi128ELi128ELi8ELi4ELi4ELi4ELb1ELb0EN7cutlass6half_tE19Flash_kernel_traitsILi32ELi128ELi128ELi8ES3_EELb0ELb1ELb0ELb0ELb1ELb1ELb0EEEvNS_16Flash_bwd_paramsE
        .type           _ZN5flash44flash_bwd_dq_dk_dv_loop_seqk_parallel_kernelI23Flash_bwd_kernel_traitsILi32ELi128ELi128ELi8ELi4ELi4ELi4ELb1ELb0EN7cutlass6half_tE19Flash_kernel_traitsILi32ELi128ELi128ELi8ES3_EELb0ELb1ELb0ELb0ELb1ELb1ELb0EEEvNS_16Flash_bwd_paramsE,@function
        .size           _ZN5flash44flash_bwd_dq_dk_dv_loop_seqk_parallel_kernelI23Flash_bwd_kernel_traitsILi32ELi128ELi128ELi8ELi4ELi4ELi4ELb1ELb0EN7cutlass6half_tE19Flash_kernel_traitsILi32ELi128ELi128ELi8ES3_EELb0ELb1ELb0ELb0ELb1ELb1ELb0EEEvNS_16Flash_bwd_paramsE,(.L_x_685 - _ZN5flash44flash_bwd_dq_dk_dv_loop_seqk_parallel_kernelI23Flash_bwd_kernel_traitsILi32ELi128ELi128ELi8ELi4ELi4ELi4ELb1ELb0EN7cutlass6half_tE19Flash_kernel_traitsILi32ELi128ELi128ELi8ES3_EELb0ELb1ELb0ELb0ELb1ELb1ELb0EEEvNS_16Flash_bwd_paramsE)
        .other          _ZN5flash44flash_bwd_dq_dk_dv_loop_seqk_parallel_kernelI23Flash_bwd_kernel_traitsILi32ELi128ELi128ELi8ELi4ELi4ELi4ELb1ELb0EN7cutlass6half_tE19Flash_kernel_traitsILi32ELi128ELi128ELi8ES3_EELb0ELb1ELb0ELb0ELb1ELb1ELb0EEEvNS_16Flash_bwd_paramsE,@"STO_CUDA_ENTRY STV_DEFAULT"
_ZN5flash44flash_bwd_dq_dk_dv_loop_seqk_parallel_kernelI23Flash_bwd_kernel_traitsILi32ELi128ELi128ELi8ELi4ELi4ELi4ELb1ELb0EN7cutlass6half_tE19Flash_kernel_traitsILi32ELi128ELi128ELi8ES3_EELb0ELb1ELb0ELb0ELb1ELb1ELb0EEEvNS_16Flash_bwd_paramsE:
.text._ZN5flash44flash_bwd_dq_dk_dv_loop_seqk_parallel_kernelI23Flash_bwd_kernel_traitsILi32ELi128ELi128ELi8ELi4ELi4ELi4ELb1ELb0EN7cutlass6half_tE19Flash_kernel_traitsILi32ELi128ELi128ELi8ES3_EELb0ELb1ELb0ELb0ELb1ELb1ELb0EEEvNS_16Flash_bwd_paramsE:
[----:B------:R-:W-:Y:S02]  /*0000*/  MOV R1, c[0x0][0x28] ;  /* 0x00000a0000017a02 */ /* 0x000fe40000000f00 */
[----:B------:R-:W1:Y:S01]  /*0010*/  S2UR UR29, SR_CTAID.X ;  /* 0x00000000001d79c3 */ /* 0x000e620000002500 */
[----:B------:R-:W-:Y:S02]  /*0020*/  ULDC UR4, c[0x0][0x218] ;  /* 0x0000860000047ab9 */ /* 0x000fe40000000800 */
        /* <DEDUP_REMOVED lines=8> */
[----:B------:R-:W-:Y:S01]  /*00b0*/  IMAD.MOV.U32 R175, RZ, RZ, 0x20 ;  /* 0x00000020ffaf7424 */ /* 0x000fe200078e00ff */
[----:B------:R-:W-:Y:S01]  /*00c0*/  ULDC UR50, c[0x0][0x22c] ;  /* 0x00008b0000327ab9 */ /* 0x000fe20000000800 */
[----:B------:R-:W-:Y:S01]  /*00d0*/  IMAD.MOV.U32 R189, RZ, RZ, -0x10 ;  /* 0xfffffff0ffbd7424 */ /* 0x000fe200078e00ff */
[----:B------:R-:W-:Y:S01]  /*00e0*/  ULDC UR58, c[0x0][0x1c0] ;  /* 0x00007000003a7ab9 */ /* 0x000fe20000000800 */
[----:B------:R-:W-:Y:S01]  /*00f0*/  IMAD.MOV.U32 R165, RZ, RZ, 0x40 ;  /* 0x00000040ffa57424 */ /* 0x000fe200078e00ff */
[----:B------:R-:W-:Y:S02]  /*0100*/  UIMAD UR55, UR50, UR58, URZ ;  /* 0x0000003a323772a4 */ /* 0x000fe4000f8e023f */
[----:B------:R-:W-:Y:S02]  /*0110*/  UMOV UR60, 0x80 ;  /* 0x00000080003c7882 */ /* 0x000fe40000000000 */
[----:B------:R-:W-:-:S02]  /*0120*/  ULDC UR4, c[0x0][0x210] ;  /* 0x0000840000047ab9 */ /* 0x000fc40000000800 */
[----:B------:R-:W-:Y:S02]  /*0130*/  ULDC UR61, c[0x0][0x234] ;  /* 0x00008d00003d7ab9 */ /* 0x000fe40000000800 */
[----:B------:R-:W-:Y:S02]  /*0140*/  UIMAD UR61, UR60, UR4, UR61 ;  /* 0x000000043c3d72a4 */ /* 0x000fe4000f8e023d */
[----:B------:R-:W-:Y:S02]  /*0150*/  USHF.R.S32.HI UR4, URZ, 0x1f, UR50 ;  /* 0x0000001f3f047899 */ /* 0x000fe40008011432 */
[----:B------:R-:W-:Y:S02]  /*0160*/  USHF.L.U32 UR57, UR55, 0x7, URZ ;  /* 0x0000000737397899 */ /* 0x000fe4000800063f */
[----:B------:R-:W-:Y:S02]  /*0170*/  ULDC UR5, c[0x0][0x224] ;  /* 0x0000890000057ab9 */ /* 0x000fe40000000800 */
[----:B------:R-:W-:Y:S01]  /*0180*/  UIMAD.WIDE.U32 UR50, UR50, UR58, URZ ;  /* 0x0000003a323272a5 */ /* 0x000fe2000f8e003f */
[----:B-1----:R-:W-:Y:S01]  /*0190*/  SHF.R.S32.HI R3, RZ, 0x1f, R0 ;  /* 0x0000001fff037819 */ /* 0x002fe20000011400 */
[----:B------:R-:W-:Y:S01]  /*01a0*/  IMAD.SHL.U32 R180, R0, 0x2, RZ ;  /* 0x0000000200b47824 */ /* 0x000fe200078e00ff */
[----:B------:R-:W-:-:S02]  /*01b0*/  ULDC.64 UR6, c[0x0][0x118] ;  /* 0x0000460000067ab9 */ /* 0x000fc40000000a00 */
[CC--:B------:R-:W-:Y:S01]  /*01c0*/  LEA.HI R4, R3.reuse, R0.reuse, RZ, 0x2 ;  /* 0x0000000003047211 */ /* 0x0c0fe200078f10ff */
[----:B------:R-:W-:Y:S01]  /*01d0*/  UMOV UR54, 0xffffe000 ;  /* 0xffffe00000367882 */ /* 0x000fe20000000000 */
[-C--:B------:R-:W-:Y:S01]  /*01e0*/  LEA.HI R13, R3, R0.reuse, RZ, 0x3 ;  /* 0x00000000030d7211 */ /* 0x080fe200078f18ff */
[----:B------:R-:W-:Y:S01]  /*01f0*/  UIADD3 UR60, UR60, UR5, URZ ;  /* 0x000000053c3c7290 */ /* 0x000fe2000fffe03f */
[--C-:B------:R-:W-:Y:S01]  /*0200*/  SHF.R.S32.HI R5, RZ, 0x2, R4.reuse ;  /* 0x00000002ff057819 */ /* 0x100fe20000011404 */
[----:B------:R-:W-:Y:S01]  /*0210*/  UIMAD UR58, UR4, UR58, URZ ;  /* 0x0000003a043a72a4 */ /* 0x000fe2000f8e023f */
[----:B------:R-:W-:Y:S01]  /*0220*/  SHF.R.S32.HI R14, RZ, 0x1f, R4 ;  /* 0x0000001fff0e7819 */ /* 0x000fe20000011404 */
[----:B------:R-:W-:Y:S01]  /*0230*/  USHF.L.U32 UR28, UR55, 0x3, URZ ;  /* 0x00000003371c7899 */ /* 0x000fe2000800063f */
[CC--:B------:R-:W-:Y:S01]  /*0240*/  LEA.HI R2, R4.reuse, R5.reuse, RZ, 0x1 ;  /* 0x0000000504027211 */ /* 0x0c0fe200078f08ff */
[----:B------:R-:W-:Y:S01]  /*0250*/  USHF.L.U32 UR27, UR55, 0x4, URZ ;  /* 0x00000004371b7899 */ /* 0x000fe2000800063f */
[----:B------:R-:W-:Y:S01]  /*0260*/  SHF.R.S32.HI R7, RZ, 0x3, R13 ;  /* 0x00000003ff077819 */ /* 0x000fe2000001140d */
[----:B------:R-:W-:Y:S01]  /*0270*/  UIMAD UR26, UR55, 0x18, URZ ;  /* 0x00000018371a78a4 */ /* 0x000fe2000f8e023f */
[----:B------:R-:W-:Y:S01]  /*0280*/  LOP3.LUT R9, R4, 0xfffffffc, RZ, 0xc0, !PT ;  /* 0xfffffffc04097812 */ /* 0x000fe200078ec0ff */
[----:B------:R-:W-:Y:S01]  /*0290*/  USHF.L.U32 UR25, UR55, 0x5, URZ ;  /* 0x0000000537197899 */ /* 0x000fe2000800063f */
[----:B------:R-:W-:Y:S01]  /*02a0*/  LEA.HI R14, R14, R5, RZ, 0x3 ;  /* 0x000000050e0e7211 */ /* 0x000fe200078f18ff */
[----:B------:R-:W-:Y:S01]  /*02b0*/  IMAD.SHL.U32 R7, R7, 0x40, RZ ;  /* 0x0000004007077824 */ /* 0x000fe200078e00ff */
[----:B------:R-:W-:Y:S01]  /*02c0*/  LOP3.LUT R2, R2, 0x7fffffe, RZ, 0xc0, !PT ;  /* 0x07fffffe02027812 */ /* 0x000fe200078ec0ff */
[----:B------:R-:W-:Y:S01]  /*02d0*/  IMAD.IADD R9, R0, 0x1, -R9 ;  /* 0x0000000100097824 */ /* 0x000fe200078e0a09 */
[----:B------:R-:W-:Y:S01]  /*02e0*/  LEA.HI R11, R3, R0, RZ, 0x5 ;  /* 0x00000000030b7211 */ /* 0x000fe200078f28ff */
[----:B------:R-:W-:Y:S01]  /*02f0*/  UIMAD UR24, UR55, 0x28, URZ ;  /* 0x00000028371878a4 */ /* 0x000fe2000f8e023f */
[----:B------:R-:W-:Y:S01]  /*0300*/  LOP3.LUT R14, R14, 0xfffffff8, RZ, 0xc0, !PT ;  /* 0xfffffff80e0e7812 */ /* 0x000fe200078ec0ff */
[----:B------:R-:W-:Y:S01]  /*0310*/  IMAD.IADD R15, R5, 0x1, -R2 ;  /* 0x00000001050f7824 */ /* 0x000fe200078e0a02 */
[--C-:B------:R-:W-:Y:S01]  /*0320*/  SHF.R.S32.HI R182, RZ, 0x5, R11.reuse ;  /* 0x00000005ffb67819 */ /* 0x100fe2000001140b */
[----:B------:R-:W-:Y:S01]  /*0330*/  IMAD.SHL.U32 R2, R9, 0x8, RZ ;  /* 0x0000000809027824 */ /* 0x000fe200078e00ff */
[----:B------:R-:W-:Y:S01]  /*0340*/  SHF.R.S32.HI R17, RZ, 0x1f, R11 ;  /* 0x0000001fff117819 */ /* 0x000fe2000001140b */
[----:B------:R-:W-:Y:S01]  /*0350*/  IMAD.IADD R14, R5, 0x1, -R14 ;  /* 0x00000001050e7824 */ /* 0x000fe200078e0a0e */
[----:B------:R-:W-:Y:S01]  /*0360*/  LOP3.LUT R7, R7, 0xc0, RZ, 0xc0, !PT ;  /* 0x000000c007077812 */ /* 0x000fe200078ec0ff */
[----:B------:R-:W-:Y:S01]  /*0370*/  IMAD.SHL.U32 R9, R9, 0x2, RZ ;  /* 0x0000000209097824 */ /* 0x000fe200078e00ff */
[----:B------:R-:W-:Y:S01]  /*0380*/  LOP3.LUT R11, R11, 0xffffffe0, RZ, 0xc0, !PT ;  /* 0xffffffe00b0b7812 */ /* 0x000fe200078ec0ff */
[----:B------:R-:W-:Y:S01]  /*0390*/  UIMAD UR23, UR55, 0x30, URZ ;  /* 0x00000030371778a4 */ /* 0x000fe2000f8e023f */
[----:B------:R-:W-:Y:S01]  /*03a0*/  LEA.HI R17, R17, R182, RZ, 0x2 ;  /* 0x000000b611117211 */ /* 0x000fe200078f10ff */
[----:B------:R-:W-:Y:S01]  /*03b0*/  UIMAD UR22, UR55, 0x38, URZ ;  /* 0x00000038371678a4 */ /* 0x000fe2000f8e023f */
[----:B------:R-:W-:Y:S01]  /*03c0*/  LEA.HI R5, R3, R0, RZ, 0x4 ;  /* 0x0000000003057211 */ /* 0x000fe200078f20ff */
[----:B------:R-:W-:Y:S01]  /*03d0*/  IMAD.IADD R8, R0, 0x1, -R11 ;  /* 0x0000000100087824 */ /* 0x000fe200078e0a0b */
[----:B------:R-:W-:Y:S01]  /*03e0*/  LOP3.LUT R2, R7, 0x18, R2, 0xf8, !PT ;  /* 0x0000001807027812 */ /* 0x000fe200078ef802 */
[----:B------:R-:W-:Y:S01]  /*03f0*/  USHF.L.U32 UR21, UR55, 0x6, URZ ;  /* 0x0000000637157899 */ /* 0x000fe2000800063f */
[----:B------:R-:W-:Y:S01]  /*0400*/  SHF.R.U32.HI R7, RZ, 0x3, R7 ;  /* 0x00000003ff077819 */ /* 0x000fe20000011607 */
[----:B------:R-:W-:Y:S01]  /*0410*/  UIMAD UR20, UR55, 0x48, URZ ;  /* 0x00000048371478a4 */ /* 0x000fe2000f8e023f */
[----:B------:R-:W-:Y:S01]  /*0420*/  LOP3.LUT R17, R17, 0xfffffffc, RZ, 0xc0, !PT ;  /* 0xfffffffc11117812 */ /* 0x000fe200078ec0ff */
[----:B------:R-:W-:Y:S01]  /*0430*/  UIMAD UR19, UR55, 0x50, URZ ;  /* 0x00000050371378a4 */ /* 0x000fe2000f8e023f */
[----:B------:R-:W-:Y:S01]  /*0440*/  SHF.R.S32.HI R6, RZ, 0x4, R5 ;  /* 0x00000004ff067819 */ /* 0x000fe20000011405 */
[----:B------:R-:W-:Y:S01]  /*0450*/  UIMAD UR18, UR55, 0x58, URZ ;  /* 0x00000058371278a4 */ /* 0x000fe2000f8e023f */
[----:B------:R-:W-:Y:S01]  /*0460*/  LOP3.LUT R11, R13, 0xfffffff8, RZ, 0xc0, !PT ;  /* 0xfffffff80d0b7812 */ /* 0x000fe200078ec0ff */
[----:B------:R-:W-:Y:S01]  /*0470*/  UIMAD UR17, UR55, 0x60, URZ ;  /* 0x00000060371178a4 */ /* 0x000fe2000f8e023f */
[----:B------:R-:W-:Y:S01]  /*0480*/  LOP3.LUT R7, R2, R7, RZ, 0x3c, !PT ;  /* 0x0000000702077212 */ /* 0x000fe200078e3cff */
[C---:B------:R-:W-:Y:S01]  /*0490*/  IMAD.IADD R2, R182.reuse, 0x1, -R17 ;  /* 0x00000001b6027824 */ /* 0x040fe200078e0a11 */
[C---:B------:R-:W-:Y:S01]  /*04a0*/  LEA.HI R4, R5.reuse, R6, RZ, 0x1 ;  /* 0x0000000605047211 */ /* 0x040fe200078f08ff */
[----:B------:R-:W-:Y:S01]  /*04b0*/  IMAD R182, R182, 0x8, R15 ;  /* 0x00000008b6b67824 */ /* 0x000fe200078e020f */
[----:B------:R-:W-:Y:S01]  /*04c0*/  SHF.R.S32.HI R181, RZ, 0x1f, R8 ;  /* 0x0000001fffb57819 */ /* 0x000fe20000011408 */
[----:B------:R-:W-:Y:S01]  /*04d0*/  IMAD.IADD R11, R0, 0x1, -R11 ;  /* 0x00000001000b7824 */ /* 0x000fe200078e0a0b */
[----:B------:R-:W-:Y:S01]  /*04e0*/  LOP3.LUT R5, R5, 0xfffffff0, RZ, 0xc0, !PT ;  /* 0xfffffff005057812 */ /* 0x000fe200078ec0ff */
[----:B------:R-:W-:Y:S01]  /*04f0*/  IMAD.U32 R182, R182, 0x20, R7 ;  /* 0x00000020b6b67824 */ /* 0x000fe200078e0007 */
[----:B------:R-:W-:Y:S01]  /*0500*/  LOP3.LUT R4, R4, 0xfffffffe, RZ, 0xc0, !PT ;  /* 0xfffffffe04047812 */ /* 0x000fe200078ec0ff */
[----:B------:R-:W-:Y:S01]  /*0510*/  IMAD.SHL.U32 R10, R2, 0x10, RZ ;  /* 0x00000010020a7824 */ /* 0x000fe200078e00ff */
[----:B------:R-:W-:Y:S01]  /*0520*/  LEA.HI R181, R181, R8, RZ, 0x2 ;  /* 0x00000008b5b57211 */ /* 0x000fe200078f10ff */
[----:B------:R-:W-:Y:S01]  /*0530*/  IMAD.IADD R8, R0, 0x1, -R5 ;  /* 0x0000000100087824 */ /* 0x000fe200078e0a05 */
[----:B------:R-:W-:Y:S01]  /*0540*/  LEA.HI R12, R11, R11, RZ, 0x1 ;  /* 0x0000000b0b0c7211 */ /* 0x000fe200078f08ff */
[----:B------:R-:W-:Y:S01]  /*0550*/  IMAD.IADD R4, R6, 0x1, -R4 ;  /* 0x0000000106047824 */ /* 0x000fe200078e0a04 */
[----:B------:R-:W-:Y:S01]  /*0560*/  LEA.HI R7, R3, R0, RZ, 0x7 ;  /* 0x0000000003077211 */ /* 0x000fe200078f38ff */
[----:B------:R-:W-:Y:S01]  /*0570*/  UIMAD UR16, UR55, 0x68, URZ ;  /* 0x00000068371078a4 */ /* 0x000fe2000f8e023f */
[----:B------:R-:W-:Y:S01]  /*0580*/  LOP3.LUT R6, R12, 0x3fffffe, RZ, 0xc0, !PT ;  /* 0x03fffffe0c067812 */ /* 0x000fe200078ec0ff */
[----:B------:R-:W-:Y:S01]  /*0590*/  IMAD.SHL.U32 R177, R4, 0x8, RZ ;  /* 0x0000000804b17824 */ /* 0x000fe200078e00ff */
[----:B------:R-:W-:Y:S01]  /*05a0*/  SHF.R.S32.HI R7, RZ, 0x7, R7 ;  /* 0x00000007ff077819 */ /* 0x000fe20000011407 */
[----:B------:R-:W-:Y:S01]  /*05b0*/  UIMAD UR15, UR55, 0x70, URZ ;  /* 0x00000070370f78a4 */ /* 0x000fe2000f8e023f */
[----:B------:R-:W-:Y:S01]  /*05c0*/  SHF.R.S32.HI R5, RZ, 0x1f, R8 ;  /* 0x0000001fff057819 */ /* 0x000fe20000011408 */
[----:B------:R-:W-:Y:S01]  /*05d0*/  IMAD.IADD R3, R11, 0x1, -R6 ;  /* 0x000000010b037824 */ /* 0x000fe200078e0a06 */
[-C--:B------:R-:W-:Y:S01]  /*05e0*/  LEA.HI R6, R8, R8.reuse, RZ, 0x1 ;  /* 0x0000000808067211 */ /* 0x080fe200078f08ff */
[----:B------:R-:W-:Y:S01]  /*05f0*/  IMAD R174, R7, 0x8, R4 ;  /* 0x0000000807ae7824 */ /* 0x000fe200078e0204 */
[----:B------:R-:W-:Y:S01]  /*0600*/  LEA.HI R172, R5, R8, RZ, 0x3 ;  /* 0x0000000805ac7211 */ /* 0x000fe200078f18ff */
[----:B------:R-:W-:Y:S01]  /*0610*/  IMAD.SHL.U32 R11, R11, 0x40, RZ ;  /* 0x000000400b0b7824 */ /* 0x000fe200078e00ff */
[--C-:B------:R-:W-:Y:S01]  /*0620*/  SHF.R.S32.HI R15, RZ, 0x1, R6.reuse ;  /* 0x00000001ff0f7819 */ /* 0x100fe20000011406 */
[----:B------:R-:W-:Y:S01]  /*0630*/  IMAD R174, R174, 0x8, R3 ;  /* 0x00000008aeae7824 */ /* 0x000fe200078e0203 */
[----:B------:R-:W-:Y:S01]  /*0640*/  LOP3.LUT R3, R6, 0x7fffffe, RZ, 0xc0, !PT ;  /* 0x07fffffe06037812 */ /* 0x000fe200078ec0ff */
[----:B------:R-:W-:Y:S01]  /*0650*/  IMAD R183, R7, 0x2000, R9 ;  /* 0x0000200007b77824 */ /* 0x000fe200078e0209 */
[----:B------:R-:W-:Y:S01]  /*0660*/  LOP3.LUT R5, R172, 0xfffffff8, RZ, 0xc0, !PT ;  /* 0xfffffff8ac057812 */ /* 0x000fe200078ec0ff */
[----:B------:R-:W-:Y:S01]  /*0670*/  UIMAD UR14, UR55, 0x78, URZ ;  /* 0x00000078370e78a4 */ /* 0x000fe2000f8e023f */
[----:B------:R-:W-:Y:S01]  /*0680*/  SHF.R.S32.HI R6, RZ, 0x1f, R6 ;  /* 0x0000001fff067819 */ /* 0x000fe20000011406 */
[C---:B------:R-:W-:Y:S01]  /*0690*/  IMAD.IADD R3, R8.reuse, 0x1, -R3 ;  /* 0x0000000108037824 */ /* 0x040fe200078e0a03 */
[----:B------:R-:W-:Y:S01]  /*06a0*/  LOP3.LUT R11, R11, 0x1c0, RZ, 0xc0, !PT ;  /* 0x000001c00b0b7812 */ /* 0x000fe200078ec0ff */
[----:B------:R-:W-:Y:S01]  /*06b0*/  IMAD.IADD R5, R8, 0x1, -R5 ;  /* 0x0000000108057824 */ /* 0x000fe200078e0a05 */
[----:B------:R-:W-:Y:S01]  /*06c0*/  LEA.HI R8, R6, R15, RZ, 0x2 ;  /* 0x0000000f06087211 */ /* 0x000fe200078f10ff */
[----:B------:R-:W-:Y:S01]  /*06d0*/  USHF.R.S32.HI UR59, URZ, 0x1f, UR57 ;  /* 0x0000001f3f3b7899 */ /* 0x000fe20008011439 */
[----:B------:R-:W-:-:S02]  /*06e0*/  LOP3.LUT R6, R14, 0x1, RZ, 0xc0, !PT ;  /* 0x000000010e067812 */ /* 0x000fc400078ec0ff */
[----:B------:R-:W-:Y:S02]  /*06f0*/  LOP3.LUT R8, R8, 0xfffffffc, RZ, 0xc0, !PT ;  /* 0xfffffffc08087812 */ /* 0x000fe400078ec0ff */
[----:B------:R-:W-:Y:S02]  /*0700*/  ISETP.NE.U32.AND P6, PT, R6, 0x1, PT ;  /* 0x000000010600780c */ /* 0x000fe40003fc5070 */
[----:B------:R-:W-:Y:S01]  /*0710*/  SHF.R.S32.HI R12, RZ, 0x1, R12 ;  /* 0x00000001ff0c7819 */ /* 0x000fe2000001140c */
[----:B------:R-:W-:Y:S01]  /*0720*/  IMAD.IADD R6, R15, 0x1, -R8 ;  /* 0x000000010f067824 */ /* 0x000fe200078e0a08 */
[----:B------:R-:W-:Y:S01]  /*0730*/  LEA.HI R8, R14, R14, RZ, 0x1 ;  /* 0x0000000e0e087211 */ /* 0x000fe200078f08ff */
[----:B------:R-:W-:Y:S01]  /*0740*/  IMAD.SHL.U32 R15, R2, 0x400, RZ ;  /* 0x00000400020f7824 */ /* 0x000fe200078e00ff */
[----:B------:R-:W-:Y:S02]  /*0750*/  LEA.HI.SX32 R181, R181, R10, 0x1e ;  /* 0x0000000ab5b57211 */ /* 0x000fe400078ff2ff */
[----:B------:R-:W-:-:S02]  /*0760*/  SHF.R.S32.HI R0, RZ, 0x1, R8 ;  /* 0x00000001ff007819 */ /* 0x000fc40000011408 */
[----:B------:R-:W-:Y:S01]  /*0770*/  LOP3.LUT R191, R8, 0x3fffffe, RZ, 0xc0, !PT ;  /* 0x03fffffe08bf7812 */ /* 0x000fe200078ec0ff */
[----:B------:R-:W-:Y:S01]  /*0780*/  IMAD.SHL.U32 R8, R7, 0x8, RZ ;  /* 0x0000000807087824 */ /* 0x000fe200078e00ff */
[----:B------:R-:W-:Y:S02]  /*0790*/  LOP3.LUT R10, R11, 0x30, R10, 0xf8, !PT ;  /* 0x000000300b0a7812 */ /* 0x000fe400078ef80a */
[----:B------:R-:W-:Y:S01]  /*07a0*/  LOP3.LUT P0, RZ, R12, 0x2, RZ, 0xc0, !PT ;  /* 0x000000020cff7812 */ /* 0x000fe2000780c0ff */
[C---:B------:R-:W-:Y:S01]  /*07b0*/  IMAD.IADD R191, R14.reuse, 0x1, -R191 ;  /* 0x000000010ebf7824 */ /* 0x040fe200078e0abf */
[----:B------:R-:W-:Y:S01]  /*07c0*/  LOP3.LUT P5, RZ, R14, 0x2, RZ, 0xc0, !PT ;  /* 0x000000020eff7812 */ /* 0x000fe200078ac0ff */
[----:B------:R-:W-:Y:S01]  /*07d0*/  IMAD.SHL.U32 R12, R12, 0x40, RZ ;  /* 0x000000400c0c7824 */ /* 0x000fe200078e00ff */
[C---:B------:R-:W-:Y:S01]  /*07e0*/  LOP3.LUT P4, RZ, R14.reuse, 0x4, RZ, 0xc0, !PT ;  /* 0x000000040eff7812 */ /* 0x040fe2000788c0ff */
[----:B------:R-:W-:Y:S01]  /*07f0*/  IMAD.SHL.U32 R14, R14, 0x40, RZ ;  /* 0x000000400e0e7824 */ /* 0x000fe200078e00ff */
[C---:B------:R-:W-:Y:S01]  /*0800*/  LOP3.LUT P3, RZ, R0.reuse, 0x2, RZ, 0xc0, !PT ;  /* 0x0000000200ff7812 */ /* 0x040fe2000786c0ff */
[----:B------:R-:W-:Y:S01]  /*0810*/  IMAD.SHL.U32 R0, R0, 0x40, RZ ;  /* 0x0000004000007824 */ /* 0x000fe200078e00ff */
[----:B------:R-:W-:-:S02]  /*0820*/  LOP3.LUT R10, R10, 0x8, R13, 0xf8, !PT ;  /* 0x000000080a0a7812 */ /* 0x000fc400078ef80d */
[----:B------:R-:W-:Y:S02]  /*0830*/  SHF.R.U32.HI R173, RZ, 0x3, R11 ;  /* 0x00000003ffad7819 */ /* 0x000fe4000001160b */
[C---:B------:R-:W-:Y:S01]  /*0840*/  R2P PR, R5.reuse, 0x6 ;  /* 0x0000000605007804 */ /* 0x040fe20000000000 */
[----:B------:R-:W-:Y:S01]  /*0850*/  IMAD.SHL.U32 R5, R5, 0x40, RZ ;  /* 0x0000004005057824 */ /* 0x000fe200078e00ff */
[----:B------:R-:W-:Y:S02]  /*0860*/  SEL R167, R175, 0xffffffe0, !P0 ;  /* 0xffffffe0afa77807 */ /* 0x000fe40004000000 */
[----:B------:R-:W-:Y:S01]  /*0870*/  LOP3.LUT R173, R10, R173, RZ, 0x3c, !PT ;  /* 0x000000ad0aad7212 */ /* 0x000fe200078e3cff */
[----:B------:R-:W-:Y:S01]  /*0880*/  IMAD R10, R2, 0x200, R9 ;  /* 0x00000200020a7824 */ /* 0x000fe200078e0209 */
[C---:B------:R-:W-:Y:S01]  /*0890*/  LOP3.LUT P0, RZ, R6.reuse, 0x2, RZ, 0xc0, !PT ;  /* 0x0000000206ff7812 */ /* 0x040fe2000780c0ff */
[----:B------:R-:W-:Y:S01]  /*08a0*/  IMAD.SHL.U32 R6, R6, 0x40, RZ ;  /* 0x0000004006067824 */ /* 0x000fe200078e00ff */
[----:B------:R-:W-:Y:S01]  /*08b0*/  LOP3.LUT R180, R180, 0x6, RZ, 0xc0, !PT ;  /* 0x00000006b4b47812 */ /* 0x000fe200078ec0ff */
[----:B------:R-:W-:Y:S01]  /*08c0*/  IMAD.SHL.U32 R9, R4, 0x10, RZ ;  /* 0x0000001004097824 */ /* 0x000fe200078e00ff */
[----:B------:R-:W-:Y:S01]  /*08d0*/  LOP3.LUT R14, R14, 0x1c0, RZ, 0xc0, !PT ;  /* 0x000001c00e0e7812 */ /* 0x000fe200078ec0ff */
[----:B------:R-:W-:Y:S01]  /*08e0*/  IMAD R173, R4, 0x200, R173 ;  /* 0x0000020004ad7824 */ /* 0x000fe200078e02ad */
[----:B------:R-:W-:Y:S01]  /*08f0*/  LOP3.LUT R5, R5, 0x1c0, RZ, 0xc0, !PT ;  /* 0x000001c005057812 */ /* 0x000fe200078ec0ff */
[----:B------:R-:W-:Y:S01]  /*0900*/  IMAD R180, R7, 0x40, R180 ;  /* 0x0000004007b47824 */ /* 0x000fe200078e02b4 */
[----:B------:R-:W-:Y:S01]  /*0910*/  SHF.R.S32.HI R172, RZ, 0x3, R172 ;  /* 0x00000003ffac7819 */ /* 0x000fe200000114ac */
[----:B------:R-:W-:Y:S01]  /*0920*/  IMAD R191, R191, 0x20, R10 ;  /* 0x00000020bfbf7824 */ /* 0x000fe200078e020a */
[----:B------:R-:W-:Y:S01]  /*0930*/  LOP3.LUT R4, R6, 0xc0, RZ, 0xc0, !PT ;  /* 0x000000c006047812 */ /* 0x000fe200078ec0ff */
[----:B------:R-:W-:Y:S01]  /*0940*/  IMAD.SHL.U32 R173, R173, 0x2, RZ ;  /* 0x00000002adad7824 */ /* 0x000fe200078e00ff */
[----:B------:R-:W-:Y:S01]  /*0950*/  LEA.HI R14, R14, R14, RZ, 0x1d ;  /* 0x0000000e0e0e7211 */ /* 0x000fe200078fe8ff */
[C---:B------:R-:W-:Y:S01]  /*0960*/  IMAD R3, R172.reuse, 0x8, R3 ;  /* 0x00000008ac037824 */ /* 0x040fe200078e0203 */
[----:B------:R-:W-:Y:S01]  /*0970*/  LOP3.LUT R177, R177, 0x8, RZ, 0xc0, !PT ;  /* 0x00000008b1b17812 */ /* 0x000fe200078ec0ff */
[----:B------:R-:W-:Y:S01]  /*0980*/  IMAD R172, R172, 0x200, R15 ;  /* 0x00000200acac7824 */ /* 0x000fe200078e020f */
[----:B------:R-:W-:Y:S01]  /*0990*/  SHF.R.U32.HI R6, RZ, 0x3, R5 ;  /* 0x00000003ff067819 */ /* 0x000fe20000011605 */
[----:B------:R-:W-:Y:S01]  /*09a0*/  IMAD.SHL.U32 R3, R3, 0x20, RZ ;  /* 0x0000002003037824 */ /* 0x000fe200078e00ff */
[----:B------:R-:W-:-:S02]  /*09b0*/  LOP3.LUT R7, R0, 0xc0, RZ, 0xc0, !PT ;  /* 0x000000c000077812 */ /* 0x000fc400078ec0ff */
[----:B------:R-:W-:Y:S01]  /*09c0*/  IADD3 R183, R14, R183, R15 ;  /* 0x000000b70eb77210 */ /* 0x000fe20007ffe00f */
[----:B------:R-:W-:Y:S01]  /*09d0*/  IMAD R2, R2, 0x200, R3 ;  /* 0x0000020002027824 */ /* 0x000fe200078e0203 */
[----:B------:R-:W-:Y:S02]  /*09e0*/  LOP3.LUT R5, R6, R5, R177, 0x1e, !PT ;  /* 0x0000000506057212 */ /* 0x000fe400078e1eb1 */
[----:B------:R-:W-:Y:S01]  /*09f0*/  LOP3.LUT R12, R12, 0xc0, RZ, 0xc0, !PT ;  /* 0x000000c00c0c7812 */ /* 0x000fe200078ec0ff */
[----:B------:R-:W-:Y:S01]  /*0a00*/  IMAD.SHL.U32 R183, R183, 0x2, RZ ;  /* 0x00000002b7b77824 */ /* 0x000fe200078e00ff */
[----:B------:R-:W-:Y:S01]  /*0a10*/  LOP3.LUT R8, R8, 0x8, RZ, 0xc0, !PT ;  /* 0x0000000808087812 */ /* 0x000fe200078ec0ff */
[----:B------:R-:W-:Y:S01]  /*0a20*/  IMAD.IADD R172, R172, 0x1, R5 ;  /* 0x00000001acac7824 */ /* 0x000fe200078e0205 */
[----:B------:R-:W-:Y:S02]  /*0a30*/  SHF.R.U32.HI R0, RZ, 0x3, R7 ;  /* 0x00000003ff007819 */ /* 0x000fe40000011607 */
[----:B------:R-:W-:-:S02]  /*0a40*/  LOP3.LUT R13, R12, 0x8, R13, 0xf8, !PT ;  /* 0x000000080c0d7812 */ /* 0x000fc400078ef80d */
[----:B------:R-:W-:Y:S02]  /*0a50*/  LOP3.LUT R0, R0, R7, R8, 0x1e, !PT ;  /* 0x0000000700007212 */ /* 0x000fe400078e1e08 */
[----:B------:R-:W-:Y:S02]  /*0a60*/  SHF.R.U32.HI R12, RZ, 0x3, R12 ;  /* 0x00000003ff0c7819 */ /* 0x000fe4000001160c */
[----:B------:R-:W-:Y:S01]  /*0a70*/  LOP3.LUT R176, R8, 0x10, R9, 0xf8, !PT ;  /* 0x0000001008b07812 */ /* 0x000fe200078ef809 */
[----:B------:R-:W-:Y:S01]  /*0a80*/  IMAD.IADD R191, R0, 0x1, R191 ;  /* 0x0000000100bf7824 */ /* 0x000fe200078e02bf */
[----:B------:R-:W-:Y:S02]  /*0a90*/  LOP3.LUT R11, R13, R12, RZ, 0x3c, !PT ;  /* 0x0000000c0d0b7212 */ /* 0x000fe400078e3cff */
[----:B------:R-:W-:Y:S02]  /*0aa0*/  SHF.R.U32.HI R7, RZ, 0x3, R4 ;  /* 0x00000003ff077819 */ /* 0x000fe40000011604 */
[----:B------:R-:W-:Y:S01]  /*0ab0*/  SEL R189, R189, 0x10, !P6 ;  /* 0x00000010bdbd7807 */ /* 0x000fe20007000000 */
[----:B------:R-:W-:Y:S01]  /*0ac0*/  IMAD.U32 R174, R174, 0x20, R11 ;  /* 0x00000020aeae7824 */ /* 0x000fe200078e000b */
[----:B------:R-:W-:-:S02]  /*0ad0*/  IADD3 R184, R183, 0x40, RZ ;  /* 0x00000040b7b87810 */ /* 0x000fc40007ffe0ff */
[----:B------:R-:W-:Y:S01]  /*0ae0*/  LEA R172, R172, 0x8000, 0x1 ;  /* 0x00008000acac7811 */ /* 0x000fe200078e08ff */
[C---:B------:R-:W-:Y:S01]  /*0af0*/  IMAD.IADD R186, R183.reuse, 0x1, R189 ;  /* 0x00000001b7ba7824 */ /* 0x040fe200078e02bd */
[----:B------:R-:W-:Y:S01]  /*0b00*/  @P4 IADD3 R184, R183, -0x40, RZ ;  /* 0xffffffc0b7b84810 */ /* 0x000fe20007ffe0ff */
[C---:B------:R-:W-:Y:S01]  /*0b10*/  IMAD R167, R174.reuse, 0x2, R167 ;  /* 0x00000002aea77824 */ /* 0x040fe200078e02a7 */
[----:B------:R-:W-:Y:S01]  /*0b20*/  IADD3 R179, R181, -0x80, RZ ;  /* 0xffffff80b5b37810 */ /* 0x000fe20007ffe0ff */
[----:B------:R-:W-:Y:S01]  /*0b30*/  IMAD.SHL.U32 R174, R174, 0x2, RZ ;  /* 0x00000002aeae7824 */ /* 0x000fe200078e00ff */
[----:B------:R-:W-:Y:S01]  /*0b40*/  LOP3.LUT R176, R7, R176, R4, 0x1e, !PT ;  /* 0x000000b007b07212 */ /* 0x000fe200078e1e04 */
[----:B------:R-:W-:Y:S01]  /*0b50*/  IMAD.IADD R189, R189, 0x1, R184 ;  /* 0x00000001bdbd7824 */ /* 0x000fe200078e02b8 */
[----:B------:R-:W-:Y:S02]  /*0b60*/  SEL R187, R175, 0xffffffe0, !P5 ;  /* 0xffffffe0afbb7807 */ /* 0x000fe40006800000 */
[----:B------:R-:W-:Y:S01]  /*0b70*/  SEL R165, R165, 0xffffffc0, !P2 ;  /* 0xffffffc0a5a57807 */ /* 0x000fe20005000000 */
[----:B------:R-:W-:Y:S01]  /*0b80*/  IMAD.IADD R176, R3, 0x1, R176 ;  /* 0x0000000103b07824 */ /* 0x000fe200078e02b0 */
[----:B------:R-:W-:Y:S01]  /*0b90*/  IADD3 R171, R172, 0x20, RZ ;  /* 0x00000020acab7810 */ /* 0x000fe20007ffe0ff */
[----:B------:R-:W-:Y:S01]  /*0ba0*/  IMAD.IADD R185, R183, 0x1, R187 ;  /* 0x00000001b7b97824 */ /* 0x000fe200078e02bb */
[----:B------:R-:W-:Y:S01]  /*0bb0*/  LOP3.LUT R177, R7, R4, R177, 0x1e, !PT ;  /* 0x0000000407b17212 */ /* 0x000fe200078e1eb1 */
[----:B------:R-:W-:Y:S01]  /*0bc0*/  IMAD.IADD R192, R186, 0x1, R187 ;  /* 0x00000001bac07824 */ /* 0x000fe200078e02bb */
[----:B------:R-:W-:Y:S01]  /*0bd0*/  LEA R191, R191, 0x6000, 0x1 ;  /* 0x00006000bfbf7811 */ /* 0x000fe200078e08ff */
[----:B------:R-:W-:Y:S01]  /*0be0*/  IMAD.IADD R188, R187, 0x1, R184 ;  /* 0x00000001bbbc7824 */ /* 0x000fe200078e02b8 */
[C---:B------:R-:W-:Y:S01]  /*0bf0*/  @P1 IADD3 R171, R172.reuse, -0x20, RZ ;  /* 0xffffffe0acab1810 */ /* 0x040fe20007ffe0ff */
[----:B------:R-:W-:Y:S01]  /*0c00*/  IMAD.IADD R170, R172, 0x1, R165 ;  /* 0x00000001acaa7824 */ /* 0x000fe200078e02a5 */
[----:B------:R-:W-:Y:S01]  /*0c10*/  SHF.R.S32.HI R10, RZ, 0x1f, R179 ;  /* 0x0000001fff0a7819 */ /* 0x000fe200000114b3 */
[----:B------:R-:W-:Y:S01]  /*0c20*/  IMAD.IADD R177, R2, 0x1, R177 ;  /* 0x0000000102b17824 */ /* 0x000fe200078e02b1 */
[----:B------:R-:W-:Y:S01]  /*0c30*/  IADD3 R190, R191, 0x20, RZ ;  /* 0x00000020bfbe7810 */ /* 0x000fe20007ffe0ff */
[----:B------:R-:W-:Y:S01]  /*0c40*/  IMAD.IADD R187, R187, 0x1, R189 ;  /* 0x00000001bbbb7824 */ /* 0x000fe200078e02bd */
[----:B------:R-:W-:Y:S01]  /*0c50*/  SHF.L.U64.HI R179, R179, 0x2, R10 ;  /* 0x00000002b3b37819 */ /* 0x000fe2000001020a */
[----:B------:R-:W-:Y:S01]  /*0c60*/  IMAD.IADD R165, R165, 0x1, R171 ;  /* 0x00000001a5a57824 */ /* 0x000fe200078e02ab */
[----:B------:R-:W-:-:S02]  /*0c70*/  SEL R175, R175, 0xffffffe0, !P0 ;  /* 0xffffffe0afaf7807 */ /* 0x000fc40004000000 */
[----:B------:R-:W-:Y:S02]  /*0c80*/  @P3 IADD3 R190, R191, -0x20, RZ ;  /* 0xffffffe0bfbe3810 */ /* 0x000fe40007ffe0ff */
[C---:B------:R-:W-:Y:S02]  /*0c90*/  IADD3 R166, R171.reuse, 0x2000, RZ ;  /* 0x00002000aba67810 */ /* 0x040fe40007ffe0ff */
[C---:B------:R-:W-:Y:S02]  /*0ca0*/  IADD3 R164, R171.reuse, 0x4000, RZ ;  /* 0x00004000aba47810 */ /* 0x040fe40007ffe0ff */
[----:B------:R-:W-:Y:S02]  /*0cb0*/  IADD3 R3, R171, 0x6000, RZ ;  /* 0x00006000ab037810 */ /* 0x000fe40007ffe0ff */
.L_x_54:
[----:B------:R-:W-:Y:S01]  /*0cc0*/  ULDC.64 UR4, c[0x0][0x258] ;  /* 0x0000960000047ab9 */ /* 0x000fe20000000a00 */
[----:B------:R-:W-:Y:S01]  /*0cd0*/  ISETP.NE.U32.AND P1, PT, RZ, c[0x0][0x250], PT ;  /* 0x00009400ff007a0c */ /* 0x000fe20003f25070 */
[----:B------:R-:W-:Y:S02]  /*0ce0*/  UISETP.NE.U32.AND UP1, UPT, URZ, UR4, UPT ;  /* 0x000000043f00728c */ /* 0x000fe4000bf25070 */
[----:B------:R-:W-:Y:S01]  /*0cf0*/  ULDC.64 UR8, c[0x0][0x258] ;  /* 0x0000960000087ab9 */ /* 0x000fe20000000a00 */
[----:B------:R-:W-:Y:S01]  /*0d00*/  ISETP.NE.AND.EX P1, PT, RZ, c[0x0][0x254], PT, P1 ;  /* 0x00009500ff007a0c */ /* 0x000fe20003f25310 */
[----:B------:R-:W-:-:S02]  /*0d10*/  UISETP.NE.AND.EX UP1, UPT, URZ, UR5, UPT, UP1 ;  /* 0x000000053f00728c */ /* 0x000fc4000bf25310 */
[----:B------:R-:W-:-:S04]  /*0d20*/  ULDC.64 UR32, c[0x0][0x118] ;  /* 0x0000460000207ab9 */ /* 0x000fc80000000a00 */
[----:B------:R-:W-:-:S05]  /*0d30*/  PLOP3.LUT P0, PT, PT, PT, UP1, 0x80, 0x0 ;  /* 0x000000000000781c */ /* 0x000fca0003f0f018 */
[----:B------:R-:W-:Y:S01]  /*0d40*/  @UP1 UMOV UR4, 0x4 ;  /* 0x0000000400041882 */ /* 0x000fe20000000000 */
[----:B--2---:R-:W1:Y:S01]  /*0d50*/  @P1 S2R R5, SR_CTAID.Y ;  /* 0x0000000000051919 */ /* 0x004e620000002600 */
[----:B------:R-:W-:-:S06]  /*0d60*/  @P1 IMAD.MOV.U32 R0, RZ, RZ, 0x4 ;  /* 0x00000004ff001424 */ /* 0x000fcc00078e00ff */
[----:B------:R-:W2:Y:S01]  /*0d70*/  @P0 S2R R8, SR_CTAID.Y ;  /* 0x0000000000080919 */ /* 0x000ea20000002600 */
[----:B-1----:R-:W-:-:S05]  /*0d80*/  @P1 IMAD.WIDE R6, R5, R0, c[0x0][0x250] ;  /* 0x0000940005061625 */ /* 0x002fca00078e0200 */
[----:B------:R-:W3:Y:S01]  /*0d90*/  @P1 LDG.E R2, [R6.64] ;  /* 0x0000002006021981 */ /* 0x000ee2000c1e1900 */
[----:B--2---:R-:W1:Y:S02]  /*0da0*/  @P0 R2UR UR5, R8 ;  /* 0x00000000080503c2 */ /* 0x004e6400000e0000 */
[----:B-1----:R-:W-:-:S06]  /*0db0*/  @UP1 UIMAD.WIDE UR4, UR5, UR4, UR8 ;  /* 0x00000004050412a5 */ /* 0x002fcc000f8e0208 */
[----:B------:R-:W-:Y:S02]  /*0dc0*/  IMAD.U32 R4, RZ, RZ, UR4 ;  /* 0x00000004ff047e24 */ /* 0x000fe4000f8e00ff */
[----:B------:R-:W-:Y:S01]  /*0dd0*/  IMAD.U32 R5, RZ, RZ, UR5 ;  /* 0x00000005ff057e24 */ /* 0x000fe2000f8e00ff */
[----:B------:R-:W-:Y:S02]  /*0de0*/  UMOV UR31, URZ ;  /* 0x0000003f001f7c82 */ /* 0x000fe40008000000 */
[----:B------:R-:W-:Y:S02]  /*0df0*/  ULDC.64 UR4, c[0x0][0x268] ;  /* 0x00009a0000047ab9 */ /* 0x000fe40000000a00 */
[----:B------:R-:W2:Y:S01]  /*0e00*/  @P0 LDG.E R0, [R4.64] ;  /* 0x0000002004000981 */ /* 0x000ea2000c1e1900 */
[----:B------:R-:W-:-:S04]  /*0e10*/  @!UP1 UISETP.NE.U32.AND UP0, UPT, URZ, UR4, UPT ;  /* 0x000000043f00928c */ /* 0x000fc8000bf05070 */
[----:B------:R-:W-:-:S03]  /*0e20*/  @!UP1 UISETP.NE.AND.EX UP0, UPT, URZ, UR5, UPT, UP0 ;  /* 0x000000053f00928c */ /* 0x000fc6000bf05300 */
[----:B------:R-:W-:Y:S02]  /*0e30*/  ULDC.64 UR4, c[0x0][0x218] ;  /* 0x0000860000047ab9 */ /* 0x000fe40000000a00 */
[----:B------:R-:W-:Y:S01]  /*0e40*/  @!UP1 USEL UR9, URZ, UR5, !UP0 ;  /* 0x000000053f099287 */ /* 0x000fe2000c000000 */
[----:B---3--:R-:W1:Y:S08]  /*0e50*/  @P1 R2UR UR31, R2 ;  /* 0x00000000021f13c2 */ /* 0x008e7000000e0000 */
[----:B--2---:R-:W1:Y:S02]  /*0e60*/  @P0 R2UR UR8, R0 ;  /* 0x00000000000803c2 */ /* 0x004e6400000e0000 */
[----:B-1----:R-:W-:-:S02]  /*0e70*/  @UP1 UIADD3 UR5, UR8, -UR31, URZ ;  /* 0x8000001f08051290 */ /* 0x002fc4000fffe03f */
[----:B------:R-:W-:Y:S02]  /*0e80*/  USHF.L.U32 UR8, UR29, 0x7, URZ ;  /* 0x000000071d087899 */ /* 0x000fe4000800063f */
[----:B------:R-:W-:-:S04]  /*0e90*/  @!UP1 UIADD3 UR5, UR9, UR4, -UR31 ;  /* 0x0000000409059290 */ /* 0x000fc8000fffe81f */
[----:B------:R-:W-:-:S06]  /*0ea0*/  UISETP.GE.AND UP0, UPT, UR8, UR5, UPT ;  /* 0x000000050800728c */ /* 0x000fcc000bf06270 */
[----:B------:R-:W-:-:S13]  /*0eb0*/  PLOP3.LUT P0, PT, PT, PT, UP0, 0x80, 0x0 ;  /* 0x000000000000781c */ /* 0x000fda0003f0f008 */
[----:B-----5:R-:W-:Y:S05]  /*0ec0*/  @P0 BRA `(.L_x_46) ;  /* 0x000056a000000947 */ /* 0x020fea0003800000 */
[----:B------:R-:W-:Y:S01]  /*0ed0*/  IABS R4, c[0x0][0x1c8] ;  /* 0x0000720000047a13 */ /* 0x000fe20000000000 */
[----:B------:R-:W1:Y:S01]  /*0ee0*/  S2R R0, SR_CTAID.Z ;  /* 0x0000000000007919 */ /* 0x000e620000002700 */
[----:B------:R-:W2:Y:S01]  /*0ef0*/  S2UR UR30, SR_CTAID.Z ;  /* 0x00000000001e79c3 */ /* 0x000ea20000002700 */
[----:B------:R-:W-:Y:S01]  /*0f00*/  ULDC.64 UR10, c[0x0][0x240] ;  /* 0x00009000000a7ab9 */ /* 0x000fe20000000a00 */
[----:B------:R-:W3:Y:S01]  /*0f10*/  I2F.RP R5, R4 ;  /* 0x0000000400057306 */ /* 0x000ee20000209400 */
[----:B------:R-:W-:Y:S02]  /*0f20*/  UISETP.NE.U32.AND UP1, UPT, URZ, UR10, UPT ;  /* 0x0000000a3f00728c */ /* 0x000fe4000bf25070 */
[----:B------:R-:W-:Y:S02]  /*0f30*/  ULDC.U8 UR4, c[0x0][0x328] ;  /* 0x0000ca0000047ab9 */ /* 0x000fe40000000000 */
[----:B------:R-:W-:Y:S01]  /*0f40*/  ULDC UR10, c[0x0][0x1c8] ;  /* 0x00007200000a7ab9 */ /* 0x000fe20000000800 */
[----:B------:R-:W4:Y:S01]  /*0f50*/  S2UR UR38, SR_CTAID.Y ;  /* 0x00000000002679c3 */ /* 0x000f220000002600 */
[----:B------:R-:W-:-:S02]  /*0f60*/  ULDC UR9, c[0x0][0x214] ;  /* 0x0000850000097ab9 */ /* 0x000fc40000000800 */
[----:B------:R-:W-:Y:S02]  /*0f70*/  UISETP.NE.AND UP0, UPT, UR4, URZ, UPT ;  /* 0x0000003f0400728c */ /* 0x000fe4000bf05270 */
[----:B------:R-:W-:Y:S02]  /*0f80*/  UIADD3 UR9, UR9, 0x7f, URZ ;  /* 0x0000007f09097890 */ /* 0x000fe4000fffe03f */
[----:B------:R-:W-:Y:S02]  /*0f90*/  UISETP.NE.AND.EX UP1, UPT, URZ, UR11, UPT, UP1 ;  /* 0x0000000b3f00728c */ /* 0x000fe4000bf25310 */
[----:B------:R-:W-:Y:S01]  /*0fa0*/  USHF.R.S32.HI UR4, URZ, 0x1f, UR9 ;  /* 0x0000001f3f047899 */ /* 0x000fe20008011409 */
[----:B---3--:R-:W3:Y:S01]  /*0fb0*/  MUFU.RCP R6, R5 ;  /* 0x0000000500067308 */ /* 0x008ee20000001000 */
[----:B------:R-:W-:Y:S02]  /*0fc0*/  ULDC UR11, c[0x0][0x214] ;  /* 0x00008500000b7ab9 */ /* 0x000fe40000000800 */
[----:B------:R-:W-:Y:S01]  /*0fd0*/  ULEA.HI UR4, UR4, UR9, URZ, 0x7 ;  /* 0x0000000904047291 */ /* 0x000fe2000f8f383f */
[----:B-1----:R-:W-:Y:S01]  /*0fe0*/  IABS R0, R0 ;  /* 0x0000000000007213 */ /* 0x002fe20000000000 */
[----:B--2---:R-:W-:-:S02]  /*0ff0*/  ULOP3.LUT UR10, UR30, UR10, URZ, 0x3c, !UPT ;  /* 0x0000000a1e0a7292 */ /* 0x004fc4000f8e3c3f */
[----:B------:R-:W-:Y:S02]  /*1000*/  ULDC UR40, c[0x0][0x234] ;  /* 0x00008d0000287ab9 */ /* 0x000fe40000000800 */
[----:B------:R-:W-:Y:S02]  /*1010*/  ULDC.U8 UR12, c[0x0][0x3d0] ;  /* 0x0000f400000c7ab9 */ /* 0x000fe40000000000 */
[----:B------:R-:W-:Y:S01]  /*1020*/  ISETP.LE.AND P0, PT, RZ, UR10, PT ;  /* 0x0000000aff007c0c */ /* 0x000fe2000bf03270 */
[----:B------:R-:W-:Y:S02]  /*1030*/  ULDC UR10, c[0x0][0x1c0] ;  /* 0x00007000000a7ab9 */ /* 0x000fe40000000800 */
[----:B----4-:R-:W-:Y:S01]  /*1040*/  @UP0 UIMAD UR9, UR38, UR11, URZ ;  /* 0x0000000b260902a4 */ /* 0x010fe2000f8e023f */
[----:B---3--:R-:W-:Y:S01]  /*1050*/  IADD3 R6, R6, 0xffffffe, RZ ;  /* 0x0ffffffe06067810 */ /* 0x008fe20007ffe0ff */
[----:B------:R-:W-:Y:S02]  /*1060*/  ULDC UR39, c[0x0][0x22c] ;  /* 0x00008b0000277ab9 */ /* 0x000fe40000000800 */
[----:B------:R-:W-:Y:S01]  /*1070*/  @UP0 UIMAD UR40, UR30, UR40, UR9 ;  /* 0x000000281e2802a4 */ /* 0x000fe2000f8e0209 */
[----:B------:R-:W1:Y:S01]  /*1080*/  F2I.FTZ.U32.TRUNC.NTZ R7, R6 ;  /* 0x0000000600077305 */ /* 0x000e62000021f000 */
[----:B------:R-:W-:-:S02]  /*1090*/  @!UP0 UIMAD UR9, UR38, UR10, UR30 ;  /* 0x0000000a260982a4 */ /* 0x000fc4000f8e021e */
[----:B------:R-:W-:Y:S02]  /*10a0*/  UIMAD UR39, UR30, UR39, URZ ;  /* 0x000000271e2772a4 */ /* 0x000fe4000f8e023f */
[----:B------:R-:W-:Y:S02]  /*10b0*/  @!UP0 UIMAD UR40, UR9, UR11, URZ ;  /* 0x0000000b092882a4 */ /* 0x000fe4000f8e023f */
[----:B------:R-:W-:Y:S02]  /*10c0*/  UIMAD.WIDE UR10, UR38, 0x80, URZ ;  /* 0x00000080260a78a5 */ /* 0x000fe4000f8e023f */
[----:B------:R-:W-:Y:S02]  /*10d0*/  ULDC UR56, c[0x0][0x1c0] ;  /* 0x0000700000387ab9 */ /* 0x000fe40000000800 */
[----:B------:R-:W-:Y:S02]  /*10e0*/  USHF.R.S32.HI UR45, URZ, 0x1f, UR31 ;  /* 0x0000001f3f2d7899 */ /* 0x000fe4000801141f */
[----:B------:R-:W-:-:S02]  /*10f0*/  USHF.R.S32.HI UR44, URZ, 0x1f, UR8 ;  /* 0x0000001f3f2c7899 */ /* 0x000fc40008011408 */
[----:B------:R-:W-:Y:S01]  /*1100*/  USHF.R.S32.HI UR47, URZ, 0x1f, UR38 ;  /* 0x0000001f3f2f7899 */ /* 0x000fe20008011426 */
[--C-:B-1----:R-:W-:Y:S01]  /*1110*/  IMAD.MOV R2, RZ, RZ, -R7.reuse ;  /* 0x000000ffff027224 */ /* 0x102fe200078e0a07 */
[----:B------:R-:W-:Y:S01]  /*1120*/  USHF.R.S32.HI UR56, URZ, 0x1f, UR56 ;  /* 0x0000001f3f387899 */ /* 0x000fe20008011438 */
[----:B------:R-:W-:Y:S01]  /*1130*/  IMAD.MOV.U32 R6, RZ, RZ, RZ ;  /* 0x000000ffff067224 */ /* 0x000fe200078e00ff */
[----:B------:R-:W-:Y:S01]  /*1140*/  USEL UR53, UR10, URZ, UP1 ;  /* 0x0000003f0a357287 */ /* 0x000fe20008800000 */
[----:B------:R-:W-:Y:S01]  /*1150*/  IMAD R2, R2, R4, RZ ;  /* 0x0000000402027224 */ /* 0x000fe200078e02ff */
[----:B------:R-:W-:Y:S02]  /*1160*/  USEL UR52, UR11, URZ, UP1 ;  /* 0x0000003f0b347287 */ /* 0x000fe40008800000 */
[----:B------:R-:W-:Y:S01]  /*1170*/  USHF.R.S32.HI UR42, URZ, 0x7, UR4 ;  /* 0x000000073f2a7899 */ /* 0x000fe20008011404 */
[----:B------:R-:W-:Y:S01]  /*1180*/  IMAD.HI.U32 R7, R7, R2, R6 ;  /* 0x0000000207077227 */ /* 0x000fe200078e0006 */
[----:B------:R-:W-:-:S02]  /*1190*/  USHF.R.S32.HI UR9, URZ, 0x1f, UR30 ;  /* 0x0000001f3f097899 */ /* 0x000fc4000801141e */
[----:B------:R-:W-:-:S03]  /*11a0*/  USHF.R.S32.HI UR49, URZ, 0x1f, UR39 ;  /* 0x0000001f3f317899 */ /* 0x000fc60008011427 */
[----:B------:R-:W-:-:S04]  /*11b0*/  IMAD.HI.U32 R2, R7, R0, RZ ;  /* 0x0000000007027227 */ /* 0x000fc800078e00ff */
[----:B------:R-:W-:-:S04]  /*11c0*/  IMAD.MOV R5, RZ, RZ, -R2 ;  /* 0x000000ffff057224 */ /* 0x000fc800078e0a02 */
[C---:B------:R-:W-:Y:S02]  /*11d0*/  IMAD R5, R4.reuse, R5, R0 ;  /* 0x0000000504057224 */ /* 0x040fe400078e0200 */
[----:B------:R-:W1:Y:S03]  /*11e0*/  S2R R0, SR_CTAID.X ;  /* 0x0000000000007919 */ /* 0x000e660000002500 */
[----:B------:R-:W-:-:S13]  /*11f0*/  ISETP.GT.U32.AND P1, PT, R4, R5, PT ;  /* 0x000000050400720c */ /* 0x000fda0003f24070 */
[----:B------:R-:W-:Y:S01]  /*1200*/  @!P1 IMAD.IADD R5, R5, 0x1, -R4 ;  /* 0x0000000105059824 */ /* 0x000fe200078e0a04 */
[----:B------:R-:W-:Y:S02]  /*1210*/  @!P1 IADD3 R2, R2, 0x1, RZ ;  /* 0x0000000102029810 */ /* 0x000fe40007ffe0ff */
[----:B------:R-:W-:Y:S02]  /*1220*/  ISETP.NE.AND P1, PT, RZ, c[0x0][0x1c8], PT ;  /* 0x00007200ff007a0c */ /* 0x000fe40003f25270 */
[----:B------:R-:W-:Y:S01]  /*1230*/  ISETP.GE.U32.AND P2, PT, R5, R4, PT ;  /* 0x000000040500720c */ /* 0x000fe20003f46070 */
[----:B-1----:R-:W-:-:S04]  /*1240*/  IMAD.WIDE.U32 R4, R0, c[0x0][0x3d8], RZ ;  /* 0x0000f60000047a25 */ /* 0x002fc800078e00ff */
[----:B------:R-:W-:-:S08]  /*1250*/  IMAD R6, R0, c[0x0][0x3dc], R5 ;  /* 0x0000f70000067a24 */ /* 0x000fd000078e0205 */
[----:B------:R-:W-:Y:S02]  /*1260*/  @P2 IADD3 R2, R2, 0x1, RZ ;  /* 0x0000000102022810 */ /* 0x000fe40007ffe0ff */
[----:B------:R-:W-:Y:S01]  /*1270*/  ISETP.NE.AND P2, PT, RZ, UR12, PT ;  /* 0x0000000cff007c0c */ /* 0x000fe2000bf45270 */
[----:B------:R-:W-:Y:S02]  /*1280*/  ULOP3.LUT UR12, UR4, 0xffffff80, URZ, 0xc0, !UPT ;  /* 0xffffff80040c7892 */ /* 0x000fe4000f8ec03f */
[----:B------:R-:W-:Y:S01]  /*1290*/  @!P0 IMAD.MOV R2, RZ, RZ, -R2 ;  /* 0x000000ffff028224 */ /* 0x000fe200078e0a02 */
[----:B------:R-:W-:Y:S01]  /*12a0*/  PLOP3.LUT P0, PT, PT, PT, UP0, 0x80, 0x0 ;  /* 0x000000000000781c */ /* 0x000fe20003f0f008 */
[----:B------:R-:W-:Y:S01]  /*12b0*/  UIADD3 UR12, UR12, -0x80, URZ ;  /* 0xffffff800c0c7890 */ /* 0x000fe2000fffe03f */
[----:B------:R-:W-:Y:S02]  /*12c0*/  @!P1 LOP3.LUT R2, RZ, c[0x0][0x1c8], RZ, 0x33, !PT ;  /* 0x00007200ff029a12 */ /* 0x000fe400078e33ff */
[----:B------:R-:W-:Y:S01]  /*12d0*/  SEL R7, R4, RZ, P2 ;  /* 0x000000ff04077207 */ /* 0x000fe20001000000 */
[----:B------:R-:W-:Y:S01]  /*12e0*/  USHF.R.S32.HI UR13, URZ, 0x1f, UR12 ;  /* 0x0000001f3f0d7899 */ /* 0x000fe2000801140c */
[----:B------:R-:W-:-:S02]  /*12f0*/  SEL R6, R6, RZ, P2 ;  /* 0x000000ff06067207 */ /* 0x000fc40001000000 */
[----:B------:R-:W-:-:S05]  /*1300*/  SHF.R.S32.HI R0, RZ, 0x1f, R2 ;  /* 0x0000001fff007819 */ /* 0x000fca0000011402 */
[----:B------:R-:W-:Y:S05]  /*1310*/  @!P0 BRA `(.L_x_47) ;  /* 0x0000003000008947 */ /* 0x000fea0003800000 */
[----:B------:R-:W-:-:S04]  /*1320*/  UIMAD UR4, UR60, UR38, URZ ;  /* 0x000000263c0472a4 */ /* 0x000fc8000f8e023f */
[----:B------:R-:W-:Y:S01]  /*1330*/  UIMAD UR41, UR61, UR30, UR4 ;  /* 0x0000001e3d2972a4 */ /* 0x000fe2000f8e0204 */
[----:B------:R-:W-:Y:S05]  /*1340*/  BRA `(.L_x_48) ;  /* 0x0000004000007947 */ /* 0x000fea0003800000 */
.L_x_47:
[----:B------:R-:W-:Y:S02]  /*1350*/  ULDC UR4, c[0x0][0x1c0] ;  /* 0x0000700000047ab9 */ /* 0x000fe40000000800 */
[----:B------:R-:W-:Y:S02]  /*1360*/  UIMAD UR4, UR38, UR4, UR30 ;  /* 0x00000004260472a4 */ /* 0x000fe4000f8e021e */
[----:B------:R-:W-:Y:S02]  /*1370*/  ULDC UR10, c[0x0][0x224] ;  /* 0x00008900000a7ab9 */ /* 0x000fe40000000800 */
[----:B------:R-:W-:Y:S02]  /*1380*/  UIMAD UR41, UR4, UR10, URZ ;  /* 0x0000000a042972a4 */ /* 0x000fe4000f8e023f */
.L_x_48:
[----:B------:R-:W1:Y:S01]  /*1390*/  S2R R5, SR_TID.X ;  /* 0x0000000000057919 */ /* 0x000e620000002100 */
[----:B------:R-:W-:Y:S01]  /*13a0*/  ULDC.64 UR34, c[0x0][0x1a8] ;  /* 0x00006a0000227ab9 */ /* 0x000fe20000000a00 */
[----:B------:R-:W-:Y:S01]  /*13b0*/  IMAD.MOV.U32 R19, RZ, RZ, c[0x0][0x370] ;  /* 0x0000dc00ff137624 */ /* 0x000fe200078e00ff */
[----:B------:R-:W-:Y:S01]  /*13c0*/  UIMAD UR34, UR9, UR34, URZ ;  /* 0x00000022092272a4 */ /* 0x000fe2000f8e023f */
[----:B------:R-:W2:Y:S01]  /*13d0*/  S2R R20, SR_CTAID.Y ;  /* 0x0000000000147919 */ /* 0x000ea20000002600 */
[----:B------:R-:W-:Y:S01]  /*13e0*/  ULDC.64 UR10, c[0x0][0x378] ;  /* 0x0000de00000a7ab9 */ /* 0x000fe20000000a00 */
[----:B------:R-:W-:Y:S01]  /*13f0*/  SHF.R.S32.HI R194, RZ, 0x1f, R181 ;  /* 0x0000001fffc27819 */ /* 0x000fe200000114b5 */
[----:B------:R-:W-:-:S02]  /*1400*/  UIMAD UR4, UR9, UR10, URZ ;  /* 0x0000000a090472a4 */ /* 0x000fc4000f8e023f */
[----:B------:R-:W-:Y:S02]  /*1410*/  UIMAD UR48, UR30, UR35, UR34 ;  /* 0x000000231e3072a4 */ /* 0x000fe4000f8e0222 */
[----:B------:R-:W-:Y:S02]  /*1420*/  UIMAD UR46, UR30, UR11, UR4 ;  /* 0x0000000b1e2e72a4 */ /* 0x000fe4000f8e0204 */
[----:B------:R-:W-:Y:S02]  /*1430*/  ULDC.64 UR34, c[0x0][0x188] ;  /* 0x0000620000227ab9 */ /* 0x000fe40000000a00 */
[----:B------:R-:W-:Y:S02]  /*1440*/  ULDC.64 UR10, c[0x0][0x178] ;  /* 0x00005e00000a7ab9 */ /* 0x000fe40000000a00 */
[----:B------:R-:W-:Y:S02]  /*1450*/  UIMAD UR4, UR47, UR10, URZ ;  /* 0x0000000a2f0472a4 */ /* 0x000fe4000f8e023f */
[----:B------:R-:W-:-:S02]  /*1460*/  UIMAD UR34, UR47, UR34, URZ ;  /* 0x000000222f2272a4 */ /* 0x000fc4000f8e023f */
[----:B------:R-:W-:Y:S02]  /*1470*/  UIMAD UR43, UR38, UR11, UR4 ;  /* 0x0000000b262b72a4 */ /* 0x000fe4000f8e0204 */
[----:B------:R-:W-:Y:S01]  /*1480*/  UIMAD UR35, UR38, UR35, UR34 ;  /* 0x00000023262372a4 */ /* 0x000fe2000f8e0222 */
[----:B-1----:R-:W-:Y:S01]  /*1490*/  SHF.R.S32.HI R4, RZ, 0x1f, R5 ;  /* 0x0000001fff047819 */ /* 0x002fe20000011405 */
[----:B------:R-:W-:Y:S02]  /*14a0*/  ULDC.64 UR10, c[0x0][0x180] ;  /* 0x00006000000a7ab9 */ /* 0x000fe40000000a00 */
[----:B------:R-:W-:Y:S01]  /*14b0*/  UIADD3 UR31, UP0, UR8, UR31, URZ ;  /* 0x0000001f081f7290 */ /* 0x000fe2000ff1e03f */
[----:B------:R-:W-:Y:S01]  /*14c0*/  LEA.HI R10, R4, R5, RZ, 0x2 ;  /* 0x00000005040a7211 */ /* 0x000fe200078f10ff */
[----:B------:R-:W-:Y:S02]  /*14d0*/  UIMAD UR4, UR47, UR10, URZ ;  /* 0x0000000a2f0472a4 */ /* 0x000fe4000f8e023f */
[----:B------:R-:W-:Y:S01]  /*14e0*/  UIADD3.X UR34, UR45, UR44, URZ, UP0, !UPT ;  /* 0x0000002c2d227290 */ /* 0x000fe200087fe43f */
[----:B------:R-:W-:Y:S01]  /*14f0*/  LOP3.LUT R22, R10, 0xfffffffc, RZ, 0xc0, !PT ;  /* 0xfffffffc0a167812 */ /* 0x000fe200078ec0ff */
[----:B------:R-:W-:Y:S01]  /*1500*/  UIMAD UR9, UR38, UR11, UR4 ;  /* 0x0000000b260972a4 */ /* 0x000fe2000f8e0204 */
[----:B------:R-:W-:Y:S01]  /*1510*/  SHF.R.S32.HI R10, RZ, 0x2, R10 ;  /* 0x00000002ff0a7819 */ /* 0x000fe2000001140a */
[----:B------:R-:W-:-:S02]  /*1520*/  ULDC.64 UR36, c[0x0][0x368] ;  /* 0x0000da0000247ab9 */ /* 0x000fc40000000a00 */
[----:B------:R-:W-:Y:S01]  /*1530*/  IMAD.IADD R22, R5, 0x1, -R22 ;  /* 0x0000000105167824 */ /* 0x000fe200078e0a16 */
[----:B------:R-:W-:Y:S01]  /*1540*/  SHF.R.S32.HI R13, RZ, 0x1f, R10 ;  /* 0x0000001fff0d7819 */ /* 0x000fe2000001140a */
[----:B------:R-:W-:Y:S01]  /*1550*/  IMAD.WIDE.U32 R14, R10, c[0x0][0x1a0], RZ ;  /* 0x000068000a0e7a25 */ /* 0x000fe200078e00ff */
[----:B------:R-:W-:Y:S02]  /*1560*/  ULDC.64 UR10, c[0x0][0x1a0] ;  /* 0x00006800000a7ab9 */ /* 0x000fe40000000a00 */
[----:B------:R-:W-:Y:S01]  /*1570*/  UIMAD UR4, UR34, UR10, URZ ;  /* 0x0000000a220472a4 */ /* 0x000fe2000f8e023f */
[----:B------:R-:W-:Y:S01]  /*1580*/  IMAD.SHL.U32 R22, R22, 0x8, RZ ;  /* 0x0000000816167824 */ /* 0x000fe200078e00ff */
[----:B------:R-:W-:Y:S01]  /*1590*/  UIMAD UR36, UR47, UR36, URZ ;  /* 0x000000242f2472a4 */ /* 0x000fe2000f8e023f */
[C---:B------:R-:W-:Y:S01]  /*15a0*/  IMAD R9, R13.reuse, c[0x0][0x1a0], RZ ;  /* 0x000068000d097a24 */ /* 0x040fe200078e02ff */
[----:B------:R-:W-:Y:S01]  /*15b0*/  UIMAD UR4, UR31, UR11, UR4 ;  /* 0x0000000b1f0472a4 */ /* 0x000fe2000f8e0204 */
[----:B------:R-:W-:Y:S01]  /*15c0*/  IMAD R11, R13, c[0x0][0x198], RZ ;  /* 0x000066000d0b7a24 */ /* 0x000fe200078e02ff */
[--C-:B------:R-:W-:Y:S01]  /*15d0*/  SHF.R.S32.HI R23, RZ, 0x1f, R22.reuse ;  /* 0x0000001fff177819 */ /* 0x100fe20000011416 */
[----:B------:R-:W-:Y:S01]  /*15e0*/  IMAD R8, R10, c[0x0][0x1a4], R9 ;  /* 0x000069000a087a24 */ /* 0x000fe200078e0209 */
[----:B------:R-:W-:Y:S01]  /*15f0*/  ULDC.64 UR10, c[0x0][0x198] ;  /* 0x00006600000a7ab9 */ /* 0x000fe20000000a00 */
[----:B------:R-:W-:Y:S01]  /*1600*/  IMAD R9, R0, c[0x0][0x1b8], RZ ;  /* 0x00006e0000097a24 */ /* 0x000fe200078e02ff */
[----:B------:R-:W-:Y:S01]  /*1610*/  UIMAD UR30, UR38, UR37, UR36 ;  /* 0x00000025261e72a4 */ /* 0x000fe2000f8e0224 */
[----:B--2---:R-:W-:Y:S01]  /*1620*/  IMAD.WIDE.U32 R16, R20, c[0x0][0x188], R22 ;  /* 0x0000620014107a25 */ /* 0x004fe200078e0016 */
[----:B------:R-:W-:-:S02]  /*1630*/  UMOV UR47, 0x4 ;  /* 0x00000004002f7882 */ /* 0x000fc40000000000 */
[----:B------:R-:W-:Y:S01]  /*1640*/  ULDC.64 UR44, c[0x0][0x200] ;  /* 0x00008000002c7ab9 */ /* 0x000fe20000000a00 */
[----:B------:R-:W-:Y:S01]  /*1650*/  IMAD.IADD R15, R15, 0x1, R8 ;  /* 0x000000010f0f7824 */ /* 0x000fe200078e0208 */
[----:B------:R-:W-:Y:S01]  /*1660*/  IADD3 R17, R17, UR35, RZ ;  /* 0x0000002311117c10 */ /* 0x000fe2000fffe0ff */
[----:B------:R-:W-:Y:S01]  /*1670*/  IMAD.U32 R8, RZ, RZ, UR31 ;  /* 0x0000001fff087e24 */ /* 0x000fe2000f8e00ff */
[----:B------:R-:W-:Y:S01]  /*1680*/  ULDC UR36, c[0x0][0x224] ;  /* 0x0000890000247ab9 */ /* 0x000fe20000000800 */
[C---:B------:R-:W-:Y:S01]  /*1690*/  IMAD R9, R2.reuse, c[0x0][0x1bc], R9 ;  /* 0x00006f0002097a24 */ /* 0x040fe200078e0209 */
[----:B------:R-:W-:Y:S01]  /*16a0*/  ULDC UR35, c[0x0][0x22c] ;  /* 0x00008b0000237ab9 */ /* 0x000fe20000000800 */
[----:B------:R-:W-:Y:S01]  /*16b0*/  IMAD.WIDE.U32 R16, R2, c[0x0][0x1b8], R16 ;  /* 0x00006e0002107a25 */ /* 0x000fe200078e0010 */
[----:B------:R-:W-:-:S03]  /*16c0*/  UIMAD.WIDE UR36, UR38, UR36, UR12 ;  /* 0x00000024262472a5 */ /* 0x000fc6000f8e020c */
[----:B------:R-:W-:-:S04]  /*16d0*/  IMAD.WIDE.U32 R14, R8, c[0x0][0x1a0], R14 ;  /* 0x00006800080e7a25 */ /* 0x000fc800078e000e */
[----:B------:R-:W-:Y:S01]  /*16e0*/  IMAD.IADD R9, R17, 0x1, R9 ;  /* 0x0000000111097824 */ /* 0x000fe200078e0209 */
[----:B------:R-:W-:Y:S01]  /*16f0*/  IADD3 R12, P0, R16, R14, RZ ;  /* 0x0000000e100c7210 */ /* 0x000fe20007f1e0ff */
[----:B------:R-:W-:-:S03]  /*1700*/  IMAD.WIDE.U32 R16, R20, c[0x0][0x180], R22 ;  /* 0x0000600014107a25 */ /* 0x000fc600078e0016 */
[----:B------:R-:W-:Y:S01]  /*1710*/  IADD3.X R9, R9, UR4, R15, P0, !PT ;  /* 0x0000000409097c10 */ /* 0x000fe200087fe40f */
[----:B------:R-:W-:Y:S01]  /*1720*/  IMAD.WIDE.U32 R14, R10, c[0x0][0x198], RZ ;  /* 0x000066000a0e7a25 */ /* 0x000fe200078e00ff */
[----:B------:R-:W-:Y:S01]  /*1730*/  IADD3 R17, R17, UR9, RZ ;  /* 0x0000000911117c10 */ /* 0x000fe2000fffe0ff */
[----:B------:R-:W-:Y:S01]  /*1740*/  UIMAD UR4, UR34, UR10, URZ ;  /* 0x0000000a220472a4 */ /* 0x000fe2000f8e023f */
[----:B------:R-:W-:Y:S01]  /*1750*/  LEA R26, P1, R12, c[0x0][0x170], 0x1 ;  /* 0x00005c000c1a7a11 */ /* 0x000fe200078208ff */
[----:B------:R-:W-:Y:S01]  /*1760*/  IMAD R8, R10, c[0x0][0x19c], R11 ;  /* 0x000067000a087a24 */ /* 0x000fe200078e020b */
[----:B------:R-:W-:Y:S01]  /*1770*/  UIADD3 UR10, UR12, UR40, URZ ;  /* 0x000000280c0a7290 */ /* 0x000fe2000fffe03f */
[----:B------:R-:W-:Y:S01]  /*1780*/  IMAD R11, R0, c[0x0][0x1b0], RZ ;  /* 0x00006c00000b7a24 */ /* 0x000fe200078e02ff */
[----:B------:R-:W-:Y:S01]  /*1790*/  UIMAD UR4, UR31, UR11, UR4 ;  /* 0x0000000b1f0472a4 */ /* 0x000fe2000f8e0204 */
[----:B------:R-:W-:Y:S01]  /*17a0*/  IMAD.IADD R15, R15, 0x1, R8 ;  /* 0x000000010f0f7824 */ /* 0x000fe200078e0208 */
[----:B------:R-:W-:Y:S01]  /*17b0*/  LEA.HI.X R27, R12, c[0x0][0x174], R9, 0x1, P1 ;  /* 0x00005d000c1b7a11 */ /* 0x000fe200008f0c09 */
[----:B------:R-:W-:Y:S01]  /*17c0*/  IMAD.U32 R0, RZ, RZ, UR31 ;  /* 0x0000001fff007e24 */ /* 0x000fe2000f8e00ff */
[----:B------:R-:W-:Y:S01]  /*17d0*/  UIMAD.WIDE UR10, UR10, UR47, UR44 ;  /* 0x0000002f0a0a72a5 */ /* 0x000fe2000f8e022c */
[----:B------:R-:W-:-:S02]  /*17e0*/  IMAD R11, R2, c[0x0][0x1b4], R11 ;  /* 0x00006d00020b7a24 */ /* 0x000fc400078e020b */
[----:B------:R-:W-:-:S04]  /*17f0*/  IMAD.WIDE.U32 R16, R2, c[0x0][0x1b0], R16 ;  /* 0x00006c0002107a25 */ /* 0x000fc800078e0010 */
[----:B------:R-:W-:Y:S01]  /*1800*/  IMAD.WIDE.U32 R14, R0, c[0x0][0x198], R14 ;  /* 0x00006600000e7a25 */ /* 0x000fe200078e000e */
[----:B------:R-:W-:Y:S01]  /*1810*/  UMOV UR9, UR11 ;  /* 0x0000000b00097c82 */ /* 0x000fe20008000000 */
[----:B------:R-:W-:Y:S02]  /*1820*/  MOV R0, UR49 ;  /* 0x0000003100007c02 */ /* 0x000fe40008000f00 */
[----:B------:R-:W-:Y:S01]  /*1830*/  IMAD.IADD R11, R17, 0x1, R11 ;  /* 0x00000001110b7824 */ /* 0x000fe200078e020b */
[----:B------:R-:W-:Y:S01]  /*1840*/  IADD3 R18, P0, R16, R14, RZ ;  /* 0x0000000e10127210 */ /* 0x000fe20007f1e0ff */
[----:B------:R-:W-:Y:S01]  /*1850*/  IMAD.MOV.U32 R12, RZ, RZ, c[0x0][0x1a4] ;  /* 0x00006900ff0c7624 */ /* 0x000fe200078e00ff */
[----:B------:R-:W1:Y:S01]  /*1860*/  S2R R16, SR_CTAID.Z ;  /* 0x0000000000107919 */ /* 0x000e620000002700 */
[----:B------:R-:W-:Y:S01]  /*1870*/  IMAD.MOV.U32 R9, RZ, RZ, c[0x0][0x19c] ;  /* 0x00006700ff097624 */ /* 0x000fe200078e00ff */
[----:B------:R-:W-:Y:S01]  /*1880*/  IADD3.X R11, R11, UR4, R15, P0, !PT ;  /* 0x000000040b0b7c10 */ /* 0x000fe200087fe40f */
[----:B------:R-:W-:Y:S01]  /*1890*/  IMAD.WIDE.U32 R14, R20, c[0x0][0x368], R22 ;  /* 0x0000da00140e7a25 */ /* 0x000fe200078e0016 */
[----:B------:R-:W-:Y:S01]  /*18a0*/  IADD3 R10, P0, R10, UR12, RZ ;  /* 0x0000000c0a0a7c10 */ /* 0x000fe2000ff1e0ff */
[----:B------:R-:W-:-:S02]  /*18b0*/  UIADD3 UR4, UR42, -0x1, URZ ;  /* 0xffffffff2a047890 */ /* 0x000fc4000fffe03f */
[----:B------:R-:W-:Y:S01]  /*18c0*/  IMAD.U32 R2, RZ, RZ, UR39 ;  /* 0x00000027ff027e24 */ /* 0x000fe2000f8e00ff */
[----:B------:R-:W-:Y:S01]  /*18d0*/  IADD3.X R13, R13, UR13, RZ, P0, !PT ;  /* 0x0000000d0d0d7c10 */ /* 0x000fe200087fe4ff */
[C---:B------:R-:W-:Y:S01]  /*18e0*/  IMAD.WIDE.U32 R22, R10.reuse, c[0x0][0x190], R22 ;  /* 0x000064000a167a25 */ /* 0x040fe200078e0016 */
[----:B------:R-:W-:Y:S01]  /*18f0*/  IADD3 R15, R15, UR30, RZ ;  /* 0x0000001e0f0f7c10 */ /* 0x000fe2000fffe0ff */
[----:B------:R-:W-:Y:S02]  /*1900*/  ULEA.HI UR11, UR4, UR4, URZ, 0x1 ;  /* 0x00000004040b7291 */ /* 0x000fe4000f8f083f */
[C---:B------:R-:W-:Y:S02]  /*1910*/  IMAD R17, R13.reuse, c[0x0][0x190], RZ ;  /* 0x000064000d117a24 */ /* 0x040fe400078e02ff */
[----:B------:R-:W-:Y:S01]  /*1920*/  IMAD R13, R13, c[0x0][0x370], RZ ;  /* 0x0000dc000d0d7a24 */ /* 0x000fe200078e02ff */
[----:B------:R-:W-:Y:S01]  /*1930*/  ULOP3.LUT UR11, UR11, 0xfffffffe, URZ, 0xc0, !UPT ;  /* 0xfffffffe0b0b7892 */ /* 0x000fe2000f8ec03f */
[----:B------:R-:W-:-:S02]  /*1940*/  IMAD R8, R10, c[0x0][0x194], R17 ;  /* 0x000065000a087a24 */ /* 0x000fc400078e0211 */
[----:B------:R-:W-:Y:S01]  /*1950*/  IMAD.WIDE.U32 R14, R10, c[0x0][0x370], R14 ;  /* 0x0000dc000a0e7a25 */ /* 0x000fe200078e000e */
[----:B------:R-:W-:-:S03]  /*1960*/  UIADD3 UR11, UR4, -UR11, URZ ;  /* 0x8000000b040b7290 */ /* 0x000fc6000fffe03f */
[----:B------:R-:W-:Y:S01]  /*1970*/  IMAD.IADD R23, R23, 0x1, R8 ;  /* 0x0000000117177824 */ /* 0x000fe200078e0208 */
[----:B------:R-:W-:Y:S01]  /*1980*/  UISETP.NE.AND UP0, UPT, UR11, 0x1, UPT ;  /* 0x000000010b00788c */ /* 0x000fe2000bf05270 */
[----:B------:R-:W-:Y:S02]  /*1990*/  IMAD R8, R10, c[0x0][0x374], R13 ;  /* 0x0000dd000a087a24 */ /* 0x000fe400078e020d */
[----:B------:R-:W-:Y:S01]  /*19a0*/  IMAD.WIDE.U32 R20, R20, c[0x0][0x178], R22 ;  /* 0x00005e0014147a25 */ /* 0x000fe200078e0016 */
[----:B------:R-:W-:-:S03]  /*19b0*/  LEA R22, P0, R18, c[0x0][0x168], 0x1 ;  /* 0x00005a0012167a11 */ /* 0x000fc600078008ff */
[----:B------:R-:W-:Y:S01]  /*19c0*/  IMAD.IADD R15, R15, 0x1, R8 ;  /* 0x000000010f0f7824 */ /* 0x000fe200078e0208 */
[----:B------:R-:W-:Y:S01]  /*19d0*/  IADD3 R21, R21, UR43, RZ ;  /* 0x0000002b15157c10 */ /* 0x000fe2000fffe0ff */
[----:B------:R-:W-:Y:S01]  /*19e0*/  IMAD.MOV.U32 R13, RZ, RZ, c[0x0][0x1a0] ;  /* 0x00006800ff0d7624 */ /* 0x000fe200078e00ff */
[----:B------:R-:W-:Y:S01]  /*19f0*/  LEA.HI.X R23, R18, c[0x0][0x16c], R11, 0x1, P0 ;  /* 0x00005b0012177a11 */ /* 0x000fe200000f0c0b */
[----:B-1----:R-:W-:-:S03]  /*1a00*/  IMAD.WIDE.U32 R14, R16, c[0x0][0x378], R14 ;  /* 0x0000de00100e7a25 */ /* 0x002fc600078e000e */
[----:B------:R-:W-:Y:S01]  /*1a10*/  LEA R24, P1, R13, R26, 0x7 ;  /* 0x0000001a0d187211 */ /* 0x000fe200078238ff */
[----:B------:R-:W-:Y:S01]  /*1a20*/  IMAD.WIDE.U32 R16, R16, c[0x0][0x1a8], R20 ;  /* 0x00006a0010107a25 */ /* 0x000fe200078e0014 */
[----:B------:R-:W-:Y:S02]  /*1a30*/  IADD3 R10, R15, UR46, RZ ;  /* 0x0000002e0f0a7c10 */ /* 0x000fe4000fffe0ff */
[----:B------:R-:W-:Y:S01]  /*1a40*/  LEA.HI.X R25, R13, R27, R12, 0x7, P1 ;  /* 0x0000001b0d197211 */ /* 0x000fe200008f3c0c */
[----:B------:R-:W-:Y:S01]  /*1a50*/  IMAD.MOV.U32 R11, RZ, RZ, c[0x0][0x198] ;  /* 0x00006600ff0b7624 */ /* 0x000fe200078e00ff */
[----:B------:R-:W-:Y:S01]  /*1a60*/  IADD3 R8, R17, UR48, RZ ;  /* 0x0000003011087c10 */ /* 0x000fe2000fffe0ff */
[----:B------:R-:W-:Y:S01]  /*1a70*/  IMAD.MOV.U32 R15, RZ, RZ, c[0x0][0x190] ;  /* 0x00006400ff0f7624 */ /* 0x000fe200078e00ff */
[C---:B------:R-:W-:Y:S01]  /*1a80*/  LEA R206, P1, R16.reuse, c[0x0][0x160], 0x1 ;  /* 0x0000580010ce7a11 */ /* 0x040fe200078208ff */
[----:B------:R-:W-:Y:S01]  /*1a90*/  IMAD.MOV.U32 R13, RZ, RZ, c[0x0][0x194] ;  /* 0x00006500ff0d7624 */ /* 0x000fe200078e00ff */
[----:B------:R-:W-:Y:S01]  /*1aa0*/  LEA R20, P0, R11, R22, 0x7 ;  /* 0x000000160b147211 */ /* 0x000fe200078038ff */
[----:B------:R-:W-:Y:S01]  /*1ab0*/  IMAD.MOV.U32 R17, RZ, RZ, c[0x0][0x374] ;  /* 0x0000dd00ff117624 */ /* 0x000fe200078e00ff */
[----:B------:R-:W-:Y:S01]  /*1ac0*/  LEA.HI.X R207, R16, c[0x0][0x164], R8, 0x1, P1 ;  /* 0x0000590010cf7a11 */ /* 0x000fe200008f0c08 */
[----:B------:R-:W-:Y:S01]  /*1ad0*/  IMAD.SHL.U32 R8, R181, 0x4, RZ ;  /* 0x00000004b5087824 */ /* 0x000fe200078e00ff */
[----:B------:R-:W-:-:S02]  /*1ae0*/  LEA.HI.X R21, R11, R23, R9, 0x7, P0 ;  /* 0x000000170b157211 */ /* 0x000fc400000f3c09 */
[C---:B------:R-:W-:Y:S01]  /*1af0*/  LEA R204, P0, R14.reuse, c[0x0][0x330], 0x1 ;  /* 0x0000cc000ecc7a11 */ /* 0x040fe200078008ff */
[----:B------:R-:W-:Y:S01]  /*1b00*/  @P2 BAR.SYNC.DEFER_BLOCKING 0x0 ;  /* 0x0000000000002b1d */ /* 0x000fe20000010000 */
[C---:B------:R-:W-:Y:S02]  /*1b10*/  LEA R12, P1, R15.reuse, R206, 0x7 ;  /* 0x000000ce0f0c7211 */ /* 0x040fe400078238ff */
[----:B------:R-:W-:Y:S02]  /*1b20*/  LEA.HI.X R205, R14, c[0x0][0x334], R10, 0x1, P0 ;  /* 0x0000cd000ecd7a11 */ /* 0x000fe400000f0c0a */
[----:B------:R-:W-:Y:S02]  /*1b30*/  LEA.HI.X R13, R15, R207, R13, 0x7, P1 ;  /* 0x000000cf0f0d7211 */ /* 0x000fe400008f3c0d */
[----:B------:R-:W-:Y:S02]  /*1b40*/  IADD3 R14, P1, R8, UR10, RZ ;  /* 0x0000000a080e7c10 */ /* 0x000fe4000ff3e0ff */
[----:B------:R-:W-:-:S02]  /*1b50*/  LEA.HI R8, R4, R5, RZ, 0x5 ;  /* 0x0000000504087211 */ /* 0x000fc400078f28ff */
[----:B------:R-:W-:Y:S02]  /*1b60*/  LEA R16, P2, R19, R204, 0x7 ;  /* 0x000000cc13107211 */ /* 0x000fe400078438ff */
[----:B------:R-:W-:Y:S02]  /*1b70*/  LOP3.LUT R4, R8, 0xffffffe0, RZ, 0xc0, !PT ;  /* 0xffffffe008047812 */ /* 0x000fe400078ec0ff */
[----:B------:R-:W-:Y:S02]  /*1b80*/  SHF.L.U64.HI R10, R181, 0x2, R194 ;  /* 0x00000002b50a7819 */ /* 0x000fe400000102c2 */
[----:B------:R-:W-:Y:S01]  /*1b90*/  IADD3 R11, R182, 0x1000, RZ ;  /* 0x00001000b60b7810 */ /* 0x000fe20007ffe0ff */
[----:B------:R-:W-:Y:S01]  /*1ba0*/  IMAD.IADD R4, R5, 0x1, -R4 ;  /* 0x0000000105047824 */ /* 0x000fe200078e0a04 */
[----:B------:R-:W-:Y:S02]  /*1bb0*/  SHF.R.S32.HI R5, RZ, 0x5, R8 ;  /* 0x00000005ff057819 */ /* 0x000fe40000011408 */
[----:B------:R-:W-:-:S02]  /*1bc0*/  PLOP3.LUT P0, PT, PT, PT, UP0, 0x80, 0x0 ;  /* 0x000000000000781c */ /* 0x000fc40003f0f008 */
[----:B------:R-:W-:Y:S01]  /*1bd0*/  LEA.HI.X R17, R19, R205, R17, 0x7, P2 ;  /* 0x000000cd13117211 */ /* 0x000fe200010f3c11 */
[----:B------:R-:W-:Y:S01]  /*1be0*/  IMAD R5, R5, UR55, R4 ;  /* 0x0000003705057c24 */ /* 0x000fe2000f8e0204 */
[----:B------:R-:W-:Y:S02]  /*1bf0*/  IADD3.X R15, R10, UR9, RZ, P1, !PT ;  /* 0x000000090a0f7c10 */ /* 0x000fe40008ffe4ff */
[----:B------:R-:W-:Y:S02]  /*1c00*/  SHF.L.U32 R9, R182, 0x1, RZ ;  /* 0x00000001b6097819 */ /* 0x000fe400000006ff */
[----:B------:R-:W-:Y:S01]  /*1c10*/  IADD3 R2, P2, P1, R5, UR57, R2 ;  /* 0x0000003905027c10 */ /* 0x000fe2000f95e002 */
[----:B------:R-:W-:Y:S01]  /*1c20*/  UIMAD UR13, UR56, UR35, UR58 ;  /* 0x00000023380d72a4 */ /* 0x000fe2000f8e023a */
[----:B------:R-:W-:Y:S01]  /*1c30*/  SHF.R.S32.HI R5, RZ, 0x1f, R5 ;  /* 0x0000001fff057819 */ /* 0x000fe20000011405 */
[----:B------:R-:W-:Y:S01]  /*1c40*/  @!PT LDS RZ, [RZ] ;  /* 0x00000000fffff984 */ /* 0x000fe20000000800 */
[----:B------:R-:W-:Y:S01]  /*1c50*/  @!PT LDS RZ, [RZ] ;  /* 0x00000000fffff984 */ /* 0x000fe20000000800 */
[----:B------:R-:W-:Y:S01]  /*1c60*/  @!PT LDS RZ, [RZ] ;  /* 0x00000000fffff984 */ /* 0x000fe20000000800 */
[----:B------:R1:W-:Y:S01]  /*1c70*/  LDGSTS.E.BYPASS.LTC128B.128 [R9+0x8000], [R26.64] ;  /* 0x080000001a097fae */ /* 0x0003e2000b901d60 */
[----:B------:R-:W-:-:S02]  /*1c80*/  SEL R11, R11, R182, !P0 ;  /* 0x000000b60b0b7207 */ /* 0x000fc40004000000 */
[----:B------:R-:W-:Y:S01]  /*1c90*/  IADD3.X R5, R5, UR59, R0, P2, P1 ;  /* 0x0000003b05057c10 */ /* 0x000fe200097e2400 */
[----:B------:R1:W-:Y:S01]  /*1ca0*/  LDGSTS.E.BYPASS.LTC128B.128 [R9+0x9000], [R24.64] ;  /* 0x0900000018097fae */ /* 0x0003e2000b901d60 */
[----:B------:R-:W-:Y:S02]  /*1cb0*/  SHF.L.U32 R202, R11, 0x1, RZ ;  /* 0x000000010bca7819 */ /* 0x000fe400000006ff */
[----:B------:R-:W-:Y:S01]  /*1cc0*/  IADD3 R4, P1, R2, R7, RZ ;  /* 0x0000000702047210 */ /* 0x000fe20007f3e0ff */
[----:B------:R-:W0:Y:S01]  /*1cd0*/  LDGDEPBAR ;  /* 0x00000000000079af */ /* 0x000e220000000000 */
[----:B------:R-:W-:-:S03]  /*1ce0*/  UIADD3 UR13, UR51, UR13, URZ ;  /* 0x0000000d330d7290 */ /* 0x000fc6000fffe03f */
[----:B------:R1:W-:Y:S01]  /*1cf0*/  LDGSTS.E.BYPASS.LTC128B.128 [R9+0x4000], [R204.64] ;  /* 0x04000000cc097fae */ /* 0x0003e2000b901d60 */
[----:B------:R-:W-:-:S03]  /*1d00*/  IMAD.X R5, R5, 0x1, R6, P1 ;  /* 0x0000000105057824 */ /* 0x000fc600008e0606 */
[----:B------:R1:W-:Y:S01]  /*1d10*/  LDGSTS.E.BYPASS.LTC128B.128 [R9+0x5000], [R16.64] ;  /* 0x0500000010097fae */ /* 0x0003e2000b901d60 */
[----:B------:R-:W-:-:S03]  /*1d20*/  IMAD.U32 R6, RZ, RZ, UR50 ;  /* 0x00000032ff067e24 */ /* 0x000fc6000f8e00ff */
[----:B------:R1:W-:Y:S04]  /*1d30*/  LDGSTS.E.BYPASS.LTC128B.128 [R202], [R206.64] ;  /* 0x00000000ceca7fae */ /* 0x0003e8000b901d60 */
[----:B------:R1:W-:Y:S01]  /*1d40*/  LDGSTS.E.BYPASS.LTC128B.128 [R202+0x1000], [R12.64] ;  /* 0x010000000cca7fae */ /* 0x0003e2000b901d60 */
[----:B------:R-:W-:-:S03]  /*1d50*/  ULDC UR35, c[0x0][0x214] ;  /* 0x0000850000237ab9 */ /* 0x000fc60000000800 */
[----:B------:R1:W-:Y:S04]  /*1d60*/  LDGSTS.E.BYPASS.LTC128B.128 [R9+0x6000], [R22.64] ;  /* 0x0600000016097fae */ /* 0x0003e8000b901d60 */
[----:B------:R1:W-:Y:S04]  /*1d70*/  LDGSTS.E.BYPASS.LTC128B.128 [R9+0x7000], [R20.64] ;  /* 0x0700000014097fae */ /* 0x0003e8000b901d60 */
[----:B------:R-:W0:Y:S01]  /*1d80*/  LDGDEPBAR ;  /* 0x00000000000079af */ /* 0x000e220000000000 */
[----:B------:R-:W-:-:S03]  /*1d90*/  UIADD3 UR11, UP0, UR36, UR53, URZ ;  /* 0x00000035240b7290 */ /* 0x000fc6000ff1e03f */
[----:B------:R1:W5:Y:S01]  /*1da0*/  LDG.E R201, [R14.64] ;  /* 0x000000200ec97981 */ /* 0x000362000c1e1900 */
[----:B------:R-:W-:Y:S02]  /*1db0*/  UIADD3.X UR36, UR37, UR52, URZ, UP0, !UPT ;  /* 0x0000003425247290 */ /* 0x000fe400087fe43f */
[----:B------:R-:W-:Y:S01]  /*1dc0*/  UIMAD UR13, UR13, UR11, URZ ;  /* 0x0000000b0d0d72a4 */ /* 0x000fe2000f8e023f */
[----:B------:R-:W-:Y:S01]  /*1dd0*/  IMAD.WIDE.U32 R4, R6, UR11, R4 ;  /* 0x0000000b06047c25 */ /* 0x000fe2000f8e0004 */
[----:B------:R-:W-:Y:S01]  /*1de0*/  UIADD3 UR11, -UR5, UR35, UR8 ;  /* 0x00000023050b7290 */ /* 0x000fe2000fffe108 */
[----:B------:R1:W5:Y:S01]  /*1df0*/  LDG.E R200, [R14.64+0x20] ;  /* 0x000020200ec87981 */ /* 0x000362000c1e1900 */
[----:B------:R-:W-:Y:S02]  /*1e00*/  UIMAD UR13, UR36, UR50, UR13 ;  /* 0x00000032240d72a4 */ /* 0x000fe4000f8e020d */
[----:B------:R-:W-:Y:S01]  /*1e10*/  ULDC UR35, c[0x0][0x2e8] ;  /* 0x0000ba0000237ab9 */ /* 0x000fe20000000800 */
[----:B------:R1:W5:Y:S01]  /*1e20*/  LDG.E R199, [R14.64+0x100] ;  /* 0x000100200ec77981 */ /* 0x000362000c1e1900 */
[----:B------:R-:W-:-:S02]  /*1e30*/  UIADD3 UR11, UR11, -UR35, URZ ;  /* 0x800000230b0b7290 */ /* 0x000fc4000fffe03f */
[----:B------:R-:W-:Y:S01]  /*1e40*/  IADD3 R0, R5, UR13, RZ ;  /* 0x0000000d05007c10 */ /* 0x000fe2000fffe0ff */
[----:B------:R1:W5:Y:S01]  /*1e50*/  LDG.E R198, [R14.64+0x120] ;  /* 0x000120200ec67981 */ /* 0x000362000c1e1900 */
[----:B------:R-:W-:Y:S01]  /*1e60*/  USHF.R.S32.HI UR13, URZ, 0x1f, UR11 ;  /* 0x0000001f3f0d7899 */ /* 0x000fe2000801140b */
[----:B------:R-:W-:Y:S01]  /*1e70*/  LEA R208, P1, R4, c[0x0][0x350], 0x2 ;  /* 0x0000d40004d07a11 */ /* 0x000fe200078210ff */
[----:B------:R-:W-:Y:S01]  /*1e80*/  UIADD3 UR36, UR12, UR41, URZ ;  /* 0x000000290c247290 */ /* 0x000fe2000fffe03f */
[----:B------:R-:W-:Y:S01]  /*1e90*/  IMAD.U32 R7, RZ, RZ, UR51 ;  /* 0x00000033ff077e24 */ /* 0x000fe2000f8e00ff */
[----:B------:R-:W-:Y:S01]  /*1ea0*/  ULEA.HI UR13, UR13, UR11, URZ, 0x7 ;  /* 0x0000000b0d0d7291 */ /* 0x000fe2000f8f383f */
[----:B------:R-:W-:-:S04]  /*1eb0*/  DEPBAR.LE SB0, 0x1 ;  /* 0x000080400000791a */ /* 0x000fc80000000000 */
[----:B------:R-:W-:Y:S01]  /*1ec0*/  USHF.R.S32.HI UR13, URZ, 0x7, UR13 ;  /* 0x000000073f0d7899 */ /* 0x000fe2000801140d */
[----:B------:R-:W-:Y:S01]  /*1ed0*/  BAR.SYNC.DEFER_BLOCKING 0x0 ;  /* 0x0000000000007b1d */ /* 0x000fe20000010000 */
[----:B------:R-:W-:Y:S01]  /*1ee0*/  LEA.HI.X R209, R4, c[0x0][0x354], R0, 0x2, P1 ;  /* 0x0000d50004d17a11 */ /* 0x000fe200008f1400 */
[----:B------:R-:W-:Y:S01]  /*1ef0*/  CS2R R94, SRZ ;  /* 0x00000000005e7805 */ /* 0x000fe2000001ff00 */
[----:B------:R-:W-:Y:S01]  /*1f00*/  UISETP.LT.AND UP0, UPT, URZ, UR13, UPT ;  /* 0x0000000d3f00728c */ /* 0x000fe2000bf01270 */
[----:B------:R-:W-:Y:S01]  /*1f10*/  CS2R R92, SRZ ;  /* 0x00000000005c7805 */ /* 0x000fe2000001ff00 */
[----:B------:R-:W-:Y:S01]  /*1f20*/  CS2R R98, SRZ ;  /* 0x0000000000627805 */ /* 0x000fe2000001ff00 */
[----:B------:R-:W-:Y:S01]  /*1f30*/  ULDC.64 UR38, c[0x0][0x3c8] ;  /* 0x0000f20000267ab9 */ /* 0x000fe20000000a00 */
[----:B------:R-:W-:Y:S01]  /*1f40*/  CS2R R96, SRZ ;  /* 0x0000000000607805 */ /* 0x000fe2000001ff00 */
[----:B------:R-:W-:Y:S01]  /*1f50*/  USEL UR13, URZ, UR13, !UP0 ;  /* 0x0000000d3f0d7287 */ /* 0x000fe2000c000000 */
[----:B------:R-:W-:Y:S01]  /*1f60*/  CS2R R90, SRZ ;  /* 0x00000000005a7805 */ /* 0x000fe2000001ff00 */
[----:B------:R-:W-:Y:S01]  /*1f70*/  UIMAD.WIDE UR36, UR36, UR47, UR38 ;  /* 0x0000002f242472a5 */ /* 0x000fe2000f8e0226 */
[----:B------:R-:W-:Y:S01]  /*1f80*/  CS2R R88, SRZ ;  /* 0x0000000000587805 */ /* 0x000fe2000001ff00 */
[----:B------:R-:W-:Y:S01]  /*1f90*/  UISETP.GT.AND UP0, UPT, UR42, UR13, UPT ;  /* 0x0000000d2a00728c */ /* 0x000fe2000bf04270 */
[----:B------:R-:W-:Y:S01]  /*1fa0*/  CS2R R86, SRZ ;  /* 0x0000000000567805 */ /* 0x000fe2000001ff00 */
[----:B------:R-:W-:Y:S01]  /*1fb0*/  CS2R R84, SRZ ;  /* 0x0000000000547805 */ /* 0x000fe2000001ff00 */
[----:B------:R-:W-:Y:S01]  /*1fc0*/  CS2R R78, SRZ ;  /* 0x00000000004e7805 */ /* 0x000fe2000001ff00 */
[----:B------:R-:W-:Y:S01]  /*1fd0*/  CS2R R76, SRZ ;  /* 0x00000000004c7805 */ /* 0x000fe2000001ff00 */
[----:B------:R-:W-:Y:S01]  /*1fe0*/  CS2R R82, SRZ ;  /* 0x0000000000527805 */ /* 0x000fe2000001ff00 */
[----:B------:R-:W-:Y:S01]  /*1ff0*/  PLOP3.LUT P1, PT, PT, PT, UP0, 0x80, 0x0 ;  /* 0x000000000000781c */ /* 0x000fe20003f2f008 */
[----:B------:R-:W-:Y:S01]  /*2000*/  CS2R R80, SRZ ;  /* 0x0000000000507805 */ /* 0x000fe2000001ff00 */
[----:B------:R-:W-:Y:S01]  /*2010*/  CS2R R74, SRZ ;  /* 0x00000000004a7805 */ /* 0x000fe2000001ff00 */
[----:B------:R-:W-:Y:S01]  /*2020*/  CS2R R72, SRZ ;  /* 0x0000000000487805 */ /* 0x000fe2000001ff00 */
[----:B------:R-:W-:Y:S01]  /*2030*/  CS2R R70, SRZ ;  /* 0x0000000000467805 */ /* 0x000fe2000001ff00 */
[----:B------:R-:W-:Y:S01]  /*2040*/  CS2R R68, SRZ ;  /* 0x0000000000447805 */ /* 0x000fe2000001ff00 */
[----:B------:R1:W2:Y:S04]  /*2050*/  LDSM.16.M88.4 R132, [R174+0x8000] ;  /* 0x00800000ae84783b */ /* 0x0002a80000000200 */
[----:B------:R1:W3:Y:S04]  /*2060*/  LDSM.16.M88.4 R136, [R174+0x8400] ;  /* 0x00840000ae88783b */ /* 0x0002e80000000200 */
[----:B------:R1:W4:Y:S04]  /*2070*/  LDSM.16.M88.4 R140, [R174+0x8800] ;  /* 0x00880000ae8c783b */ /* 0x0003280000000200 */
[----:B------:R1:W1:Y:S04]  /*2080*/  LDSM.16.M88.4 R144, [R174+0x8c00] ;  /* 0x008c0000ae90783b */ /* 0x0002680000000200 */
[----:B------:R1:W1:Y:S04]  /*2090*/  LDSM.16.M88.4 R148, [R167+0x8000] ;  /* 0x00800000a794783b */ /* 0x0002680000000200 */
[----:B------:R1:W1:Y:S04]  /*20a0*/  LDSM.16.M88.4 R152, [R167+0x8400] ;  /* 0x00840000a798783b */ /* 0x0002680000000200 */
[----:B------:R1:W1:Y:S04]  /*20b0*/  LDSM.16.M88.4 R156, [R167+0x8800] ;  /* 0x00880000a79c783b */ /* 0x0002680000000200 */
[----:B------:R1:W1:Y:S01]  /*20c0*/  LDSM.16.M88.4 R160, [R167+0x8c00] ;  /* 0x008c0000a7a0783b */ /* 0x0002620000000200 */
[----:B------:R-:W-:Y:S05]  /*20d0*/  @!P1 BRA `(.L_x_49) ;  /* 0x00003cb000009947 */ /* 0x000fea0003800000 */
[----:B------:R-:W-:Y:S01]  /*20e0*/  IADD3 R169, R176, 0x1000, RZ ;  /* 0x00001000b0a97810 */ /* 0x000fe20007ffe0ff */
[----:B------:R-:W-:Y:S01]  /*20f0*/  ULDC UR11, c[0x0][0x214] ;  /* 0x00008500000b7ab9 */ /* 0x000fe20000000800 */
[----:B------:R-:W-:Y:S01]  /*2100*/  IADD3 R168, R177, 0x1000, RZ ;  /* 0x00001000b1a87810 */ /* 0x000fe20007ffe0ff */
[----:B------:R-:W-:Y:S01]  /*2110*/  UIADD3 UR30, UR8, UR11, URZ ;  /* 0x0000000b081e7290 */ /* 0x000fe2000fffe03f */
[----:B------:R-:W-:Y:S01]  /*2120*/  SEL R169, R169, R176, !P0 ;  /* 0x000000b0a9a97207 */ /* 0x000fe20004000000 */
[----:B------:R-:W-:Y:S01]  /*2130*/  IMAD.MOV.U32 R95, RZ, RZ, RZ ;  /* 0x000000ffff5f7224 */ /* 0x000fe200078e00ff */
[----:B------:R-:W-:Y:S01]  /*2140*/  SEL R168, R168, R177, !P0 ;  /* 0x000000b1a8a87207 */ /* 0x000fe20004000000 */
[----:B------:R-:W-:-:S02]  /*2150*/  UMOV UR12, UR36 ;  /* 0x00000024000c7c82 */ /* 0x000fc40008000000 */
[----:B------:R-:W-:Y:S01]  /*2160*/  IMAD.SHL.U32 R169, R169, 0x2, RZ ;  /* 0x00000002a9a97824 */ /* 0x000fe200078e00ff */
[----:B------:R-:W-:Y:S01]  /*2170*/  UIADD3 UR30, -UR5, 0x80, UR30 ;  /* 0x00000080051e7890 */ /* 0x000fe2000fffe11e */
[----:B------:R-:W-:Y:S01]  /*2180*/  IMAD.SHL.U32 R168, R168, 0x2, RZ ;  /* 0x00000002a8a87824 */ /* 0x000fe200078e00ff */
[----:B------:R-:W-:Y:S02]  /*2190*/  UMOV UR11, UR37 ;  /* 0x00000025000b7c82 */ /* 0x000fe40008000000 */
[----:B------:R-:W-:Y:S01]  /*21a0*/  IMAD.MOV.U32 R197, RZ, RZ, c[0x0][0x22c] ;  /* 0x00008b00ffc57624 */ /* 0x000fe200078e00ff */
[----:B------:R-:W-:Y:S01]  /*21b0*/  MOV R0, 0x1 ;  /* 0x0000000100007802 */ /* 0x000fe20000000f00 */
[----:B------:R-:W-:Y:S01]  /*21c0*/  IMAD.SHL.U32 R2, R177, 0x2, RZ ;  /* 0x00000002b1027824 */ /* 0x000fe200078e00ff */
[----:B------:R-:W-:Y:S01]  /*21d0*/  IADD3 R193, R181, -0x80, RZ ;  /* 0xffffff80b5c17810 */ /* 0x000fe20007ffe0ff */
[----:B------:R-:W-:Y:S01]  /*21e0*/  IMAD R197, R197, c[0x0][0x1c0], RZ ;  /* 0x00007000c5c57a24 */ /* 0x000fe200078e02ff */
[C---:B------:R-:W-:Y:S02]  /*21f0*/  IADD3 R195, R181.reuse, -c[0x0][0x214], R0 ;  /* 0x80008500b5c37a10 */ /* 0x040fe40007ffe000 */
[----:B------:R-:W-:Y:S01]  /*2200*/  SHF.L.U64.HI R194, R181, 0x2, R194 ;  /* 0x00000002b5c27819 */ /* 0x000fe200000102c2 */
[----:B------:R-:W-:Y:S01]  /*2210*/  IMAD.SHL.U32 R193, R193, 0x4, RZ ;  /* 0x00000004c1c17824 */ /* 0x000fe200078e00ff */
[----:B------:R-:W-:Y:S01]  /*2220*/  SHF.L.U32 R196, R181, 0x2, RZ ;  /* 0x00000002b5c47819 */ /* 0x000fe200000006ff */
[----:B------:R-:W-:Y:S01]  /*2230*/  IMAD.U32 R197, R197, -0x80, RZ ;  /* 0xffffff80c5c57824 */ /* 0x000fe200078e00ff */
[----:B------:R-:W-:-:S02]  /*2240*/  IADD3 R0, R2, R175, RZ ;  /* 0x000000af02007210 */ /* 0x000fc40007ffe0ff */
.L_x_52:
[----:B------:R-:W0:Y:S01]  /*2250*/  LDGDEPBAR ;  /* 0x00000000000079af */ /* 0x000e220000000000 */
[----:B------:R-:W-:Y:S01]  /*2260*/  IMAD.IADD R178, R175, 0x1, R168 ;  /* 0x00000001afb27824 */ /* 0x000fe200078e02a8 */
[----:B------:R-:W-:Y:S01]  /*2270*/  USHF.L.U32 UR8, UR4, 0x7, URZ ;  /* 0x0000000704087899 */ /* 0x000fe2000800063f */
[----:B------:R-:W-:Y:S01]  /*2280*/  MOV R203, UR29 ;  /* 0x0000001d00cb7c02 */ /* 0x000fe20008000f00 */
[----:B------:R-:W-:Y:S01]  /*2290*/  UISETP.GT.AND UP3, UPT, UR4, UR13, UPT ;  /* 0x0000000d0400728c */ /* 0x000fe2000bf64270 */
[C---:B-----5:R-:W-:Y:S01]  /*22a0*/  FSETP.NEU.FTZ.AND P1, PT, R201.reuse, -INF , PT ;  /* 0xff800000c900780b */ /* 0x060fe20003f3d000 */
[----:B------:R-:W-:Y:S02]  /*22b0*/  UISETP.GE.AND UP0, UPT, UR8, UR30, UPT ;  /* 0x0000001e0800728c */ /* 0x000fe4000bf06270 */
[----:B------:R-:W-:Y:S04]  /*22c0*/  IMAD.U32 R210, RZ, RZ, UR8 ;  /* 0x00000008ffd27e24 */ /* 0x000fe8000f8e00ff */
[----:B------:R-:W-:Y:S01]  /*22d0*/  PLOP3.LUT P0, PT, PT, PT, UP0, 0x80, 0x0 ;  /* 0x000000000000781c */ /* 0x000fe20003f0f008 */
[----:B------:R-:W-:Y:S04]  /*22e0*/  DEPBAR.LE SB0, 0x0 ;  /* 0x000080000000791a */ /* 0x000fe80000000000 */
[----:B------:R-:W-:Y:S08]  /*22f0*/  BAR.SYNC.DEFER_BLOCKING 0x0 ;  /* 0x0000000000007b1d */ /* 0x000ff00000010000 */
[----:B------:R-:W-:Y:S01]  /*2300*/  @!P0 IADD3 R213, R210, UR5, R195 ;  /* 0x00000005d2d58c10 */ /* 0x000fe2000fffe0c3 */
[----:B------:R-:W-:Y:S03]  /*2310*/  FMUL.FTZ R210, R201, 1.4426950216293334961 ;  /* 0x3fb8aa3bc9d27820 */ /* 0x000fe60000410000 */
[----:B------:R-:W-:Y:S01]  /*2320*/  @!P0 IADD3 R212, R213, 0x40, RZ ;  /* 0x00000040d5d48810 */ /* 0x000fe20007ffe0ff */
[----:B------:R-:W-:Y:S08]  /*2330*/  LDSM.16.M88.4 R100, [R168] ;  /* 0x00000000a864783b */ /* 0x000ff00000000200 */
[----:B------:R-:W4:Y:S08]  /*2340*/  LDSM.16.M88.4 R104, [R174+0x6000] ;  /* 0x00600000ae68783b */ /* 0x000f300000000200 */
[----:B------:R-:W3:Y:S08]  /*2350*/  LDSM.16.M88.4 R108, [R168+0x1000] ;  /* 0x00100000a86c783b */ /* 0x000ef00000000200 */
[----:B------:R-:W2:Y:S08]  /*2360*/  LDSM.16.M88.4 R112, [R174+0x6400] ;  /* 0x00640000ae70783b */ /* 0x000eb00000000200 */
[----:B------:R-:W1:Y:S08]  /*2370*/  LDSM.16.M88.4 R116, [R174+0x6800] ;  /* 0x00680000ae74783b */ /* 0x000e700000000200 */
[----:B------:R-:W1:Y:S01]  /*2380*/  LDSM.16.M88.4 R120, [R174+0x6c00] ;  /* 0x006c0000ae78783b */ /* 0x000e620000000200 */
[-C--:B----4-:R-:W-:Y:S07]  /*2390*/  HMMA.16816.F32 R4, R100, R104.reuse, RZ ;  /* 0x000000686404723c */ /* 0x090fee00000018ff */
[----:B------:R-:W-:Y:S01]  /*23a0*/  LDSM.16.M88.4 R124, [R178] ;  /* 0x00000000b27c783b */ /* 0x000fe20000000200 */
[C---:B-1-3--:R-:W-:Y:S07]  /*23b0*/  HMMA.16816.F32 R8, R108.reuse, R104, RZ ;  /* 0x000000686c08723c */ /* 0x04afee00000018ff */
[----:B------:R-:W1:Y:S01]  /*23c0*/  LDSM.16.M88.4 R128, [R167+0x6000] ;  /* 0x00600000a780783b */ /* 0x000e620000000200 */
[-C--:B------:R-:W-:Y:S08]  /*23d0*/  HMMA.16816.F32 R12, R108, R106.reuse, RZ ;  /* 0x0000006a6c0c723c */ /* 0x080ff000000018ff */
[C---:B------:R-:W-:Y:S01]  /*23e0*/  HMMA.16816.F32 R16, R100.reuse, R106, RZ ;  /* 0x0000006a6410723c */ /* 0x040fe200000018ff */
[----:B------:R-:W-:Y:S07]  /*23f0*/  LDSM.16.M88.4 R104, [R167+0x6400] ;  /* 0x00640000a768783b */ /* 0x000fee0000000200 */
[-C--:B--2---:R-:W-:Y:S08]  /*2400*/  HMMA.16816.F32 R20, R100, R112.reuse, RZ ;  /* 0x000000706414723c */ /* 0x084ff000000018ff */
[C---:B------:R-:W-:Y:S08]  /*2410*/  HMMA.16816.F32 R24, R108.reuse, R112, RZ ;  /* 0x000000706c18723c */ /* 0x040ff000000018ff */
[-C--:B------:R-:W-:Y:S08]  /*2420*/  HMMA.16816.F32 R28, R108, R114.reuse, RZ ;  /* 0x000000726c1c723c */ /* 0x080ff000000018ff */
[C---:B------:R-:W-:Y:S08]  /*2430*/  HMMA.16816.F32 R32, R100.reuse, R114, RZ ;  /* 0x000000726420723c */ /* 0x040ff000000018ff */
[-C--:B------:R-:W-:Y:S08]  /*2440*/  HMMA.16816.F32 R36, R100, R116.reuse, RZ ;  /* 0x000000746424723c */ /* 0x080ff000000018ff */
[C---:B------:R-:W-:Y:S07]  /*2450*/  HMMA.16816.F32 R40, R108.reuse, R116, RZ ;  /* 0x000000746c28723c */ /* 0x040fee00000018ff */
[----:B------:R-:W-:Y:S01]  /*2460*/  @!P0 IMNMX R116, R212, UR5, PT ;  /* 0x00000005d4748c17 */ /* 0x000fe2000b800200 */
[-C--:B------:R-:W-:Y:S01]  /*2470*/  HMMA.16816.F32 R44, R108, R118.reuse, RZ ;  /* 0x000000766c2c723c */ /* 0x080fe200000018ff */
[----:B------:R-:W-:Y:S07]  /*2480*/  FMUL.FTZ R212, R199, 1.4426950216293334961 ;  /* 0x3fb8aa3bc7d47820 */ /* 0x000fee0000410000 */
[C---:B------:R-:W-:Y:S08]  /*2490*/  HMMA.16816.F32 R48, R100.reuse, R118, RZ ;  /* 0x000000766430723c */ /* 0x040ff000000018ff */
[-C--:B------:R-:W-:Y:S08]  /*24a0*/  HMMA.16816.F32 R52, R100, R120.reuse, RZ ;  /* 0x000000786434723c */ /* 0x080ff000000018ff */
[C---:B------:R-:W-:Y:S08]  /*24b0*/  HMMA.16816.F32 R56, R108.reuse, R120, RZ ;  /* 0x000000786c38723c */ /* 0x040ff000000018ff */
[-C--:B------:R-:W-:Y:S07]  /*24c0*/  HMMA.16816.F32 R60, R108, R122.reuse, RZ ;  /* 0x0000007a6c3c723c */ /* 0x080fee00000018ff */
[----:B------:R-:W-:Y:S01]  /*24d0*/  @!P0 LEA R109, R203, R180, 0x7 ;  /* 0x000000b4cb6d8211 */ /* 0x000fe200078e38ff */
[----:B------:R-:W-:Y:S01]  /*24e0*/  HMMA.16816.F32 R64, R100, R122, RZ ;  /* 0x0000007a6440723c */ /* 0x000fe200000018ff */
[----:B------:R-:W2:Y:S03]  /*24f0*/  LDSM.16.M88.4 R100, [R178+0x1000] ;  /* 0x00100000b264783b */ /* 0x000ea60000000200 */
[----:B------:R-:W-:Y:S02]  /*2500*/  @!P0 IMNMX R111, R213, UR5, PT ;  /* 0x00000005d56f8c17 */ /* 0x000fe4000b800200 */
[C---:B------:R-:W-:Y:S02]  /*2510*/  @!P0 IADD3 R215, R109.reuse, 0x1, RZ ;  /* 0x000000016dd78810 */ /* 0x040fe40007ffe0ff */
[-C--:B-1----:R-:W-:Y:S01]  /*2520*/  HMMA.16816.F32 R4, R124, R128.reuse, R4 ;  /* 0x000000807c04723c */ /* 0x082fe20000001804 */
[-C--:B------:R-:W-:Y:S03]  /*2530*/  @!P0 ISETP.GE.AND P2, PT, R109, R111.reuse, PT ;  /* 0x0000006f6d00820c */ /* 0x080fe60003f46270 */
[----:B------:R-:W-:Y:S02]  /*2540*/  FSEL R110, R210, RZ, P1 ;  /* 0x000000ffd26e7208 */ /* 0x000fe40000800000 */
[-C--:B------:R-:W-:Y:S02]  /*2550*/  @!P0 ISETP.GE.AND P1, PT, R215, R111.reuse, PT ;  /* 0x0000006fd700820c */ /* 0x080fe40003f26270 */
[----:B------:R-:W-:Y:S04]  /*2560*/  @!P0 IADD3 R210, R213, 0x8, RZ ;  /* 0x00000008d5d28810 */ /* 0x000fe80007ffe0ff */
[C---:B------:R-:W-:Y:S02]  /*2570*/  @!P0 IADD3 R225, R109.reuse, 0x8, RZ ;  /* 0x000000086de18810 */ /* 0x040fe40007ffe0ff */
[C---:B------:R-:W-:Y:S02]  /*2580*/  @!P0 IADD3 R223, R109.reuse, 0x9, RZ ;  /* 0x000000096ddf8810 */ /* 0x040fe40007ffe0ff */
[C---:B------:R-:W-:Y:S02]  /*2590*/  @!P0 IADD3 R233, R109.reuse, 0x10, RZ ;  /* 0x000000106de98810 */ /* 0x040fe40007ffe0ff */
[C---:B------:R-:W-:Y:S02]  /*25a0*/  @!P0 IADD3 R231, R109.reuse, 0x11, RZ ;  /* 0x000000116de78810 */ /* 0x040fe40007ffe0ff */
[C---:B------:R-:W-:Y:S02]  /*25b0*/  @!P0 IADD3 R241, R109.reuse, 0x18, RZ ;  /* 0x000000186df18810 */ /* 0x040fe40007ffe0ff */
[----:B------:R-:W-:Y:S02]  /*25c0*/  @!P0 IADD3 R239, R109, 0x19, RZ ;  /* 0x000000196def8810 */ /* 0x000fe40007ffe0ff */
[----:B------:R-:W-:Y:S02]  /*25d0*/  @!P0 FSEL R4, R4, -INF , !P2 ;  /* 0xff80000004048808 */ /* 0x000fe40005000000 */
[----:B------:R-:W-:Y:S02]  /*25e0*/  @!P0 FSEL R5, R5, -INF , !P1 ;  /* 0xff80000005058808 */ /* 0x000fe40004800000 */
[----:B------:R-:W-:Y:S01]  /*25f0*/  FSETP.NEU.FTZ.AND P1, PT, R200, -INF , PT ;  /* 0xff800000c800780b */ /* 0x000fe20003f3d000 */
[--C-:B------:R-:W-:Y:S01]  /*2600*/  FFMA.FTZ R203, R4, c[0x0][0x23c], -R110.reuse ;  /* 0x00008f0004cb7a23 */ /* 0x100fe2000001086e */
[----:B------:R-:W-:Y:S01]  /*2610*/  @!P0 IMNMX R4, R210, UR5, PT ;  /* 0x00000005d2048c17 */ /* 0x000fe2000b800200 */
[----:B------:R-:W-:Y:S01]  /*2620*/  FMUL.FTZ R210, R200, 1.4426950216293334961 ;  /* 0x3fb8aa3bc8d27820 */ /* 0x000fe20000410000 */
[----:B------:R-:W-:Y:S01]  /*2630*/  @!P0 IADD3 R249, R109, 0x20, RZ ;  /* 0x000000206df98810 */ /* 0x000fe20007ffe0ff */
[----:B------:R-:W-:Y:S01]  /*2640*/  FFMA.FTZ R214, R5, c[0x0][0x23c], -R110 ;  /* 0x00008f0005d67a23 */ /* 0x000fe2000001086e */
[C---:B--2---:R-:W-:Y:S01]  /*2650*/  HMMA.16816.F32 R8, R100.reuse, R128, R8 ;  /* 0x000000806408723c */ /* 0x044fe20000001808 */
[----:B------:R-:W-:Y:S01]  /*2660*/  MUFU.EX2 R203, R203 ;  /* 0x000000cb00cb7308 */ /* 0x000fe20000000800 */
[----:B------:R-:W-:Y:S02]  /*2670*/  FSEL R5, R210, RZ, P1 ;  /* 0x000000ffd2057208 */ /* 0x000fe40000800000 */
[-C--:B------:R-:W-:Y:S02]  /*2680*/  @!P0 ISETP.GE.AND P1, PT, R215, R4.reuse, PT ;  /* 0x00000004d700820c */ /* 0x080fe40003f26270 */
[C---:B------:R-:W-:Y:S02]  /*2690*/  @!P0 ISETP.GE.AND P2, PT, R109.reuse, R4, PT ;  /* 0x000000046d00820c */ /* 0x040fe40003f46270 */
[-C--:B------:R-:W-:Y:S01]  /*26a0*/  HMMA.16816.F32 R12, R100, R130.reuse, R12 ;  /* 0x00000082640c723c */ /* 0x080fe2000000180c */
[----:B------:R-:W-:Y:S02]  /*26b0*/  @!P0 IADD3 R247, R109, 0x21, RZ ;  /* 0x000000216df78810 */ /* 0x000fe40007ffe0ff */
[----:B------:R1:W2:Y:S01]  /*26c0*/  MUFU.EX2 R210, R214 ;  /* 0x000000d600d27308 */ /* 0x0002a20000000800 */
[----:B------:R-:W-:Y:S02]  /*26d0*/  @!P0 FSEL R7, R7, -INF , !P1 ;  /* 0xff80000007078808 */ /* 0x000fe40004800000 */
[----:B------:R-:W-:Y:S02]  /*26e0*/  FSETP.NEU.FTZ.AND P1, PT, R199, -INF , PT ;  /* 0xff800000c700780b */ /* 0x000fe40003f3d000 */
[----:B------:R-:W-:Y:S01]  /*26f0*/  @!P0 FSEL R6, R6, -INF , !P2 ;  /* 0xff80000006068808 */ /* 0x000fe20005000000 */
[C---:B------:R-:W-:Y:S01]  /*2700*/  HMMA.16816.F32 R16, R124.reuse, R130, R16 ;  /* 0x000000827c10723c */ /* 0x040fe20000001810 */
[-C--:B------:R-:W-:Y:S02]  /*2710*/  @!P0 ISETP.GE.AND P2, PT, R109, R116.reuse, PT ;  /* 0x000000746d00820c */ /* 0x080fe40003f46270 */
[----:B------:R-:W-:Y:S01]  /*2720*/  FSEL R112, R212, RZ, P1 ;  /* 0x000000ffd4707208 */ /* 0x000fe20000800000 */
[--C-:B------:R-:W-:Y:S01]  /*2730*/  FFMA.FTZ R211, R6, c[0x0][0x23c], -R5.reuse ;  /* 0x00008f0006d37a23 */ /* 0x100fe20000010805 */
[----:B------:R-:W-:Y:S01]  /*2740*/  @!P0 ISETP.GE.AND P1, PT, R215, R116, PT ;  /* 0x00000074d700820c */ /* 0x000fe20003f26270 */
[----:B------:R-:W-:Y:S01]  /*2750*/  FFMA.FTZ R216, R7, c[0x0][0x23c], -R5 ;  /* 0x00008f0007d87a23 */ /* 0x000fe20000010805 */
[----:B------:R-:W-:Y:S01]  /*2760*/  @!P0 FSEL R8, R8, -INF , !P2 ;  /* 0xff80000008088808 */ /* 0x000fe20005000000 */
[-C--:B------:R-:W-:Y:S01]  /*2770*/  HMMA.16816.F32 R20, R124, R104.reuse, R20 ;  /* 0x000000687c14723c */ /* 0x080fe20000001814 */
[----:B------:R-:W-:Y:S01]  /*2780*/  @!P0 FSEL R9, R9, -INF , !P1 ;  /* 0xff80000009098808 */ /* 0x000fe20004800000 */
[----:B------:R3:W-:Y:S01]  /*2790*/  MUFU.EX2 R212, R216 ;  /* 0x000000d800d47308 */ /* 0x0007e20000000800 */
[----:B------:R-:W-:Y:S03]  /*27a0*/  FSETP.NEU.FTZ.AND P1, PT, R198, -INF , PT ;  /* 0xff800000c600780b */ /* 0x000fe60003f3d000 */
[--C-:B------:R-:W-:Y:S01]  /*27b0*/  FFMA.FTZ R217, R9, c[0x0][0x23c], -R112.reuse ;  /* 0x00008f0009d97a23 */ /* 0x100fe20000010870 */
[----:B------:R-:W-:Y:S01]  /*27c0*/  @!P0 IADD3 R9, R109, 0x29, RZ ;  /* 0x000000296d098810 */ /* 0x000fe20007ffe0ff */
[C---:B------:R-:W-:Y:S04]  /*27d0*/  HMMA.16816.F32 R24, R100.reuse, R104, R24 ;  /* 0x000000686418723c */ /* 0x040fe80000001818 */
[----:B------:R-:W4:Y:S01]  /*27e0*/  MUFU.EX2 R211, R211 ;  /* 0x000000d300d37308 */ /* 0x000f220000000800 */
[----:B-1----:R-:W-:Y:S01]  /*27f0*/  @!P0 IADD3 R214, R213, 0x48, RZ ;  /* 0x00000048d5d68810 */ /* 0x002fe20007ffe0ff */
[--C-:B------:R-:W-:Y:S02]  /*2800*/  FFMA.FTZ R213, R8, c[0x0][0x23c], -R112.reuse ;  /* 0x00008f0008d57a23 */ /* 0x100fe40000010870 */
[-C--:B------:R-:W-:Y:S01]  /*2810*/  HMMA.16816.F32 R28, R100, R106.reuse, R28 ;  /* 0x0000006a641c723c */ /* 0x080fe2000000181c */
[----:B------:R-:W-:Y:S03]  /*2820*/  @!P0 IMNMX R6, R214, UR5, PT ;  /* 0x00000005d6068c17 */ /* 0x000fe6000b800200 */
[----:B------:R-:W-:Y:S01]  /*2830*/  FMUL.FTZ R214, R198, 1.4426950216293334961 ;  /* 0x3fb8aa3bc6d67820 */ /* 0x000fe20000410000 */
[-C--:B------:R-:W-:Y:S01]  /*2840*/  @!P0 ISETP.GE.AND P2, PT, R109, R6.reuse, PT ;  /* 0x000000066d00820c */ /* 0x080fe20003f46270 */
[----:B------:R-:W-:Y:S02]  /*2850*/  MUFU.EX2 R213, R213 ;  /* 0x000000d500d57308 */ /* 0x000fe40000000800 */
[C---:B------:R-:W-:Y:S01]  /*2860*/  HMMA.16816.F32 R32, R124.reuse, R106, R32 ;  /* 0x0000006a7c20723c */ /* 0x040fe20000001820 */
[----:B------:R-:W-:Y:S01]  /*2870*/  FSEL R7, R214, RZ, P1 ;  /* 0x000000ffd6077208 */ /* 0x000fe20000800000 */
[----:B------:R-:W1:Y:S01]  /*2880*/  LDSM.16.M88.4 R104, [R167+0x6800] ;  /* 0x00680000a768783b */ /* 0x000e620000000200 */
[----:B------:R-:W-:Y:S02]  /*2890*/  @!P0 ISETP.GE.AND P1, PT, R215, R6, PT ;  /* 0x00000006d700820c */ /* 0x000fe40003f26270 */
[----:B------:R-:W-:Y:S02]  /*28a0*/  @!P0 FSEL R10, R10, -INF , !P2 ;  /* 0xff8000000a0a8808 */ /* 0x000fe40005000000 */
[----:B------:R-:W-:Y:S01]  /*28b0*/  @!P0 FSEL R11, R11, -INF , !P1 ;  /* 0xff8000000b0b8808 */ /* 0x000fe20004800000 */
[----:B------:R2:W-:Y:S01]  /*28c0*/  MUFU.EX2 R214, R217 ;  /* 0x000000d900d67308 */ /* 0x0005e20000000800 */
[-C--:B------:R-:W-:Y:S02]  /*28d0*/  @!P0 ISETP.GE.AND P1, PT, R225, R116.reuse, PT ;  /* 0x00000074e100820c */ /* 0x080fe40003f26270 */
[-C--:B------:R-:W-:Y:S01]  /*28e0*/  @!P0 ISETP.GE.AND P2, PT, R9, R111.reuse, PT ;  /* 0x0000006f0900820c */ /* 0x080fe20003f46270 */
[--C-:B------:R-:W-:Y:S01]  /*28f0*/  FFMA.FTZ R218, R10, c[0x0][0x23c], -R7.reuse ;  /* 0x00008f000ada7a23 */ /* 0x100fe20000010807 */
[----:B------:R-:W-:Y:S01]  /*2900*/  @!P0 FSEL R12, R12, -INF , !P1 ;  /* 0xff8000000c0c8808 */ /* 0x000fe20004800000 */
[--C-:B---3--:R-:W-:Y:S01]  /*2910*/  FFMA.FTZ R216, R11, c[0x0][0x23c], -R7.reuse ;  /* 0x00008f000bd87a23 */ /* 0x108fe20000010807 */
[----:B------:R-:W-:Y:S03]  /*2920*/  @!P0 ISETP.GE.AND P1, PT, R223, R116, PT ;  /* 0x00000074df00820c */ /* 0x000fe60003f26270 */
[----:B------:R3:W-:Y:S01]  /*2930*/  MUFU.EX2 R215, R218 ;  /* 0x000000da00d77308 */ /* 0x0007e20000000800 */
[----:B------:R-:W-:Y:S02]  /*2940*/  @!P0 FSEL R13, R13, -INF , !P1 ;  /* 0xff8000000d0d8808 */ /* 0x000fe40004800000 */
[-C--:B------:R-:W-:Y:S04]  /*2950*/  @!P0 ISETP.GE.AND P1, PT, R225, R6.reuse, PT ;  /* 0x00000006e100820c */ /* 0x080fe80003f26270 */
[----:B------:R-:W-:Y:S02]  /*2960*/  @!P0 FSEL R14, R14, -INF , !P1 ;  /* 0xff8000000e0e8808 */ /* 0x000fe40004800000 */
[----:B------:R-:W-:Y:S01]  /*2970*/  @!P0 ISETP.GE.AND P1, PT, R223, R6, PT ;  /* 0x00000006df00820c */ /* 0x000fe20003f26270 */
[----:B------:R-:W-:Y:S02]  /*2980*/  MUFU.EX2 R216, R216 ;  /* 0x000000d800d87308 */ /* 0x000fe40000000800 */
[--C-:B------:R-:W-:Y:S01]  /*2990*/  FFMA.FTZ R219, R14, c[0x0][0x23c], -R7.reuse ;  /* 0x00008f000edb7a23 */ /* 0x100fe20000010807 */
[----:B------:R-:W-:Y:S01]  /*29a0*/  @!P0 FSEL R15, R15, -INF , !P1 ;  /* 0xff8000000f0f8808 */ /* 0x000fe20004800000 */
[--C-:B--2---:R-:W-:Y:S01]  /*29b0*/  FFMA.FTZ R217, R12, c[0x0][0x23c], -R112.reuse ;  /* 0x00008f000cd97a23 */ /* 0x104fe20000010870 */
[-C--:B------:R-:W-:Y:S03]  /*29c0*/  @!P0 ISETP.GE.AND P1, PT, R225, R111.reuse, PT ;  /* 0x0000006fe100820c */ /* 0x080fe60003f26270 */
[----:B------:R-:W-:Y:S01]  /*29d0*/  FFMA.FTZ R220, R15, c[0x0][0x23c], -R7 ;  /* 0x00008f000fdc7a23 */ /* 0x000fe20000010807 */
[----:B------:R-:W-:Y:S01]  /*29e0*/  @!P0 FSEL R16, R16, -INF , !P1 ;  /* 0xff80000010108808 */ /* 0x000fe20004800000 */
[----:B------:R-:W-:Y:S01]  /*29f0*/  MUFU.EX2 R217, R217 ;  /* 0x000000d900d97308 */ /* 0x000fe20000000800 */
[-C--:B------:R-:W-:Y:S01]  /*2a00*/  @!P0 ISETP.GE.AND P1, PT, R223, R111.reuse, PT ;  /* 0x0000006fdf00820c */ /* 0x080fe20003f26270 */
[-C--:B-1----:R-:W-:Y:S03]  /*2a10*/  HMMA.16816.F32 R36, R124, R104.reuse, R36 ;  /* 0x000000687c24723c */ /* 0x082fe60000001824 */
[----:B------:R-:W-:Y:S01]  /*2a20*/  @!P0 FSEL R17, R17, -INF , !P1 ;  /* 0xff80000011118808 */ /* 0x000fe20004800000 */
[----:B---3--:R-:W-:Y:S01]  /*2a30*/  FFMA.FTZ R218, R13, c[0x0][0x23c], -R112 ;  /* 0x00008f000dda7a23 */ /* 0x008fe20000010870 */
[-C--:B------:R-:W-:Y:S01]  /*2a40*/  @!P0 ISETP.GE.AND P1, PT, R225, R4.reuse, PT ;  /* 0x00000004e100820c */ /* 0x080fe20003f26270 */
[--C-:B------:R-:W-:Y:S01]  /*2a50*/  FFMA.FTZ R221, R16, c[0x0][0x23c], -R110.reuse ;  /* 0x00008f0010dd7a23 */ /* 0x100fe2000001086e */
[----:B------:R-:W-:Y:S01]  /*2a60*/  @!P0 IADD3 R13, R109, 0x28, RZ ;  /* 0x000000286d0d8810 */ /* 0x000fe20007ffe0ff */
[----:B------:R-:W-:Y:S01]  /*2a70*/  MUFU.EX2 R219, R219 ;  /* 0x000000db00db7308 */ /* 0x000fe20000000800 */
[----:B------:R-:W-:Y:S01]  /*2a80*/  @!P0 FSEL R18, R18, -INF , !P1 ;  /* 0xff80000012128808 */ /* 0x000fe20004800000 */
[C---:B------:R-:W-:Y:S01]  /*2a90*/  HMMA.16816.F32 R40, R100.reuse, R104, R40 ;  /* 0x000000686428723c */ /* 0x040fe20000001828 */
[-C--:B------:R-:W-:Y:S03]  /*2aa0*/  @!P0 ISETP.GE.AND P1, PT, R223, R4.reuse, PT ;  /* 0x00000004df00820c */ /* 0x080fe60003f26270 */
[--C-:B------:R-:W-:Y:S01]  /*2ab0*/  FFMA.FTZ R226, R18, c[0x0][0x23c], -R5.reuse ;  /* 0x00008f0012e27a23 */ /* 0x100fe20000010805 */
[----:B------:R-:W-:Y:S01]  /*2ac0*/  @!P0 FSEL R19, R19, -INF , !P1 ;  /* 0xff80000013138808 */ /* 0x000fe20004800000 */
[--C-:B------:R-:W-:Y:S01]  /*2ad0*/  FFMA.FTZ R222, R17, c[0x0][0x23c], -R110.reuse ;  /* 0x00008f0011de7a23 */ /* 0x100fe2000001086e */
[-C--:B------:R-:W-:Y:S01]  /*2ae0*/  @!P0 ISETP.GE.AND P1, PT, R233, R111.reuse, PT ;  /* 0x0000006fe900820c */ /* 0x080fe20003f26270 */
[----:B------:R1:W-:Y:S01]  /*2af0*/  MUFU.EX2 R223, R226 ;  /* 0x000000e200df7308 */ /* 0x0003e20000000800 */
[-C--:B------:R-:W-:Y:S03]  /*2b00*/  HMMA.16816.F32 R44, R100, R106.reuse, R44 ;  /* 0x0000006a642c723c */ /* 0x080fe6000000182c */
[----:B------:R-:W-:Y:S01]  /*2b10*/  @!P0 FSEL R20, R20, -INF , !P1 ;  /* 0xff80000014148808 */ /* 0x000fe20004800000 */
[--C-:B------:R-:W-:Y:S01]  /*2b20*/  FFMA.FTZ R224, R19, c[0x0][0x23c], -R5.reuse ;  /* 0x00008f0013e07a23 */ /* 0x100fe20000010805 */
[-C--:B------:R-:W-:Y:S03]  /*2b30*/  @!P0 ISETP.GE.AND P1, PT, R231, R111.reuse, PT ;  /* 0x0000006fe700820c */ /* 0x080fe60003f26270 */
[C---:B------:R-:W-:Y:S01]  /*2b40*/  HMMA.16816.F32 R48, R124.reuse, R106, R48 ;  /* 0x0000006a7c30723c */ /* 0x040fe20000001830 */
[----:B------:R-:W-:Y:S01]  /*2b50*/  MUFU.EX2 R218, R218 ;  /* 0x000000da00da7308 */ /* 0x000fe20000000800 */
[----:B------:R-:W2:Y:S02]  /*2b60*/  LDSM.16.M88.4 R104, [R167+0x6c00] ;  /* 0x006c0000a768783b */ /* 0x000ea40000000200 */
[----:B------:R-:W-:Y:S01]  /*2b70*/  @!P0 FSEL R21, R21, -INF , !P1 ;  /* 0xff80000015158808 */ /* 0x000fe20004800000 */
[--C-:B------:R-:W-:Y:S01]  /*2b80*/  FFMA.FTZ R225, R20, c[0x0][0x23c], -R110.reuse ;  /* 0x00008f0014e17a23 */ /* 0x100fe2000001086e */
[-C--:B------:R-:W-:Y:S05]  /*2b90*/  @!P0 ISETP.GE.AND P1, PT, R233, R4.reuse, PT ;  /* 0x00000004e900820c */ /* 0x080fea0003f26270 */
[----:B------:R-:W-:Y:S01]  /*2ba0*/  MUFU.EX2 R220, R220 ;  /* 0x000000dc00dc7308 */ /* 0x000fe20000000800 */
[----:B------:R-:W-:Y:S02]  /*2bb0*/  @!P0 FSEL R22, R22, -INF , !P1 ;  /* 0xff80000016168808 */ /* 0x000fe40004800000 */
[----:B------:R-:W-:Y:S01]  /*2bc0*/  @!P0 ISETP.GE.AND P1, PT, R231, R4, PT ;  /* 0x00000004e700820c */ /* 0x000fe20003f26270 */
[----:B-1----:R-:W-:Y:S02]  /*2bd0*/  FFMA.FTZ R226, R21, c[0x0][0x23c], -R110 ;  /* 0x00008f0015e27a23 */ /* 0x002fe4000001086e */
[--C-:B------:R-:W-:Y:S01]  /*2be0*/  FFMA.FTZ R227, R22, c[0x0][0x23c], -R5.reuse ;  /* 0x00008f0016e37a23 */ /* 0x100fe20000010805 */
[----:B------:R-:W-:Y:S02]  /*2bf0*/  @!P0 FSEL R23, R23, -INF , !P1 ;  /* 0xff80000017178808 */ /* 0x000fe40004800000 */
[-C--:B------:R-:W-:Y:S01]  /*2c00*/  @!P0 ISETP.GE.AND P1, PT, R233, R116.reuse, PT ;  /* 0x00000074e900820c */ /* 0x080fe20003f26270 */
[----:B------:R-:W-:Y:S02]  /*2c10*/  MUFU.EX2 R225, R225 ;  /* 0x000000e100e17308 */ /* 0x000fe40000000800 */
[----:B------:R-:W-:Y:S01]  /*2c20*/  FFMA.FTZ R228, R23, c[0x0][0x23c], -R5 ;  /* 0x00008f0017e47a23 */ /* 0x000fe20000010805 */
[----:B------:R-:W-:Y:S02]  /*2c30*/  @!P0 FSEL R24, R24, -INF , !P1 ;  /* 0xff80000018188808 */ /* 0x000fe40004800000 */
[----:B------:R-:W-:Y:S02]  /*2c40*/  @!P0 ISETP.GE.AND P1, PT, R231, R116, PT ;  /* 0x00000074e700820c */ /* 0x000fe40003f26270 */
[----:B------:R-:W-:Y:S01]  /*2c50*/  @!P0 FSEL R49, R49, -INF , !P2 ;  /* 0xff80000031318808 */ /* 0x000fe20005000000 */
[----:B------:R-:W-:Y:S01]  /*2c60*/  FFMA.FTZ R229, R24, c[0x0][0x23c], -R112 ;  /* 0x00008f0018e57a23 */ /* 0x000fe20000010870 */
[----:B------:R-:W-:Y:S01]  /*2c70*/  @!P0 FSEL R25, R25, -INF , !P1 ;  /* 0xff80000019198808 */ /* 0x000fe20004800000 */
[----:B------:R-:W-:Y:S01]  /*2c80*/  MUFU.EX2 R226, R226 ;  /* 0x000000e200e27308 */ /* 0x000fe20000000800 */
[-C--:B------:R-:W-:Y:S01]  /*2c90*/  @!P0 ISETP.GE.AND P1, PT, R233, R6.reuse, PT ;  /* 0x00000006e900820c */ /* 0x080fe20003f26270 */
[----:B------:R-:W-:Y:S02]  /*2ca0*/  FFMA.FTZ R129, R49, c[0x0][0x23c], -R110 ;  /* 0x00008f0031817a23 */ /* 0x000fe4000001086e */
[--C-:B------:R-:W-:Y:S01]  /*2cb0*/  FFMA.FTZ R230, R25, c[0x0][0x23c], -R112.reuse ;  /* 0x00008f0019e67a23 */ /* 0x100fe20000010870 */
[----:B------:R-:W-:Y:S02]  /*2cc0*/  @!P0 FSEL R26, R26, -INF , !P1 ;  /* 0xff8000001a1a8808 */ /* 0x000fe40004800000 */
[----:B------:R-:W-:Y:S03]  /*2cd0*/  @!P0 ISETP.GE.AND P1, PT, R231, R6, PT ;  /* 0x00000006e700820c */ /* 0x000fe60003f26270 */
[----:B------:R-:W-:Y:S01]  /*2ce0*/  MUFU.EX2 R221, R221 ;  /* 0x000000dd00dd7308 */ /* 0x000fe20000000800 */
[----:B------:R-:W-:Y:S01]  /*2cf0*/  @!P0 FSEL R27, R27, -INF , !P1 ;  /* 0xff8000001b1b8808 */ /* 0x000fe20004800000 */
[-C--:B--2---:R-:W-:Y:S01]  /*2d00*/  HMMA.16816.F32 R52, R124, R104.reuse, R52 ;  /* 0x000000687c34723c */ /* 0x084fe20000001834 */
[-C--:B------:R-:W-:Y:S01]  /*2d10*/  @!P0 ISETP.GE.AND P1, PT, R241, R116.reuse, PT ;  /* 0x00000074f100820c */ /* 0x080fe20003f26270 */
[--C-:B------:R-:W-:Y:S02]  /*2d20*/  FFMA.FTZ R234, R26, c[0x0][0x23c], -R7.reuse ;  /* 0x00008f001aea7a23 */ /* 0x100fe40000010807 */
[--C-:B------:R-:W-:Y:S01]  /*2d30*/  FFMA.FTZ R232, R27, c[0x0][0x23c], -R7.reuse ;  /* 0x00008f001be87a23 */ /* 0x100fe20000010807 */
[----:B------:R-:W-:Y:S02]  /*2d40*/  @!P0 FSEL R28, R28, -INF , !P1 ;  /* 0xff8000001c1c8808 */ /* 0x000fe40004800000 */
[----:B------:R-:W-:Y:S01]  /*2d50*/  @!P0 ISETP.GE.AND P1, PT, R239, R116, PT ;  /* 0x00000074ef00820c */ /* 0x000fe20003f26270 */
[----:B------:R1:W-:Y:S01]  /*2d60*/  MUFU.EX2 R231, R234 ;  /* 0x000000ea00e77308 */ /* 0x0003e20000000800 */
[C---:B------:R-:W-:Y:S03]  /*2d70*/  HMMA.16816.F32 R56, R100.reuse, R104, R56 ;  /* 0x000000686438723c */ /* 0x040fe60000001838 */
[----:B------:R-:W-:Y:S01]  /*2d80*/  @!P0 FSEL R29, R29, -INF , !P1 ;  /* 0xff8000001d1d8808 */ /* 0x000fe20004800000 */
[--C-:B------:R-:W-:Y:S01]  /*2d90*/  FFMA.FTZ R233, R28, c[0x0][0x23c], -R112.reuse ;  /* 0x00008f001ce97a23 */ /* 0x100fe20000010870 */
[-C--:B------:R-:W-:Y:S03]  /*2da0*/  @!P0 ISETP.GE.AND P1, PT, R241, R6.reuse, PT ;  /* 0x00000006f100820c */ /* 0x080fe60003f26270 */
[-C--:B------:R-:W-:Y:S01]  /*2db0*/  HMMA.16816.F32 R60, R100, R106.reuse, R60 ;  /* 0x0000006a643c723c */ /* 0x080fe2000000183c */
[----:B------:R-:W-:Y:S03]  /*2dc0*/  MUFU.EX2 R232, R232 ;  /* 0x000000e800e87308 */ /* 0x000fe60000000800 */
[----:B------:R-:W-:Y:S02]  /*2dd0*/  @!P0 FSEL R30, R30, -INF , !P1 ;  /* 0xff8000001e1e8808 */ /* 0x000fe40004800000 */
[----:B------:R-:W-:Y:S02]  /*2de0*/  @!P0 ISETP.GE.AND P1, PT, R239, R6, PT ;  /* 0x00000006ef00820c */ /* 0x000fe40003f26270 */
[----:B------:R-:W-:Y:S01]  /*2df0*/  HMMA.16816.F32 R64, R124, R106, R64 ;  /* 0x0000006a7c40723c */ /* 0x000fe20000001840 */
[--C-:B------:R-:W-:Y:S02]  /*2e00*/  FFMA.FTZ R235, R30, c[0x0][0x23c], -R7.reuse ;  /* 0x00008f001eeb7a23 */ /* 0x100fe40000010807 */
[----:B------:R-:W-:Y:S01]  /*2e10*/  MUFU.EX2 R233, R233 ;  /* 0x000000e900e97308 */ /* 0x000fe20000000800 */
[----:B------:R-:W-:Y:S02]  /*2e20*/  @!P0 FSEL R31, R31, -INF , !P1 ;  /* 0xff8000001f1f8808 */ /* 0x000fe40004800000 */
[-C--:B------:R-:W-:Y:S01]  /*2e30*/  @!P0 ISETP.GE.AND P1, PT, R241, R111.reuse, PT ;  /* 0x0000006ff100820c */ /* 0x080fe20003f26270 */
[----:B-1----:R-:W-:Y:S02]  /*2e40*/  FFMA.FTZ R234, R29, c[0x0][0x23c], -R112 ;  /* 0x00008f001dea7a23 */ /* 0x002fe40000010870 */
[----:B------:R-:W-:Y:S03]  /*2e50*/  FFMA.FTZ R236, R31, c[0x0][0x23c], -R7 ;  /* 0x00008f001fec7a23 */ /* 0x000fe60000010807 */
[----:B------:R-:W-:Y:S01]  /*2e60*/  @!P0 FSEL R32, R32, -INF , !P1 ;  /* 0xff80000020208808 */ /* 0x000fe20004800000 */
[----:B------:R-:W-:Y:S01]  /*2e70*/  MUFU.EX2 R234, R234 ;  /* 0x000000ea00ea7308 */ /* 0x000fe20000000800 */
[-C--:B------:R-:W-:Y:S03]  /*2e80*/  @!P0 ISETP.GE.AND P1, PT, R239, R111.reuse, PT ;  /* 0x0000006fef00820c */ /* 0x080fe60003f26270 */
[--C-:B------:R-:W-:Y:S01]  /*2e90*/  FFMA.FTZ R237, R32, c[0x0][0x23c], -R110.reuse ;  /* 0x00008f0020ed7a23 */ /* 0x100fe2000001086e */
[----:B------:R-:W-:Y:S02]  /*2ea0*/  @!P0 FSEL R33, R33, -INF , !P1 ;  /* 0xff80000021218808 */ /* 0x000fe40004800000 */
[-C--:B------:R-:W-:Y:S03]  /*2eb0*/  @!P0 ISETP.GE.AND P1, PT, R241, R4.reuse, PT ;  /* 0x00000004f100820c */ /* 0x080fe60003f26270 */
[----:B------:R-:W-:Y:S01]  /*2ec0*/  MUFU.EX2 R235, R235 ;  /* 0x000000eb00eb7308 */ /* 0x000fe20000000800 */
[----:B------:R-:W-:Y:S01]  /*2ed0*/  @!P0 FSEL R34, R34, -INF , !P1 ;  /* 0xff80000022228808 */ /* 0x000fe20004800000 */
[--C-:B------:R-:W-:Y:S01]  /*2ee0*/  FFMA.FTZ R238, R33, c[0x0][0x23c], -R110.reuse ;  /* 0x00008f0021ee7a23 */ /* 0x100fe2000001086e */
[-C--:B------:R-:W-:Y:S03]  /*2ef0*/  @!P0 ISETP.GE.AND P1, PT, R239, R4.reuse, PT ;  /* 0x00000004ef00820c */ /* 0x080fe60003f26270 */
[--C-:B------:R-:W-:Y:S01]  /*2f00*/  FFMA.FTZ R242, R34, c[0x0][0x23c], -R5.reuse ;  /* 0x00008f0022f27a23 */ /* 0x100fe20000010805 */
[----:B------:R-:W-:Y:S02]  /*2f10*/  @!P0 FSEL R35, R35, -INF , !P1 ;  /* 0xff80000023238808 */ /* 0x000fe40004800000 */
[-C--:B------:R-:W-:Y:S01]  /*2f20*/  @!P0 ISETP.GE.AND P1, PT, R249, R111.reuse, PT ;  /* 0x0000006ff900820c */ /* 0x080fe20003f26270 */
[----:B------:R1:W-:Y:S02]  /*2f30*/  MUFU.EX2 R239, R242 ;  /* 0x000000f200ef7308 */ /* 0x0003e40000000800 */
[--C-:B------:R-:W-:Y:S01]  /*2f40*/  FFMA.FTZ R240, R35, c[0x0][0x23c], -R5.reuse ;  /* 0x00008f0023f07a23 */ /* 0x100fe20000010805 */
[----:B------:R-:W-:Y:S02]  /*2f50*/  @!P0 FSEL R36, R36, -INF , !P1 ;  /* 0xff80000024248808 */ /* 0x000fe40004800000 */
[-C--:B------:R-:W-:Y:S03]  /*2f60*/  @!P0 ISETP.GE.AND P1, PT, R247, R111.reuse, PT ;  /* 0x0000006ff700820c */ /* 0x080fe60003f26270 */
[--C-:B------:R-:W-:Y:S01]  /*2f70*/  FFMA.FTZ R241, R36, c[0x0][0x23c], -R110.reuse ;  /* 0x00008f0024f17a23 */ /* 0x100fe2000001086e */
[----:B------:R-:W-:Y:S01]  /*2f80*/  @!P0 FSEL R37, R37, -INF , !P1 ;  /* 0xff80000025258808 */ /* 0x000fe20004800000 */
[----:B------:R-:W-:Y:S01]  /*2f90*/  MUFU.EX2 R236, R236 ;  /* 0x000000ec00ec7308 */ /* 0x000fe20000000800 */
[-C--:B------:R-:W-:Y:S04]  /*2fa0*/  @!P0 ISETP.GE.AND P1, PT, R249, R4.reuse, PT ;  /* 0x00000004f900820c */ /* 0x080fe80003f26270 */
[----:B------:R-:W-:Y:S02]  /*2fb0*/  @!P0 FSEL R38, R38, -INF , !P1 ;  /* 0xff80000026268808 */ /* 0x000fe40004800000 */
[----:B------:R-:W-:Y:S03]  /*2fc0*/  @!P0 ISETP.GE.AND P1, PT, R247, R4, PT ;  /* 0x00000004f700820c */ /* 0x000fe60003f26270 */
[----:B------:R-:W-:Y:S01]  /*2fd0*/  MUFU.EX2 R241, R241 ;  /* 0x000000f100f17308 */ /* 0x000fe20000000800 */
[----:B------:R-:W-:Y:S01]  /*2fe0*/  @!P0 FSEL R39, R39, -INF , !P1 ;  /* 0xff80000027278808 */ /* 0x000fe20004800000 */
[--C-:B------:R-:W-:Y:S01]  /*2ff0*/  FFMA.FTZ R243, R38, c[0x0][0x23c], -R5.reuse ;  /* 0x00008f0026f37a23 */ /* 0x100fe20000010805 */
[-C--:B------:R-:W-:Y:S01]  /*3000*/  @!P0 ISETP.GE.AND P1, PT, R249, R116.reuse, PT ;  /* 0x00000074f900820c */ /* 0x080fe20003f26270 */
[----:B-1----:R-:W-:Y:S02]  /*3010*/  FFMA.FTZ R242, R37, c[0x0][0x23c], -R110 ;  /* 0x00008f0025f27a23 */ /* 0x002fe4000001086e */
[----:B------:R-:W-:Y:S01]  /*3020*/  FFMA.FTZ R244, R39, c[0x0][0x23c], -R5 ;  /* 0x00008f0027f47a23 */ /* 0x000fe20000010805 */
[----:B------:R-:W-:Y:S02]  /*3030*/  @!P0 FSEL R40, R40, -INF , !P1 ;  /* 0xff80000028288808 */ /* 0x000fe40004800000 */
[----:B------:R-:W-:Y:S01]  /*3040*/  @!P0 ISETP.GE.AND P1, PT, R247, R116, PT ;  /* 0x00000074f700820c */ /* 0x000fe20003f26270 */
[----:B------:R-:W-:Y:S02]  /*3050*/  MUFU.EX2 R242, R242 ;  /* 0x000000f200f27308 */ /* 0x000fe40000000800 */
[--C-:B------:R-:W-:Y:S01]  /*3060*/  FFMA.FTZ R245, R40, c[0x0][0x23c], -R112.reuse ;  /* 0x00008f0028f57a23 */ /* 0x100fe20000010870 */
[----:B------:R-:W-:Y:S02]  /*3070*/  @!P0 FSEL R41, R41, -INF , !P1 ;  /* 0xff80000029298808 */ /* 0x000fe40004800000 */
[-C--:B------:R-:W-:Y:S03]  /*3080*/  @!P0 ISETP.GE.AND P1, PT, R249, R6.reuse, PT ;  /* 0x00000006f900820c */ /* 0x080fe60003f26270 */
[--C-:B------:R-:W-:Y:S01]  /*3090*/  FFMA.FTZ R246, R41, c[0x0][0x23c], -R112.reuse ;  /* 0x00008f0029f67a23 */ /* 0x100fe20000010870 */
[----:B------:R-:W-:Y:S01]  /*30a0*/  @!P0 FSEL R42, R42, -INF , !P1 ;  /* 0xff8000002a2a8808 */ /* 0x000fe20004800000 */
[----:B------:R-:W-:Y:S01]  /*30b0*/  MUFU.EX2 R243, R243 ;  /* 0x000000f300f37308 */ /* 0x000fe20000000800 */
[----:B------:R-:W-:Y:S03]  /*30c0*/  @!P0 ISETP.GE.AND P1, PT, R247, R6, PT ;  /* 0x00000006f700820c */ /* 0x000fe60003f26270 */
[--C-:B------:R-:W-:Y:S01]  /*30d0*/  FFMA.FTZ R250, R42, c[0x0][0x23c], -R7.reuse ;  /* 0x00008f002afa7a23 */ /* 0x100fe20000010807 */
[----:B------:R-:W-:Y:S02]  /*30e0*/  @!P0 FSEL R43, R43, -INF , !P1 ;  /* 0xff8000002b2b8808 */ /* 0x000fe40004800000 */
[-C--:B------:R-:W-:Y:S03]  /*30f0*/  @!P0 ISETP.GE.AND P1, PT, R13, R116.reuse, PT ;  /* 0x000000740d00820c */ /* 0x080fe60003f26270 */
[----:B------:R1:W-:Y:S01]  /*3100*/  MUFU.EX2 R247, R250 ;  /* 0x000000fa00f77308 */ /* 0x0003e20000000800 */
[----:B------:R-:W-:Y:S01]  /*3110*/  @!P0 FSEL R44, R44, -INF , !P1 ;  /* 0xff8000002c2c8808 */ /* 0x000fe20004800000 */
[--C-:B------:R-:W-:Y:S01]  /*3120*/  FFMA.FTZ R248, R43, c[0x0][0x23c], -R7.reuse ;  /* 0x00008f002bf87a23 */ /* 0x100fe20000010807 */
[----:B------:R-:W-:Y:S03]  /*3130*/  @!P0 ISETP.GE.AND P1, PT, R9, R116, PT ;  /* 0x000000740900820c */ /* 0x000fe60003f26270 */
[--C-:B------:R-:W-:Y:S01]  /*3140*/  FFMA.FTZ R249, R44, c[0x0][0x23c], -R112.reuse ;  /* 0x00008f002cf97a23 */ /* 0x100fe20000010870 */
[----:B------:R-:W-:Y:S02]  /*3150*/  @!P0 FSEL R45, R45, -INF , !P1 ;  /* 0xff8000002d2d8808 */ /* 0x000fe40004800000 */
[-C--:B------:R-:W-:Y:S01]  /*3160*/  @!P0 ISETP.GE.AND P1, PT, R13, R6.reuse, PT ;  /* 0x000000060d00820c */ /* 0x080fe20003f26270 */
[----:B------:R-:W-:Y:S03]  /*3170*/  MUFU.EX2 R244, R244 ;  /* 0x000000f400f47308 */ /* 0x000fe60000000800 */
[----:B------:R-:W-:Y:S02]  /*3180*/  @!P0 FSEL R46, R46, -INF , !P1 ;  /* 0xff8000002e2e8808 */ /* 0x000fe40004800000 */
[----:B------:R-:W-:Y:S03]  /*3190*/  @!P0 ISETP.GE.AND P1, PT, R9, R6, PT ;  /* 0x000000060900820c */ /* 0x000fe60003f26270 */
[--C-:B------:R-:W-:Y:S01]  /*31a0*/  FFMA.FTZ R251, R46, c[0x0][0x23c], -R7.reuse ;  /* 0x00008f002efb7a23 */ /* 0x100fe20000010807 */
[----:B------:R-:W-:Y:S01]  /*31b0*/  @!P0 FSEL R47, R47, -INF , !P1 ;  /* 0xff8000002f2f8808 */ /* 0x000fe20004800000 */
[----:B------:R-:W-:Y:S01]  /*31c0*/  MUFU.EX2 R249, R249 ;  /* 0x000000f900f97308 */ /* 0x000fe20000000800 */
[-C--:B------:R-:W-:Y:S01]  /*31d0*/  @!P0 ISETP.GE.AND P1, PT, R13, R111.reuse, PT ;  /* 0x0000006f0d00820c */ /* 0x080fe20003f26270 */
[----:B-1----:R-:W-:Y:S03]  /*31e0*/  FFMA.FTZ R250, R45, c[0x0][0x23c], -R112 ;  /* 0x00008f002dfa7a23 */ /* 0x002fe60000010870 */
[----:B------:R-:W-:Y:S01]  /*31f0*/  @!P0 FSEL R48, R48, -INF , !P1 ;  /* 0xff80000030308808 */ /* 0x000fe20004800000 */
[----:B------:R-:W-:Y:S01]  /*3200*/  FFMA.FTZ R252, R47, c[0x0][0x23c], -R7 ;  /* 0x00008f002ffc7a23 */ /* 0x000fe20000010807 */
[----:B------:R-:W-:Y:S03]  /*3210*/  IADD3 R10, P1, R196, UR12, RZ ;  /* 0x0000000cc40a7c10 */ /* 0x000fe6000ff3e0ff */
[----:B------:R-:W-:Y:S01]  /*3220*/  MUFU.EX2 R250, R250 ;  /* 0x000000fa00fa7308 */ /* 0x000fe20000000800 */
[----:B------:R-:W-:Y:S01]  /*3230*/  IADD3.X R11, R194, UR11, RZ, P1, !PT ;  /* 0x0000000bc20b7c10 */ /* 0x000fe20008ffe4ff */
[--C-:B------:R-:W-:Y:S01]  /*3240*/  FFMA.FTZ R122, R48, c[0x0][0x23c], -R110.reuse ;  /* 0x00008f00307a7a23 */ /* 0x100fe2000001086e */
[-C--:B------:R-:W-:Y:S02]  /*3250*/  @!P0 ISETP.GE.AND P1, PT, R13, R4.reuse, PT ;  /* 0x000000040d00820c */ /* 0x080fe40003f26270 */
[----:B------:R-:W-:Y:S01]  /*3260*/  @!P0 IADD3 R13, R109, 0x30, RZ ;  /* 0x000000306d0d8810 */ /* 0x000fe20007ffe0ff */
[----:B------:R1:W2:Y:S01]  /*3270*/  LDG.E R123, [R10.64] ;  /* 0x000000200a7b7981 */ /* 0x0002a2000c1e1900 */
[----:B------:R-:W-:Y:S02]  /*3280*/  @!P0 FSEL R50, R50, -INF , !P1 ;  /* 0xff80000032328808 */ /* 0x000fe40004800000 */
[-C--:B------:R-:W-:Y:S01]  /*3290*/  @!P0 ISETP.GE.AND P1, PT, R9, R4.reuse, PT ;  /* 0x000000040900820c */ /* 0x080fe20003f26270 */
[----:B------:R-:W-:Y:S01]  /*32a0*/  MUFU.EX2 R251, R251 ;  /* 0x000000fb00fb7308 */ /* 0x000fe20000000800 */
[----:B------:R-:W-:Y:S01]  /*32b0*/  @!P0 IADD3 R9, R109, 0x31, RZ ;  /* 0x000000316d098810 */ /* 0x000fe20007ffe0ff */
[----:B------:R1:W3:Y:S01]  /*32c0*/  LDG.E R121, [R10.64+0x20] ;  /* 0x000020200a797981 */ /* 0x0002e2000c1e1900 */
[----:B------:R-:W-:Y:S01]  /*32d0*/  @!P0 FSEL R51, R51, -INF , !P1 ;  /* 0xff80000033338808 */ /* 0x000fe20004800000 */
[--C-:B------:R-:W-:Y:S01]  /*32e0*/  FFMA.FTZ R130, R50, c[0x0][0x23c], -R5.reuse ;  /* 0x00008f0032827a23 */ /* 0x100fe20000010805 */
[-C--:B------:R-:W-:Y:S01]  /*32f0*/  @!P0 ISETP.GE.AND P1, PT, R13, R111.reuse, PT ;  /* 0x0000006f0d00820c */ /* 0x080fe20003f26270 */
[----:B------:R1:W2:Y:S02]  /*3300*/  LDG.E R115, [R10.64+0x100] ;  /* 0x000100200a737981 */ /* 0x0002a4000c1e1900 */
[--C-:B------:R-:W-:Y:S01]  /*3310*/  FFMA.FTZ R131, R51, c[0x0][0x23c], -R5.reuse ;  /* 0x00008f0033837a23 */ /* 0x100fe20000010805 */
[----:B------:R-:W-:Y:S01]  /*3320*/  @!P0 FSEL R52, R52, -INF , !P1 ;  /* 0xff80000034348808 */ /* 0x000fe20004800000 */
[----:B------:R-:W-:Y:S01]  /*3330*/  MUFU.EX2 R252, R252 ;  /* 0x000000fc00fc7308 */ /* 0x000fe20000000800 */
[----:B------:R-:W-:Y:S01]  /*3340*/  @!P0 ISETP.GE.AND P1, PT, R9, R111, PT ;  /* 0x0000006f0900820c */ /* 0x000fe20003f26270 */
[----:B------:R1:W2:Y:S02]  /*3350*/  LDG.E R128, [R10.64+0x120] ;  /* 0x000120200a807981 */ /* 0x0002a4000c1e1900 */
[--C-:B------:R-:W-:Y:S01]  /*3360*/  FFMA.FTZ R14, R52, c[0x0][0x23c], -R110.reuse ;  /* 0x00008f00340e7a23 */ /* 0x100fe2000001086e */
[----:B------:R-:W-:Y:S02]  /*3370*/  @!P0 FSEL R53, R53, -INF , !P1 ;  /* 0xff80000035358808 */ /* 0x000fe40004800000 */
[-C--:B------:R-:W-:Y:S03]  /*3380*/  @!P0 ISETP.GE.AND P1, PT, R13, R4.reuse, PT ;  /* 0x000000040d00820c */ /* 0x080fe60003f26270 */
[----:B------:R1:W-:Y:S01]  /*3390*/  MUFU.EX2 R178, R14 ;  /* 0x0000000e00b27308 */ /* 0x0003e20000000800 */
[----:B------:R-:W-:Y:S01]  /*33a0*/  @!P0 FSEL R54, R54, -INF , !P1 ;  /* 0xff80000036368808 */ /* 0x000fe20004800000 */
[----:B------:R-:W-:Y:S01]  /*33b0*/  FFMA.FTZ R18, R53, c[0x0][0x23c], -R110 ;  /* 0x00008f0035127a23 */ /* 0x000fe2000001086e */
[----:B------:R-:W-:Y:S03]  /*33c0*/  @!P0 ISETP.GE.AND P1, PT, R9, R4, PT ;  /* 0x000000040900820c */ /* 0x000fe60003f26270 */
[--C-:B------:R-:W-:Y:S01]  /*33d0*/  FFMA.FTZ R17, R54, c[0x0][0x23c], -R5.reuse ;  /* 0x00008f0036117a23 */ /* 0x100fe20000010805 */
[----:B------:R-:W-:Y:S02]  /*33e0*/  @!P0 FSEL R55, R55, -INF , !P1 ;  /* 0xff80000037378808 */ /* 0x000fe40004800000 */
[-C--:B------:R-:W-:Y:S01]  /*33f0*/  @!P0 ISETP.GE.AND P1, PT, R13, R116.reuse, PT ;  /* 0x000000740d00820c */ /* 0x080fe20003f26270 */
[----:B------:R-:W-:Y:S02]  /*3400*/  MUFU.EX2 R113, R18 ;  /* 0x0000001200717308 */ /* 0x000fe40000000800 */
[----:B------:R-:W-:Y:S01]  /*3410*/  FFMA.FTZ R15, R55, c[0x0][0x23c], -R5 ;  /* 0x00008f00370f7a23 */ /* 0x000fe20000010805 */
[----:B------:R-:W-:Y:S02]  /*3420*/  @!P0 FSEL R56, R56, -INF , !P1 ;  /* 0xff80000038388808 */ /* 0x000fe40004800000 */
[----:B------:R-:W-:Y:S04]  /*3430*/  @!P0 ISETP.GE.AND P1, PT, R9, R116, PT ;  /* 0x000000740900820c */ /* 0x000fe80003f26270 */
[----:B------:R-:W-:Y:S01]  /*3440*/  @!P0 FSEL R57, R57, -INF , !P1 ;  /* 0xff80000039398808 */ /* 0x000fe20004800000 */
[----:B------:R4:W-:Y:S01]  /*3450*/  MUFU.EX2 R117, R15 ;  /* 0x0000000f00757308 */ /* 0x0009e20000000800 */
[-C--:B------:R-:W-:Y:S03]  /*3460*/  @!P0 ISETP.GE.AND P1, PT, R13, R6.reuse, PT ;  /* 0x000000060d00820c */ /* 0x080fe60003f26270 */
[--C-:B------:R-:W-:Y:S01]  /*3470*/  FFMA.FTZ R13, R57, c[0x0][0x23c], -R112.reuse ;  /* 0x00008f00390d7a23 */ /* 0x100fe20000010870 */
[----:B------:R-:W-:Y:S01]  /*3480*/  @!P0 FSEL R58, R58, -INF , !P1 ;  /* 0xff8000003a3a8808 */ /* 0x000fe20004800000 */
[--C-:B-1----:R-:W-:Y:S01]  /*3490*/  FFMA.FTZ R14, R56, c[0x0][0x23c], -R112.reuse ;  /* 0x00008f00380e7a23 */ /* 0x102fe20000010870 */
[----:B------:R-:W-:Y:S02]  /*34a0*/  @!P0 ISETP.GE.AND P1, PT, R9, R6, PT ;  /* 0x000000060900820c */ /* 0x000fe40003f26270 */
[----:B------:R-:W-:Y:S01]  /*34b0*/  @!P0 IADD3 R57, R109, 0x38, RZ ;  /* 0x000000386d398810 */ /* 0x000fe20007ffe0ff */
[----:B------:R-:W-:Y:S01]  /*34c0*/  MUFU.EX2 R114, R17 ;  /* 0x0000001100727308 */ /* 0x000fe20000000800 */
[----:B------:R-:W-:Y:S02]  /*34d0*/  @!P0 FSEL R59, R59, -INF , !P1 ;  /* 0xff8000003b3b8808 */ /* 0x000fe40004800000 */
[C---:B------:R-:W-:Y:S02]  /*34e0*/  @!P0 ISETP.GE.AND P1, PT, R57.reuse, R116, PT ;  /* 0x000000743900820c */ /* 0x040fe40003f26270 */
[----:B------:R-:W-:Y:S01]  /*34f0*/  @!P0 ISETP.GE.AND P3, PT, R57, R4, PT ;  /* 0x000000043900820c */ /* 0x000fe20003f66270 */
[--C-:B------:R-:W-:Y:S01]  /*3500*/  FFMA.FTZ R9, R59, c[0x0][0x23c], -R7.reuse ;  /* 0x00008f003b097a23 */ /* 0x100fe20000010807 */
[----:B------:R-:W-:Y:S02]  /*3510*/  @!P0 FSEL R60, R60, -INF , !P1 ;  /* 0xff8000003c3c8808 */ /* 0x000fe40004800000 */
[----:B------:R-:W-:Y:S01]  /*3520*/  @!P0 FSEL R66, R66, -INF , !P3 ;  /* 0xff80000042428808 */ /* 0x000fe20005800000 */
[----:B------:R-:W1:Y:S01]  /*3530*/  MUFU.EX2 R222, R222 ;  /* 0x000000de00de7308 */ /* 0x000e620000000800 */
[----:B------:R-:W-:Y:S01]  /*3540*/  @!P0 IADD3 R59, R109, 0x39, RZ ;  /* 0x000000396d3b8810 */ /* 0x000fe20007ffe0ff */
[--C-:B------:R-:W-:Y:S02]  /*3550*/  FFMA.FTZ R56, R60, c[0x0][0x23c], -R112.reuse ;  /* 0x00008f003c387a23 */ /* 0x100fe40000010870 */
[--C-:B----4-:R-:W-:Y:S01]  /*3560*/  FFMA.FTZ R15, R58, c[0x0][0x23c], -R7.reuse ;  /* 0x00008f003a0f7a23 */ /* 0x110fe20000010807 */
[----:B------:R-:W-:Y:S02]  /*3570*/  F2FP.PACK_AB R58, R210, R203 ;  /* 0x000000cbd23a723e */ /* 0x000fe400000000ff */
[C---:B------:R-:W-:Y:S02]  /*3580*/  @!P0 ISETP.GE.AND P1, PT, R59.reuse, R116, PT ;  /* 0x000000743b00820c */ /* 0x040fe40003f26270 */
[-C--:B------:R-:W-:Y:S01]  /*3590*/  @!P0 ISETP.GE.AND P4, PT, R59, R111.reuse, PT ;  /* 0x0000006f3b00820c */ /* 0x080fe20003f86270 */
[----:B------:R-:W4:Y:S01]  /*35a0*/  MUFU.EX2 R224, R224 ;  /* 0x000000e000e07308 */ /* 0x000f220000000800 */
[----:B------:R-:W-:Y:S01]  /*35b0*/  @!P0 FSEL R61, R61, -INF , !P1 ;  /* 0xff8000003d3d8808 */ /* 0x000fe20004800000 */
[----:B------:R-:W-:Y:S01]  /*35c0*/  STS [R183+0x10000], R58 ;  /* 0x0100003ab7007388 */ /* 0x000fe20000000800 */
[----:B------:R-:W-:Y:S02]  /*35d0*/  @!P0 ISETP.GE.AND P1, PT, R57, R6, PT ;  /* 0x000000063900820c */ /* 0x000fe40003f26270 */
[----:B------:R-:W-:Y:S01]  /*35e0*/  @!P0 ISETP.GE.AND P2, PT, R59, R4, PT ;  /* 0x000000043b00820c */ /* 0x000fe20003f46270 */
[----:B------:R-:W-:Y:S01]  /*35f0*/  FFMA.FTZ R112, R61, c[0x0][0x23c], -R112 ;  /* 0x00008f003d707a23 */ /* 0x000fe20000010870 */
[----:B------:R-:W-:Y:S02]  /*3600*/  @!P0 FSEL R62, R62, -INF , !P1 ;  /* 0xff8000003e3e8808 */ /* 0x000fe40004800000 */
[----:B------:R-:W-:Y:S01]  /*3610*/  @!P0 ISETP.GE.AND P1, PT, R57, R111, PT ;  /* 0x0000006f3900820c */ /* 0x000fe20003f26270 */
[----:B------:R4:W-:Y:S01]  /*3620*/  MUFU.EX2 R125, R56 ;  /* 0x00000038007d7308 */ /* 0x0009e20000000800 */
[----:B------:R-:W-:Y:S01]  /*3630*/  @!P0 FSEL R65, R65, -INF , !P4 ;  /* 0xff80000041418808 */ /* 0x000fe20006000000 */
[--C-:B------:R-:W-:Y:S01]  /*3640*/  FFMA.FTZ R60, R62, c[0x0][0x23c], -R7.reuse ;  /* 0x00008f003e3c7a23 */ /* 0x100fe20000010807 */
[----:B------:R-:W-:Y:S02]  /*3650*/  F2FP.PACK_AB R62, R212, R211 ;  /* 0x000000d3d43e723e */ /* 0x000fe400000000ff */
[----:B------:R-:W-:Y:S02]  /*3660*/  @!P0 FSEL R64, R64, -INF , !P1 ;  /* 0xff80000040408808 */ /* 0x000fe40004800000 */
[----:B------:R-:W-:Y:S01]  /*3670*/  @!P0 ISETP.GE.AND P1, PT, R59, R6, PT ;  /* 0x000000063b00820c */ /* 0x000fe20003f26270 */
[----:B------:R4:W-:Y:S01]  /*3680*/  STS [R183+0x10400], R62 ;  /* 0x0104003eb7007388 */ /* 0x0009e20000000800 */
[----:B-1----:R-:W-:Y:S01]  /*3690*/  F2FP.PACK_AB R59, R222, R221 ;  /* 0x000000ddde3b723e */ /* 0x002fe200000000ff */
[--C-:B------:R-:W-:Y:S01]  /*36a0*/  FFMA.FTZ R61, R64, c[0x0][0x23c], -R110.reuse ;  /* 0x00008f00403d7a23 */ /* 0x100fe2000001086e */
[----:B------:R1:W-:Y:S01]  /*36b0*/  MUFU.EX2 R127, R60 ;  /* 0x0000003c007f7308 */ /* 0x0003e20000000800 */
[----:B------:R-:W-:Y:S01]  /*36c0*/  FFMA.FTZ R110, R65, c[0x0][0x23c], -R110 ;  /* 0x00008f00416e7a23 */ /* 0x000fe2000001086e */
[----:B------:R-:W-:Y:S01]  /*36d0*/  F2FP.PACK_AB R6, R216, R215 ;  /* 0x000000d7d806723e */ /* 0x000fe200000000ff */
[----:B------:R-:W-:Y:S01]  /*36e0*/  STS [R186+0x10000], R59 ;  /* 0x0100003bba007388 */ /* 0x000fe20000000800 */
[----:B----4-:R-:W-:Y:S02]  /*36f0*/  F2FP.PACK_AB R57, R224, R223 ;  /* 0x000000dfe039723e */ /* 0x010fe400000000ff */
[----:B------:R-:W-:Y:S02]  /*3700*/  F2FP.PACK_AB R64, R218, R217 ;  /* 0x000000d9da40723e */ /* 0x000fe400000000ff */
[----:B------:R-:W-:Y:S01]  /*3710*/  F2FP.PACK_AB R65, R220, R219 ;  /* 0x000000dbdc41723e */ /* 0x000fe200000000ff */
[----:B------:R-:W-:Y:S01]  /*3720*/  STS [R186+0x10400], R57 ;  /* 0x01040039ba007388 */ /* 0x000fe20000000800 */
[----:B------:R-:W-:Y:S01]  /*3730*/  MUFU.EX2 R227, R227 ;  /* 0x000000e300e37308 */ /* 0x000fe20000000800 */
[----:B------:R-:W-:Y:S02]  /*3740*/  @!P0 FSEL R67, R67, -INF , !P2 ;  /* 0xff80000043438808 */ /* 0x000fe40005000000 */
[----:B------:R-:W-:Y:S01]  /*3750*/  F2FP.PACK_AB R56, R214, R213 ;  /* 0x000000d5d638723e */ /* 0x000fe200000000ff */
[----:B------:R-:W-:Y:S01]  /*3760*/  STS [R183+0x12400], R6 ;  /* 0x01240006b7007388 */ /* 0x000fe20000000800 */
[----:B------:R-:W-:Y:S02]  /*3770*/  @!P0 FSEL R63, R63, -INF , !P1 ;  /* 0xff8000003f3f8808 */ /* 0x000fe40004800000 */
[----:B------:R-:W-:Y:S01]  /*3780*/  PLOP3.LUT P2, PT, PT, PT, UP3, 0x80, 0x0 ;  /* 0x000000000000781c */ /* 0x000fe20003f4f038 */
[----:B------:R-:W-:Y:S01]  /*3790*/  STS [R183+0x12000], R56 ;  /* 0x01200038b7007388 */ /* 0x000fe20000000800 */
[----:B------:R-:W-:Y:S01]  /*37a0*/  LEA R208, P0, R197, R208, 0x2 ;  /* 0x000000d0c5d07211 */ /* 0x000fe200078010ff */
[----:B------:R-:W-:Y:S01]  /*37b0*/  FFMA.FTZ R7, R63, c[0x0][0x23c], -R7 ;  /* 0x00008f003f077a23 */ /* 0x000fe20000010807 */
[----:B------:R-:W4:Y:S01]  /*37c0*/  MUFU.EX2 R228, R228 ;  /* 0x000000e400e47308 */ /* 0x000f220000000800 */
[----:B------:R4:W-:Y:S01]  /*37d0*/  STS [R186+0x12000], R64 ;  /* 0x01200040ba007388 */ /* 0x0009e20000000800 */
[----:B------:R-:W-:Y:S02]  /*37e0*/  F2FP.PACK_AB R62, R232, R231 ;  /* 0x000000e7e83e723e */ /* 0x000fe400000000ff */
[----:B-1----:R-:W-:Y:S01]  /*37f0*/  F2FP.PACK_AB R60, R226, R225 ;  /* 0x000000e1e23c723e */ /* 0x002fe200000000ff */
[----:B------:R1:W-:Y:S01]  /*3800*/  STS [R186+0x12400], R65 ;  /* 0x01240041ba007388 */ /* 0x0003e20000000800 */
[----:B------:R-:W-:Y:S02]  /*3810*/  F2FP.PACK_AB R63, R113, R178 ;  /* 0x000000b2713f723e */ /* 0x000fe400000000ff */
[----:B------:R-:W-:Y:S01]  /*3820*/  LEA.HI.X.SX32 R209, R197, R209, 0x2, P0 ;  /* 0x000000d1c5d17211 */ /* 0x000fe200000f16ff */
[----:B------:R1:W-:Y:S01]  /*3830*/  STS [R185+0x10000], R60 ;  /* 0x0100003cb9007388 */ /* 0x0003e20000000800 */
[----:B------:R-:W-:Y:S10]  /*3840*/  MUFU.EX2 R237, R237 ;  /* 0x000000ed00ed7308 */ /* 0x000ff40000000800 */
[----:B------:R-:W1:Y:S01]  /*3850*/  MUFU.EX2 R238, R238 ;  /* 0x000000ee00ee7308 */ /* 0x000e620000000800 */
[----:B----4-:R-:W-:Y:S02]  /*3860*/  F2FP.PACK_AB R58, R228, R227 ;  /* 0x000000e3e43a723e */ /* 0x010fe400000000ff */
[----:B------:R-:W-:Y:S03]  /*3870*/  F2FP.PACK_AB R64, R250, R249 ;  /* 0x000000f9fa40723e */ /* 0x000fe600000000ff */
[----:B------:R-:W-:Y:S04]  /*3880*/  STS [R185+0x10400], R58 ;  /* 0x0104003ab9007388 */ /* 0x000fe80000000800 */
[----:B------:R-:W4:Y:S01]  /*3890*/  MUFU.EX2 R240, R240 ;  /* 0x000000f000f07308 */ /* 0x000f220000000800 */
[----:B-1----:R-:W-:Y:S02]  /*38a0*/  F2FP.PACK_AB R65, R244, R243 ;  /* 0x000000f3f441723e */ /* 0x002fe400000000ff */
[----:B------:R-:W-:Y:S07]  /*38b0*/  F2FP.PACK_AB R60, R234, R233 ;  /* 0x000000e9ea3c723e */ /* 0x000fee00000000ff */
[----:B------:R1:W-:Y:S01]  /*38c0*/  MUFU.EX2 R124, R61 ;  /* 0x0000003d007c7308 */ /* 0x0003e20000000800 */
[----:B------:R-:W-:Y:S05]  /*38d0*/  F2FP.PACK_AB R59, R238, R237 ;  /* 0x000000edee3b723e */ /* 0x000fea00000000ff */
[----:B------:R-:W-:Y:S04]  /*38e0*/  STS [R192+0x10000], R59 ;  /* 0x0100003bc0007388 */ /* 0x000fe80000000800 */
[----:B------:R-:W-:Y:S01]  /*38f0*/  MUFU.EX2 R229, R229 ;  /* 0x000000e500e57308 */ /* 0x000fe20000000800 */
[----:B----4-:R-:W-:Y:S05]  /*3900*/  F2FP.PACK_AB R57, R240, R239 ;  /* 0x000000eff039723e */ /* 0x010fea00000000ff */
[----:B------:R-:W-:Y:S04]  /*3910*/  STS [R192+0x10400], R57 ;  /* 0x01040039c0007388 */ /* 0x000fe80000000800 */
[----:B------:R-:W4:Y:S01]  /*3920*/  MUFU.EX2 R230, R230 ;  /* 0x000000e600e67308 */ /* 0x000f220000000800 */
[----:B------:R4:W-:Y:S01]  /*3930*/  STS [R185+0x12400], R62 ;  /* 0x0124003eb9007388 */ /* 0x0009e20000000800 */
[--C-:B-1----:R-:W-:Y:S02]  /*3940*/  FFMA.FTZ R61, R66, c[0x0][0x23c], -R5.reuse ;  /* 0x00008f00423d7a23 */ /* 0x102fe40000010805 */
[----:B------:R-:W-:Y:S01]  /*3950*/  FFMA.FTZ R5, R67, c[0x0][0x23c], -R5 ;  /* 0x00008f0043057a23 */ /* 0x000fe20000010805 */
[----:B------:R-:W-:Y:S05]  /*3960*/  F2FP.PACK_AB R67, R236, R235 ;  /* 0x000000ebec43723e */ /* 0x000fea00000000ff */
[----:B------:R-:W1:Y:S10]  /*3970*/  MUFU.EX2 R111, R110 ;  /* 0x0000006e006f7308 */ /* 0x000e740000000800 */
[----:B------:R1:W-:Y:S01]  /*3980*/  MUFU.EX2 R110, R61 ;  /* 0x0000003d006e7308 */ /* 0x0003e20000000800 */
[----:B----4-:R-:W-:Y:S02]  /*3990*/  F2FP.PACK_AB R56, R230, R229 ;  /* 0x000000e5e638723e */ /* 0x010fe400000000ff */
[----:B------:R-:W-:Y:S03]  /*39a0*/  F2FP.PACK_AB R62, R252, R251 ;  /* 0x000000fbfc3e723e */ /* 0x000fe600000000ff */
[----:B------:R-:W-:Y:S04]  /*39b0*/  STS [R185+0x12000], R56 ;  /* 0x01200038b9007388 */ /* 0x000fe80000000800 */
[----:B------:R-:W-:Y:S01]  /*39c0*/  MUFU.EX2 R122, R122 ;  /* 0x0000007a007a7308 */ /* 0x000fe20000000800 */
[----:B------:R4:W-:Y:S04]  /*39d0*/  STS [R192+0x12000], R60 ;  /* 0x0120003cc0007388 */ /* 0x0009e80000000800 */
[----:B------:R-:W-:Y:S05]  /*39e0*/  STS [R192+0x12400], R67 ;  /* 0x01240043c0007388 */ /* 0x000fea0000000800 */
[----:B------:R-:W4:Y:S01]  /*39f0*/  MUFU.EX2 R129, R129 ;  /* 0x0000008100817308 */ /* 0x000f220000000800 */
[----:B------:R-:W-:Y:S01]  /*3a00*/  STS [R184+0x10400], R65 ;  /* 0x01040041b8007388 */ /* 0x000fe20000000800 */
[----:B-1----:R-:W-:Y:S05]  /*3a10*/  F2FP.PACK_AB R61, R242, R241 ;  /* 0x000000f1f23d723e */ /* 0x002fea00000000ff */
[----:B------:R1:W-:Y:S03]  /*3a20*/  STS [R184+0x10000], R61 ;  /* 0x0100003db8007388 */ /* 0x0003e60000000800 */
[----:B------:R-:W-:Y:S01]  /*3a30*/  MUFU.EX2 R130, R130 ;  /* 0x0000008200827308 */ /* 0x000fe20000000800 */
[----:B----4-:R-:W-:Y:S09]  /*3a40*/  F2FP.PACK_AB R60, R111, R124 ;  /* 0x0000007c6f3c723e */ /* 0x010ff200000000ff */
[----:B------:R-:W4:Y:S01]  /*3a50*/  MUFU.EX2 R131, R131 ;  /* 0x0000008300837308 */ /* 0x000f220000000800 */
[----:B------:R-:W-:Y:S05]  /*3a60*/  F2FP.PACK_AB R58, R129, R122 ;  /* 0x0000007a813a723e */ /* 0x000fea00000000ff */
[----:B------:R3:W-:Y:S04]  /*3a70*/  STS [R189+0x10000], R58 ;  /* 0x0100003abd007388 */ /* 0x0007e80000000800 */
[----:B------:R-:W4:Y:S01]  /*3a80*/  MUFU.EX2 R248, R248 ;  /* 0x000000f800f87308 */ /* 0x000f220000000800 */
[----:B-1----:R-:W-:Y:S09]  /*3a90*/  F2FP.PACK_AB R61, R117, R114 ;  /* 0x00000072753d723e */ /* 0x002ff200000000ff */
[----:B------:R-:W-:Y:S01]  /*3aa0*/  MUFU.EX2 R245, R245 ;  /* 0x000000f500f57308 */ /* 0x000fe20000000800 */
[----:B----4-:R-:W-:Y:S05]  /*3ab0*/  F2FP.PACK_AB R56, R131, R130 ;  /* 0x000000828338723e */ /* 0x010fea00000000ff */
[----:B------:R-:W-:Y:S04]  /*3ac0*/  STS [R189+0x10400], R56 ;  /* 0x01040038bd007388 */ /* 0x000fe80000000800 */
[----:B------:R-:W1:Y:S01]  /*3ad0*/  MUFU.EX2 R246, R246 ;  /* 0x000000f600f67308 */ /* 0x000e620000000800 */
[----:B------:R-:W-:Y:S05]  /*3ae0*/  F2FP.PACK_AB R57, R248, R247 ;  /* 0x000000f7f839723e */ /* 0x000fea00000000ff */
[----:B------:R4:W-:Y:S04]  /*3af0*/  STS [R184+0x12400], R57 ;  /* 0x01240039b8007388 */ /* 0x0009e80000000800 */
[----:B------:R-:W3:Y:S10]  /*3b00*/  MUFU.EX2 R126, R112 ;  /* 0x00000070007e7308 */ /* 0x000ef40000000800 */
[----:B------:R-:W4:Y:S01]  /*3b10*/  MUFU.EX2 R112, R5 ;  /* 0x0000000500707308 */ /* 0x000f220000000800 */
[----:B-1----:R-:W-:Y:S05]  /*3b20*/  F2FP.PACK_AB R59, R246, R245 ;  /* 0x000000f5f63b723e */ /* 0x002fea00000000ff */
[----:B------:R1:W-:Y:S04]  /*3b30*/  STS [R184+0x12000], R59 ;  /* 0x0120003bb8007388 */ /* 0x0003e80000000800 */
[----:B------:R-:W-:Y:S01]  /*3b40*/  MUFU.EX2 R118, R14 ;  /* 0x0000000e00767308 */ /* 0x000fe20000000800 */
[----:B------:R-:W-:Y:S01]  /*3b50*/  STS [R189+0x12000], R64 ;  /* 0x01200040bd007388 */ /* 0x000fe20000000800 */
[----:B---3--:R-:W-:Y:S03]  /*3b60*/  F2FP.PACK_AB R58, R126, R125 ;  /* 0x0000007d7e3a723e */ /* 0x008fe600000000ff */
[----:B------:R-:W-:Y:S05]  /*3b70*/  STS [R189+0x12400], R62 ;  /* 0x0124003ebd007388 */ /* 0x000fea0000000800 */
[----:B------:R-:W3:Y:S01]  /*3b80*/  MUFU.EX2 R119, R13 ;  /* 0x0000000d00777308 */ /* 0x000ee20000000800 */
[----:B------:R-:W-:Y:S01]  /*3b90*/  STS [R188+0x10000], R63 ;  /* 0x0100003fbc007388 */ /* 0x000fe20000000800 */
[----:B----4-:R-:W-:Y:S03]  /*3ba0*/  F2FP.PACK_AB R57, R112, R110 ;  /* 0x0000006e7039723e */ /* 0x010fe600000000ff */
[----:B------:R-:W-:Y:S04]  /*3bb0*/  STS [R188+0x10400], R61 ;  /* 0x0104003dbc007388 */ /* 0x000fe80000000800 */
[----:B------:R-:W-:Y:S01]  /*3bc0*/  STS [R187+0x10000], R60 ;  /* 0x0100003cbb007388 */ /* 0x000fe20000000800 */
[----:B------:R-:W-:Y:S03]  /*3bd0*/  MUFU.EX2 R120, R15 ;  /* 0x0000000f00787308 */ /* 0x000fe60000000800 */
[----:B------:R-:W-:Y:S07]  /*3be0*/  STS [R187+0x10400], R57 ;  /* 0x01040039bb007388 */ /* 0x000fee0000000800 */
[----:B------:R-:W1:Y:S01]  /*3bf0*/  MUFU.EX2 R109, R9 ;  /* 0x00000009006d7308 */ /* 0x000e620000000800 */
[----:B---3--:R-:W-:Y:S05]  /*3c00*/  F2FP.PACK_AB R17, R119, R118 ;  /* 0x000000767711723e */ /* 0x008fea00000000ff */
[----:B------:R-:W-:Y:S04]  /*3c10*/  STS [R188+0x12000], R17 ;  /* 0x01200011bc007388 */ /* 0x000fe80000000800 */
[----:B------:R-:W3:Y:S01]  /*3c20*/  MUFU.EX2 R116, R7 ;  /* 0x0000000700747308 */ /* 0x000ee20000000800 */
[----:B-1----:R-:W-:Y:S05]  /*3c30*/  F2FP.PACK_AB R59, R109, R120 ;  /* 0x000000786d3b723e */ /* 0x002fea00000000ff */
[----:B------:R-:W-:Y:S04]  /*3c40*/  STS [R188+0x12400], R59 ;  /* 0x0124003bbc007388 */ /* 0x000fe80000000800 */
[----:B------:R-:W-:Y:S01]  /*3c50*/  STS [R187+0x12000], R58 ;  /* 0x0120003abb007388 */ /* 0x000fe20000000800 */
[----:B---3--:R-:W-:Y:S05]  /*3c60*/  F2FP.PACK_AB R56, R116, R127 ;  /* 0x0000007f7438723e */ /* 0x008fea00000000ff */
[----:B------:R-:W-:Y:S04]  /*3c70*/  STS [R187+0x12400], R56 ;  /* 0x01240038bb007388 */ /* 0x000fe80000000800 */
[----:B------:R-:W1:Y:S08]  /*3c80*/  LDSM.16.M88.4 R64, [R2+0x4000] ;  /* 0x004000000240783b */ /* 0x000e700000000200 */
[----:B------:R-:W3:Y:S08]  /*3c90*/  LDSM.16.M88.4 R60, [R2+0x5000] ;  /* 0x00500000023c783b */ /* 0x000ef00000000200 */
[----:B------:R-:W4:Y:S08]  /*3ca0*/  LDSM.16.M88.4 R100, [R0+0x4000] ;  /* 0x004000000064783b */ /* 0x000f300000000200 */
[----:B------:R-:W2:Y:S01]  /*3cb0*/  LDSM.16.M88.4 R104, [R0+0x5000] ;  /* 0x005000000068783b */ /* 0x000ea20000000200 */
[-C--:B-1----:R-:W-:Y:S08]  /*3cc0*/  HMMA.16816.F32 R4, R64, R132.reuse, RZ ;  /* 0x000000844004723c */ /* 0x082ff000000018ff */
[C---:B---3--:R-:W-:Y:S08]  /*3cd0*/  HMMA.16816.F32 R8, R60.reuse, R132, RZ ;  /* 0x000000843c08723c */ /* 0x048ff000000018ff */
        /* <DEDUP_REMOVED lines=14> */
[-C--:B----4-:R-:W-:Y:S08]  /*3dc0*/  HMMA.16816.F32 R4, R100, R148.reuse, R4 ;  /* 0x000000946404723c */ /* 0x090ff00000001804 */
[C---:B--2---:R-:W-:Y:S08]  /*3dd0*/  HMMA.16816.F32 R8, R104.reuse, R148, R8 ;  /* 0x000000946808723c */ /* 0x044ff00000001808 */
[-C--:B------:R-:W-:Y:S08]  /*3de0*/  HMMA.16816.F32 R12, R104, R150.reuse, R12 ;  /* 0x00000096680c723c */ /* 0x080ff0000000180c */
[----:B------:R-:W-:Y:S01]  /*3df0*/  FADD.FTZ R5, -R123, R5 ;  /* 0x000000057b057221 */ /* 0x000fe20000010100 */
[C---:B------:R-:W-:Y:S03]  /*3e00*/  HMMA.16816.F32 R16, R100.reuse, R150, R16 ;  /* 0x000000966410723c */ /* 0x040fe60000001810 */
[----:B------:R-:W-:Y:S02]  /*3e10*/  FMUL.FTZ R210, R210, R5 ;  /* 0x00000005d2d27220 */ /* 0x000fe40000410000 */
[C---:B------:R-:W-:Y:S02]  /*3e20*/  FADD.FTZ R6, -R121.reuse, R6 ;  /* 0x0000000679067221 */ /* 0x040fe40000010100 */
[----:B------:R-:W-:Y:S01]  /*3e30*/  FADD.FTZ R7, -R121, R7 ;  /* 0x0000000779077221 */ /* 0x000fe20000010100 */
[-C--:B------:R-:W-:Y:S01]  /*3e40*/  HMMA.16816.F32 R20, R100, R152.reuse, R20 ;  /* 0x000000986414723c */ /* 0x080fe20000001814 */
[----:B------:R-:W-:Y:S03]  /*3e50*/  FMUL.FTZ R211, R211, R6 ;  /* 0x00000006d3d37220 */ /* 0x000fe60000410000 */
[----:B------:R-:W-:Y:S02]  /*3e60*/  FMUL.FTZ R212, R212, R7 ;  /* 0x00000007d4d47220 */ /* 0x000fe40000410000 */
[C---:B------:R-:W-:Y:S02]  /*3e70*/  FADD.FTZ R9, -R115.reuse, R9 ;  /* 0x0000000973097221 */ /* 0x040fe40000010100 */
[----:B------:R-:W-:Y:S01]  /*3e80*/  FADD.FTZ R13, -R115, R13 ;  /* 0x0000000d730d7221 */ /* 0x000fe20000010100 */
[C---:B------:R-:W-:Y:S03]  /*3e90*/  HMMA.16816.F32 R24, R104.reuse, R152, R24 ;  /* 0x000000986818723c */ /* 0x040fe60000001818 */
[C---:B------:R-:W-:Y:S02]  /*3ea0*/  FADD.FTZ R10, -R128.reuse, R10 ;  /* 0x0000000a800a7221 */ /* 0x040fe40000010100 */
[----:B------:R-:W-:Y:S02]  /*3eb0*/  FADD.FTZ R11, -R128, R11 ;  /* 0x0000000b800b7221 */ /* 0x000fe40000010100 */
[----:B------:R-:W-:Y:S01]  /*3ec0*/  FADD.FTZ R17, -R123, R17 ;  /* 0x000000117b117221 */ /* 0x000fe20000010100 */
[-C--:B------:R-:W-:Y:S01]  /*3ed0*/  HMMA.16816.F32 R28, R104, R154.reuse, R28 ;  /* 0x0000009a681c723c */ /* 0x080fe2000000181c */
[C---:B------:R-:W-:Y:S03]  /*3ee0*/  FADD.FTZ R18, -R121.reuse, R18 ;  /* 0x0000001279127221 */ /* 0x040fe60000010100 */
[----:B------:R-:W-:Y:S02]  /*3ef0*/  FMUL.FTZ R222, R222, R17 ;  /* 0x00000011dede7220 */ /* 0x000fe40000410000 */
[----:B------:R-:W-:Y:S02]  /*3f00*/  FADD.FTZ R19, -R121, R19 ;  /* 0x0000001379137221 */ /* 0x000fe40000010100 */
[----:B------:R-:W-:Y:S01]  /*3f10*/  FADD.FTZ R5, -R123, R20 ;  /* 0x000000147b057221 */ /* 0x000fe20000010100 */
[C---:B------:R-:W-:Y:S03]  /*3f20*/  HMMA.16816.F32 R32, R100.reuse, R154, R32 ;  /* 0x0000009a6420723c */ /* 0x040fe60000001820 */
[----:B------:R-:W-:Y:S02]  /*3f30*/  FADD.FTZ R22, -R121, R22 ;  /* 0x0000001679167221 */ /* 0x000fe40000010100 */
[----:B------:R-:W-:Y:S02]  /*3f40*/  FMUL.FTZ R225, R225, R5 ;  /* 0x00000005e1e17220 */ /* 0x000fe40000410000 */
[----:B------:R-:W-:Y:S01]  /*3f50*/  FMUL.FTZ R227, R227, R22 ;  /* 0x00000016e3e37220 */ /* 0x000fe20000410000 */
[-C--:B------:R-:W-:Y:S01]  /*3f60*/  HMMA.16816.F32 R36, R100, R156.reuse, R36 ;  /* 0x0000009c6424723c */ /* 0x080fe20000001824 */
[----:B------:R-:W-:Y:S03]  /*3f70*/  FADD.FTZ R22, -R115, R8 ;  /* 0x0000000873167221 */ /* 0x000fe60000010100 */
[----:B------:R-:W-:Y:S02]  /*3f80*/  FADD.FTZ R21, -R123, R21 ;  /* 0x000000157b157221 */ /* 0x000fe40000010100 */
[----:B------:R-:W-:Y:S02]  /*3f90*/  FMUL.FTZ R213, R213, R22 ;  /* 0x00000016d5d57220 */ /* 0x000fe40000410000 */
[----:B------:R-:W-:Y:S01]  /*3fa0*/  FADD.FTZ R22, -R115, R24 ;  /* 0x0000001873167221 */ /* 0x000fe20000010100 */
[C---:B------:R-:W-:Y:S03]  /*3fb0*/  HMMA.16816.F32 R40, R104.reuse, R156, R40 ;  /* 0x0000009c6828723c */ /* 0x040fe60000001828 */
[----:B------:R-:W-:Y:S02]  /*3fc0*/  FMUL.FTZ R223, R223, R18 ;  /* 0x00000012dfdf7220 */ /* 0x000fe40000410000 */
[----:B------:R-:W-:Y:S02]  /*3fd0*/  FMUL.FTZ R224, R224, R19 ;  /* 0x00000013e0e07220 */ /* 0x000fe40000410000 */
[----:B------:R-:W-:Y:S01]  /*3fe0*/  FADD.FTZ R34, -R121, R34 ;  /* 0x0000002279227221 */ /* 0x000fe20000010100 */
[-C--:B------:R-:W-:Y:S01]  /*3ff0*/  HMMA.16816.F32 R44, R104, R158.reuse, R44 ;  /* 0x0000009e682c723c */ /* 0x080fe2000000182c */
[----:B------:R-:W-:Y:S03]  /*4000*/  FADD.FTZ R17, -R123, R32 ;  /* 0x000000207b117221 */ /* 0x000fe60000010100 */
[----:B------:R-:W-:Y:S02]  /*4010*/  FMUL.FTZ R239, R239, R34 ;  /* 0x00000022efef7220 */ /* 0x000fe40000410000 */
[----:B------:R-:W-:Y:S02]  /*4020*/  FADD.FTZ R34, -R115, R12 ;  /* 0x0000000c73227221 */ /* 0x000fe40000010100 */
        /* <DEDUP_REMOVED lines=9> */
[C---:B------:R-:W-:Y:S01]  /*40c0*/  FADD.FTZ R23, -R121.reuse, R23 ;  /* 0x0000001779177221 */ /* 0x040fe20000010100 */
[C---:B------:R-:W-:Y:S03]  /*40d0*/  HMMA.16816.F32 R56, R104.reuse, R160, R56 ;  /* 0x000000a06838723c */ /* 0x040fe60000001838 */
[C---:B------:R-:W-:Y:S02]  /*40e0*/  FADD.FTZ R35, -R121.reuse, R35 ;  /* 0x0000002379237221 */ /* 0x040fe40000010100 */
[----:B------:R-:W-:Y:S02]  /*40f0*/  FADD.FTZ R38, -R121, R38 ;  /* 0x0000002679267221 */ /* 0x000fe40000010100 */
[C---:B------:R-:W-:Y:S01]  /*4100*/  FADD.FTZ R17, -R123.reuse, R48 ;  /* 0x000000307b117221 */ /* 0x040fe20000010100 */
[-C--:B------:R-:W-:Y:S01]  /*4110*/  HMMA.16816.F32 R60, R104, R162.reuse, R60 ;  /* 0x000000a2683c723c */ /* 0x080fe2000000183c */
[----:B------:R-:W-:Y:S03]  /*4120*/  FADD.FTZ R49, -R123, R49 ;  /* 0x000000317b317221 */ /* 0x000fe60000010100 */
[C---:B------:R-:W-:Y:S02]  /*4130*/  FADD.FTZ R39, -R121.reuse, R39 ;  /* 0x0000002779277221 */ /* 0x040fe40000010100 */
[----:B------:R-:W-:Y:S02]  /*4140*/  FADD.FTZ R6, -R121, R51 ;  /* 0x0000003379067221 */ /* 0x000fe40000010100 */
[C---:B------:R-:W-:Y:S01]  /*4150*/  FADD.FTZ R5, -R123.reuse, R52 ;  /* 0x000000347b057221 */ /* 0x040fe20000010100 */
[----:B------:R-:W-:Y:S03]  /*4160*/  HMMA.16816.F32 R64, R100, R162, R64 ;  /* 0x000000a26440723c */ /* 0x000fe60000001840 */
[C---:B------:R-:W-:Y:S02]  /*4170*/  FADD.FTZ R106, -R123.reuse, R4 ;  /* 0x000000047b6a7221 */ /* 0x040fe40000010100 */
[C---:B------:R-:W-:Y:S02]  /*4180*/  FADD.FTZ R105, -R123.reuse, R16 ;  /* 0x000000107b697221 */ /* 0x040fe40000010100 */
[----:B------:R-:W-:Y:S02]  /*4190*/  FADD.FTZ R53, -R123, R53 ;  /* 0x000000357b357221 */ /* 0x000fe40000010100 */
[C---:B------:R-:W-:Y:S03]  /*41a0*/  FADD.FTZ R7, -R121.reuse, R54 ;  /* 0x0000003679077221 */ /* 0x040fe60000010100 */
[----:B------:R-:W-:Y:S02]  /*41b0*/  FADD.FTZ R18, -R121, R55 ;  /* 0x0000003779127221 */ /* 0x000fe40000010100 */
[C---:B------:R-:W-:Y:S02]  /*41c0*/  FADD.FTZ R25, -R115.reuse, R25 ;  /* 0x0000001973197221 */ /* 0x040fe40000010100 */
[----:B------:R-:W-:Y:S02]  /*41d0*/  FADD.FTZ R29, -R115, R29 ;  /* 0x0000001d731d7221 */ /* 0x000fe40000010100 */
[----:B------:R-:W-:Y:S02]  /*41e0*/  FMUL.FTZ R229, R229, R22 ;  /* 0x00000016e5e57220 */ /* 0x000fe40000410000 */
[----:B------:R-:W-:Y:S02]  /*41f0*/  FMUL.FTZ R233, R233, R34 ;  /* 0x00000022e9e97220 */ /* 0x000fe40000410000 */
[----:B------:R-:W-:Y:S02]  /*4200*/  FADD.FTZ R22, -R115, R40 ;  /* 0x0000002873167221 */ /* 0x000fe40000010100 */
[C---:B------:R-:W-:Y:S02]  /*4210*/  FADD.FTZ R64, -R123.reuse, R64 ;  /* 0x000000407b407221 */ /* 0x040fe40000010100 */
[----:B------:R-:W-:Y:S02]  /*4220*/  FADD.FTZ R123, -R123, R65 ;  /* 0x000000417b7b7221 */ /* 0x000fe40000010100 */
[----:B------:R-:W-:Y:S02]  /*4230*/  FMUL.FTZ R65, R178, R5 ;  /* 0x00000005b2417220 */ /* 0x000fe40000410000 */
        /* <DEDUP_REMOVED lines=71> */
[----:B------:R-:W-:Y:S01]  /*46b0*/  FMUL.FTZ R63, R116, R63 ;  /* 0x0000003f743f7220 */ /* 0x000fe20000410000 */
[----:B------:R-:W-:-:S05]  /*46c0*/  @!P2 BRA `(.L_x_50) ;  /* 0x000001200000a947 */ /* 0x000fca0003800000 */
[----:B------:R-:W-:Y:S01]  /*46d0*/  IMAD.MOV.U32 R9, RZ, RZ, c[0x0][0x190] ;  /* 0x00006400ff097624 */ /* 0x000fe200078e00ff */
[----:B------:R-:W-:Y:S03]  /*46e0*/  ULOP3.LUT UR8, UR4, 0x1, URZ, 0xc0, !UPT ;  /* 0x0000000104087892 */ /* 0x000fe6000f8ec03f */
[----:B------:R-:W-:Y:S01]  /*46f0*/  IMAD.U32 R7, R9, -0x80, RZ ;  /* 0xffffff8009077824 */ /* 0x000fe200078e00ff */
[----:B------:R-:W-:Y:S04]  /*4700*/  UISETP.NE.U32.AND UP0, UPT, UR8, 0x1, UPT ;  /* 0x000000010800788c */ /* 0x000fe8000bf05070 */
[----:B------:R-:W-:Y:S01]  /*4710*/  USEL UR8, UR54, 0x2000, !UP0 ;  /* 0x0000200036087887 */ /* 0x000fe2000c000000 */
[C---:B------:R-:W-:Y:S04]  /*4720*/  LEA R206, P0, R7.reuse, R206, 0x1 ;  /* 0x000000ce07ce7211 */ /* 0x040fe800078008ff */
[----:B------:R-:W-:Y:S01]  /*4730*/  LEA.HI.X.SX32 R207, R7, R207, 0x1, P0 ;  /* 0x000000cf07cf7211 */ /* 0x000fe200000f0eff */
[----:B------:R-:W-:Y:S01]  /*4740*/  IMAD.MOV.U32 R7, RZ, RZ, c[0x0][0x194] ;  /* 0x00006500ff077624 */ /* 0x000fe200078e00ff */
[C---:B------:R-:W-:Y:S02]  /*4750*/  LEA R8, P0, R9.reuse, R206, 0x7 ;  /* 0x000000ce09087211 */ /* 0x040fe400078038ff */
[----:B------:R-:W-:Y:S02]  /*4760*/  IADD3 R202, R202, UR8, RZ ;  /* 0x00000008caca7c10 */ /* 0x000fe4000fffe0ff */
[----:B------:R-:W-:Y:S02]  /*4770*/  LEA.HI.X R9, R9, R207, R7, 0x7, P0 ;  /* 0x000000cf09097211 */ /* 0x000fe400000f3c07 */
[----:B------:R-:W-:Y:S01]  /*4780*/  IADD3 R168, R168, UR8, RZ ;  /* 0x00000008a8a87c10 */ /* 0x000fe2000fffe0ff */
[----:B------:R-:W-:Y:S01]  /*4790*/  @!PT LDS RZ, [RZ] ;  /* 0x00000000fffff984 */ /* 0x000fe20000000800 */
[----:B------:R-:W-:Y:S01]  /*47a0*/  @!PT LDS RZ, [RZ] ;  /* 0x00000000fffff984 */ /* 0x000fe20000000800 */
[----:B------:R-:W-:Y:S01]  /*47b0*/  @!PT LDS RZ, [RZ] ;  /* 0x00000000fffff984 */ /* 0x000fe20000000800 */
[----:B------:R1:W-:Y:S04]  /*47c0*/  LDGSTS.E.BYPASS.LTC128B.128 [R202], [R206.64] ;  /* 0x00000000ceca7fae */ /* 0x0003e8000b901d46 */
[----:B------:R1:W-:Y:S04]  /*47d0*/  LDGSTS.E.BYPASS.LTC128B.128 [R202+0x1000], [R8.64] ;  /* 0x0100000008ca7fae */ /* 0x0003e8000b901d46 */
[----:B------:R-:W0:Y:S02]  /*47e0*/  LDGDEPBAR ;  /* 0x00000000000079af */ /* 0x000e240000000000 */
.L_x_50:
[----:B------:R-:W-:Y:S01]  /*47f0*/  F2FP.PACK_AB R210, R210, R203 ;  /* 0x000000cbd2d2723e */ /* 0x000fe200000000ff */
[----:B------:R-:W-:Y:S01]  /*4800*/  IMAD.SHL.U32 R52, R176, 0x2, RZ ;  /* 0x00000002b0347824 */ /* 0x000fe200078e00ff */
        /* <DEDUP_REMOVED lines=63> */
[----:B------:R-:W-:Y:S06]  /*4c00*/  BAR.SYNC.DEFER_BLOCKING 0x0 ;  /* 0x0000000000007b1d */ /* 0x000fec0000010000 */
[----:B------:R-:W-:Y:S04]  /*4c10*/  LDSM.16.MT88.4 R4, [R173+0x10000] ;  /* 0x01000000ad04783b */ /* 0x000fe80000004200 */
[----:B-1----:R-:W1:Y:S04]  /*4c20*/  LDSM.16.MT88.4 R8, [R52+0x4000] ;  /* 0x004000003408783b */ /* 0x002e680000004200 */
        /* <DEDUP_REMOVED lines=56> */
[----:B------:R-:W-:Y:S02]  /*4fb0*/  IMAD.MOV.U32 R7, RZ, RZ, c[0x0][0x370] ;  /* 0x0000dc00ff077624 */ /* 0x000fe400078e00ff */
[----:B------:R-:W-:Y:S02]  /*4fc0*/  IMAD.SHL.U32 R9, R182, 0x2, RZ ;  /* 0x00000002b6097824 */ /* 0x000fe400078e00ff */
[----:B------:R-:W-:Y:S05]  /*4fd0*/  IMAD.U32 R5, R7, -0x80, RZ ;  /* 0xffffff8007057824 */ /* 0x000fea00078e00ff */
[C---:B------:R-:W-:Y:S04]  /*4fe0*/  LEA R204, P0, R5.reuse, R204, 0x1 ;  /* 0x000000cc05cc7211 */ /* 0x040fe800078008ff */
[----:B------:R-:W-:Y:S01]  /*4ff0*/  LEA.HI.X.SX32 R205, R5, R205, 0x1, P0 ;  /* 0x000000cd05cd7211 */ /* 0x000fe200000f0eff */
[----:B------:R-:W-:Y:S01]  /*5000*/  IMAD.MOV.U32 R5, RZ, RZ, c[0x0][0x374] ;  /* 0x0000dd00ff057624 */ /* 0x000fe200078e00ff */
[C---:B------:R-:W-:Y:S03]  /*5010*/  LEA R10, P0, R7.reuse, R204, 0x7 ;  /* 0x000000cc070a7211 */ /* 0x040fe600078038ff */
[----:B------:R-:W-:Y:S01]  /*5020*/  @!PT LDS RZ, [RZ] ;  /* 0x00000000fffff984 */ /* 0x000fe20000000800 */
[----:B------:R-:W-:Y:S01]  /*5030*/  @!PT LDS RZ, [RZ] ;  /* 0x00000000fffff984 */ /* 0x000fe20000000800 */
[----:B------:R-:W-:Y:S01]  /*5040*/  @!PT LDS RZ, [RZ] ;  /* 0x00000000fffff984 */ /* 0x000fe20000000800 */
[----:B------:R1:W-:Y:S01]  /*5050*/  LDGSTS.E.BYPASS.LTC128B.128 [R9+0x4000], [R204.64] ;  /* 0x04000000cc097fae */ /* 0x0003e2000b901d46 */
[----:B------:R-:W-:Y:S05]  /*5060*/  LEA.HI.X R11, R7, R205, R5, 0x7, P0 ;  /* 0x000000cd070b7211 */ /* 0x000fea00000f3c05 */
[----:B------:R1:W-:Y:S04]  /*5070*/  LDGSTS.E.BYPASS.LTC128B.128 [R9+0x5000], [R10.64] ;  /* 0x050000000a097fae */ /* 0x0003e8000b901d46 */
[----:B------:R-:W0:Y:S02]  /*5080*/  LDGDEPBAR ;  /* 0x00000000000079af */ /* 0x000e240000000000 */
.L_x_51:
[----:B------:R-:W-:Y:S01]  /*5090*/  LDSM.16.M88.4 R20, [R172] ;  /* 0x00000000ac14783b */ /* 0x000fe20000000200 */
[----:B------:R-:W-:Y:S02]  /*50a0*/  ULOP3.LUT UR8, UR4, 0x1, URZ, 0xc0, !UPT ;  /* 0x0000000104087892 */ /* 0x000fe4000f8ec03f */
[----:B------:R-:W-:Y:S01]  /*50b0*/  UISETP.GT.AND UP2, UPT, UR4, UR13, UPT ;  /* 0x0000000d0400728c */ /* 0x000fe2000bf44270 */
[----:B------:R-:W2:Y:S01]  /*50c0*/  LDSM.16.MT88.4 R16, [R52+0x6000] ;  /* 0x006000003410783b */ /* 0x000ea20000004200 */
[----:B------:R-:W-:Y:S02]  /*50d0*/  UISETP.NE.U32.AND UP0, UPT, UR8, 0x1, UPT ;  /* 0x000000010800788c */ /* 0x000fe4000bf05070 */
[----:B------:R-:W-:Y:S01]  /*50e0*/  UIADD3 UR4, UR4, -0x1, URZ ;  /* 0xffffffff04047890 */ /* 0x000fe2000fffe03f */
[----:B------:R-:W3:Y:S04]  /*50f0*/  LDSM.16.M88.4 R12, [R172+0x2000] ;  /* 0x00200000ac0c783b */ /* 0x000ee80000000200 */
[----:B------:R-:W-:Y:S04]  /*5100*/  LDSM.16.M88.4 R24, [R171] ;  /* 0x00000000ab18783b */ /* 0x000fe80000000200 */
[----:B------:R-:W4:Y:S04]  /*5110*/  LDSM.16.MT88.4 R28, [R52+0x6400] ;  /* 0x00640000341c783b */ /* 0x000f280000004200 */
[----:B------:R-:W1:Y:S04]  /*5120*/  LDSM.16.M88.4 R32, [R166] ;  /* 0x00000000a620783b */ /* 0x000e680000000200 */
[----:B------:R-:W-:Y:S04]  /*5130*/  LDSM.16.M88.4 R36, [R170] ;  /* 0x00000000aa24783b */ /* 0x000fe80000000200 */
[----:B------:R-:W1:Y:S04]  /*5140*/  LDSM.16.MT88.4 R40, [R52+0x6800] ;  /* 0x006800003428783b */ /* 0x000e680000004200 */
[----:B------:R-:W1:Y:S04]  /*5150*/  LDSM.16.M88.4 R44, [R170+0x2000] ;  /* 0x00200000aa2c783b */ /* 0x000e680000000200 */
[----:B------:R-:W-:Y:S01]  /*5160*/  LDSM.16.MT88.4 R48, [R52+0x6c00] ;  /* 0x006c00003430783b */ /* 0x000fe20000004200 */
[-C--:B--2---:R-:W-:Y:S08]  /*5170*/  HMMA.16816.F32 R4, R20, R16.reuse, RZ ;  /* 0x000000101404723c */ /* 0x084ff000000018ff */
[C---:B-1-3--:R-:W-:Y:S08]  /*5180*/  HMMA.16816.F32 R8, R12.reuse, R16, RZ ;  /* 0x000000100c08723c */ /* 0x04aff000000018ff */
[-C--:B------:R-:W-:Y:S08]  /*5190*/  HMMA.16816.F32 R12, R12, R18.reuse, RZ ;  /* 0x000000120c0c723c */ /* 0x080ff000000018ff */
[----:B------:R-:W-:Y:S01]  /*51a0*/  HMMA.16816.F32 R16, R20, R18, RZ ;  /* 0x000000121410723c */ /* 0x000fe200000018ff */
[----:B------:R-:W1:Y:S07]  /*51b0*/  LDSM.16.M88.4 R20, [R165] ;  /* 0x00000000a514783b */ /* 0x000e6e0000000200 */
[-C--:B----4-:R-:W-:Y:S08]  /*51c0*/  HMMA.16816.F32 R4, R24, R28.reuse, R4 ;  /* 0x0000001c1804723c */ /* 0x090ff00000001804 */
[C---:B------:R-:W-:Y:S08]  /*51d0*/  HMMA.16816.F32 R8, R32.reuse, R28, R8 ;  /* 0x0000001c2008723c */ /* 0x040ff00000001808 */
[-C--:B------:R-:W-:Y:S01]  /*51e0*/  HMMA.16816.F32 R12, R32, R30.reuse, R12 ;  /* 0x0000001e200c723c */ /* 0x080fe2000000180c */
[----:B------:R-:W2:Y:S07]  /*51f0*/  LDSM.16.M88.4 R32, [R165+0x2000] ;  /* 0x00200000a520783b */ /* 0x000eae0000000200 */
[----:B------:R-:W-:Y:S01]  /*5200*/  HMMA.16816.F32 R16, R24, R30, R16 ;  /* 0x0000001e1810723c */ /* 0x000fe20000001810 */
[----:B------:R-:W-:Y:S04]  /*5210*/  LDSM.16.M88.4 R24, [R172+0x4000] ;  /* 0x00400000ac18783b */ /* 0x000fe80000000200 */
[----:B------:R-:W3:Y:S03]  /*5220*/  LDSM.16.MT88.4 R28, [R52+0x7000] ;  /* 0x00700000341c783b */ /* 0x000ee60000004200 */
        /* <DEDUP_REMOVED lines=8> */
[C---:B--2---:R-:W-:Y:S08]  /*52b0*/  HMMA.16816.F32 R8, R32.reuse, R48, R8 ;  /* 0x000000302008723c */ /* 0x044ff00000001808 */
[-C--:B------:R-:W-:Y:S01]  /*52c0*/  HMMA.16816.F32 R12, R32, R50.reuse, R12 ;  /* 0x00000032200c723c */ /* 0x080fe2000000180c */
[----:B------:R-:W1:Y:S07]  /*52d0*/  LDSM.16.M88.4 R32, [R3] ;  /* 0x000000000320783b */ /* 0x000e6e0000000200 */
[----:B------:R-:W-:Y:S01]  /*52e0*/  HMMA.16816.F32 R16, R20, R50, R16 ;  /* 0x000000321410723c */ /* 0x000fe20000001810 */
[----:B------:R-:W-:Y:S04]  /*52f0*/  LDSM.16.M88.4 R20, [R170+0x4000] ;  /* 0x00400000aa14783b */ /* 0x000fe80000000200 */
[----:B------:R-:W2:Y:S03]  /*5300*/  LDSM.16.MT88.4 R48, [R52+0x7800] ;  /* 0x007800003430783b */ /* 0x000ea60000004200 */
[-C--:B---3--:R-:W-:Y:S08]  /*5310*/  HMMA.16816.F32 R4, R24, R28.reuse, R4 ;  /* 0x0000001c1804723c */ /* 0x088ff00000001804 */
[C---:B----4-:R-:W-:Y:S08]  /*5320*/  HMMA.16816.F32 R8, R44.reuse, R28, R8 ;  /* 0x0000001c2c08723c */ /* 0x050ff00000001808 */
[-C--:B------:R-:W-:Y:S01]  /*5330*/  HMMA.16816.F32 R12, R44, R30.reuse, R12 ;  /* 0x0000001e2c0c723c */ /* 0x080fe2000000180c */
[----:B------:R-:W3:Y:S07]  /*5340*/  LDSM.16.M88.4 R44, [R170+0x6000] ;  /* 0x00600000aa2c783b */ /* 0x000eee0000000200 */
[----:B------:R-:W-:Y:S01]  /*5350*/  HMMA.16816.F32 R16, R24, R30, R16 ;  /* 0x0000001e1810723c */ /* 0x000fe20000001810 */
[----:B------:R-:W-:Y:S04]  /*5360*/  LDSM.16.MT88.4 R28, [R52+0x7c00] ;  /* 0x007c0000341c783b */ /* 0x000fe80000004200 */
[----:B------:R-:W4:Y:S03]  /*5370*/  LDSM.16.M88.4 R24, [R165+0x4000] ;  /* 0x00400000a518783b */ /* 0x000f260000000200 */
[-C--:B------:R-:W-:Y:S08]  /*5380*/  HMMA.16816.F32 R4, R36, R40.reuse, R4 ;  /* 0x000000282404723c */ /* 0x080ff00000001804 */
[C---:B-1----:R-:W-:Y:S07]  /*5390*/  HMMA.16816.F32 R8, R32.reuse, R40, R8 ;  /* 0x000000282008723c */ /* 0x042fee0000001808 */
[----:B------:R-:W-:Y:S01]  /*53a0*/  IMAD.U32 R41, RZ, RZ, UR26 ;  /* 0x0000001aff297e24 */ /* 0x000fe2000f8e00ff */
[-C--:B------:R-:W-:Y:S01]  /*53b0*/  HMMA.16816.F32 R12, R32, R42.reuse, R12 ;  /* 0x0000002a200c723c */ /* 0x080fe2000000180c */
[----:B------:R-:W1:Y:S07]  /*53c0*/  LDSM.16.M88.4 R32, [R165+0x6000] ;  /* 0x00600000a520783b */ /* 0x000e6e0000000200 */
[----:B------:R-:W-:Y:S07]  /*53d0*/  HMMA.16816.F32 R16, R36, R42, R16 ;  /* 0x0000002a2410723c */ /* 0x000fee0000001810 */
[----:B------:R-:W-:Y:S01]  /*53e0*/  @P2 IADD3 R36, P0, R193, UR10, RZ ;  /* 0x0000000ac1242c10 */ /* 0x000fe2000ff1e0ff */
[-C--:B--2---:R-:W-:Y:S01]  /*53f0*/  HMMA.16816.F32 R4, R20, R48.reuse, R4 ;  /* 0x000000301404723c */ /* 0x084fe20000001804 */
[----:B------:R-:W-:Y:S01]  /*5400*/  IMAD.U32 R39, RZ, RZ, UR25 ;  /* 0x00000019ff277e24 */ /* 0x000fe2000f8e00ff */
[----:B------:R-:W-:Y:S03]  /*5410*/  @UP3 UIADD3 UR10, UP1, UR10, -0x200, URZ ;  /* 0xfffffe000a0a3890 */ /* 0x000fe6000ff3e03f */
[----:B------:R-:W-:Y:S01]  /*5420*/  @P2 IADD3.X R37, R179, UR9, RZ, P0, !PT ;  /* 0x00000009b3252c10 */ /* 0x000fe200087fe4ff */
[----:B------:R-:W-:Y:S02]  /*5430*/  @UP3 UIADD3.X UR9, UR9, -0x1, URZ, UP1, !UPT ;  /* 0xffffffff09093890 */ /* 0x000fe40008ffe43f */
[C---:B---3--:R-:W-:Y:S02]  /*5440*/  HMMA.16816.F32 R8, R44.reuse, R48, R8 ;  /* 0x000000302c08723c */ /* 0x048fe40000001808 */
[----:B------:R2:W5:Y:S04]  /*5450*/  @P2 LDG.E R201, [R36.64] ;  /* 0x0000000624c92981 */ /* 0x000568000c1e1900 */
[----:B------:R2:W5:Y:S02]  /*5460*/  @P2 LDG.E R200, [R36.64+0x20] ;  /* 0x0000200624c82981 */ /* 0x000564000c1e1900 */
[-C--:B------:R-:W-:Y:S02]  /*5470*/  HMMA.16816.F32 R12, R44, R50.reuse, R12 ;  /* 0x000000322c0c723c */ /* 0x080fe4000000180c */
[----:B------:R2:W5:Y:S04]  /*5480*/  @P2 LDG.E R199, [R36.64+0x100] ;  /* 0x0001000624c72981 */ /* 0x000568000c1e1900 */
[----:B------:R2:W5:Y:S02]  /*5490*/  @P2 LDG.E R198, [R36.64+0x120] ;  /* 0x0001200624c62981 */ /* 0x000564000c1e1900 */
[----:B------:R-:W-:Y:S02]  /*54a0*/  HMMA.16816.F32 R16, R20, R50, R16 ;  /* 0x000000321410723c */ /* 0x000fe40000001810 */
[----:B------:R-:W-:Y:S06]  /*54b0*/  LDSM.16.MT88.4 R20, [R173+0xc000] ;  /* 0x00c00000ad14783b */ /* 0x000fec0000004200 */
[-C--:B----4-:R-:W-:Y:S08]  /*54c0*/  HMMA.16816.F32 R4, R24, R28.reuse, R4 ;  /* 0x0000001c1804723c */ /* 0x090ff00000001804 */
[C---:B-1----:R-:W-:Y:S07]  /*54d0*/  HMMA.16816.F32 R8, R32.reuse, R28, R8 ;  /* 0x0000001c2008723c */ /* 0x042fee0000001808 */
[----:B------:R-:W-:Y:S01]  /*54e0*/  IMAD.U32 R29, RZ, RZ, UR28 ;  /* 0x0000001cff1d7e24 */ /* 0x000fe2000f8e00ff */
[-C--:B------:R-:W-:Y:S01]  /*54f0*/  HMMA.16816.F32 R12, R32, R30.reuse, R12 ;  /* 0x0000001e200c723c */ /* 0x080fe2000000180c */
[----:B--2---:R-:W-:Y:S06]  /*5500*/  IMAD.U32 R37, RZ, RZ, UR21 ;  /* 0x00000015ff257e24 */ /* 0x004fec000f8e00ff */
[----:B------:R-:W-:Y:S01]  /*5510*/  IMAD.U32 R33, RZ, RZ, UR27 ;  /* 0x0000001bff217e24 */ /* 0x000fe2000f8e00ff */
[----:B------:R-:W-:Y:S01]  /*5520*/  HMMA.16816.F32 R16, R24, R30, R16 ;  /* 0x0000001e1810723c */ /* 0x000fe20000001810 */
[----:B------:R-:W-:Y:S01]  /*5530*/  IMAD.U32 R35, RZ, RZ, UR28 ;  /* 0x0000001cff237e24 */ /* 0x000fe2000f8e00ff */
[----:B------:R-:W-:Y:S02]  /*5540*/  RED.E.ADD.F32.FTZ.RN.STRONG.GPU [R208.64], R4 ;  /* 0x00000004d000798e */ /* 0x000fe4000c10e786 */
[-C--:B------:R-:W-:Y:S01]  /*5550*/  LEA R32, P1, R29, R208.reuse, 0x2 ;  /* 0x000000d01d207211 */ /* 0x080fe200078210ff */
[----:B------:R-:W-:Y:S01]  /*5560*/  IMAD.U32 R29, RZ, RZ, UR27 ;  /* 0x0000001bff1d7e24 */ /* 0x000fe2000f8e00ff */
[-C--:B------:R-:W-:Y:S01]  /*5570*/  LEA R28, P0, R33, R208.reuse, 0x2 ;  /* 0x000000d0211c7211 */ /* 0x080fe200078010ff */
[----:B------:R-:W-:Y:S01]  /*5580*/  IMAD.U32 R25, RZ, RZ, UR26 ;  /* 0x0000001aff197e24 */ /* 0x000fe2000f8e00ff */
[-C--:B------:R-:W-:Y:S01]  /*5590*/  LEA.HI.X.SX32 R33, R35, R209.reuse, 0x2, P1 ;  /* 0x000000d123217211 */ /* 0x080fe200008f16ff */
[----:B------:R-:W-:Y:S03]  /*55a0*/  IMAD.U32 R31, RZ, RZ, UR24 ;  /* 0x00000018ff1f7e24 */ /* 0x000fe6000f8e00ff */
[-C--:B------:R-:W-:Y:S01]  /*55b0*/  LEA.HI.X.SX32 R29, R29, R209.reuse, 0x2, P0 ;  /* 0x000000d11d1d7211 */ /* 0x080fe200000f16ff */
[----:B------:R1:W-:Y:S01]  /*55c0*/  RED.E.ADD.F32.FTZ.RN.STRONG.GPU [R32.64], R5 ;  /* 0x000000052000798e */ /* 0x0003e2000c10e786 */
[-C--:B------:R-:W-:Y:S01]  /*55d0*/  LEA R30, P0, R25, R208.reuse, 0x2 ;  /* 0x000000d0191e7211 */ /* 0x080fe200078010ff */
[----:B------:R-:W-:Y:S01]  /*55e0*/  IMAD.U32 R27, RZ, RZ, UR23 ;  /* 0x00000017ff1b7e24 */ /* 0x000fe2000f8e00ff */
[-C--:B------:R-:W-:Y:S01]  /*55f0*/  LEA R24, P1, R31, R208.reuse, 0x2 ;  /* 0x000000d01f187211 */ /* 0x080fe200078210ff */
[----:B------:R2:W-:Y:S01]  /*5600*/  RED.E.ADD.F32.FTZ.RN.STRONG.GPU [R28.64], R6 ;  /* 0x000000061c00798e */ /* 0x0005e2000c10e786 */
[-C--:B------:R-:W-:Y:S01]  /*5610*/  LEA.HI.X.SX32 R31, R41, R209.reuse, 0x2, P0 ;  /* 0x000000d1291f7211 */ /* 0x080fe200000f16ff */
[----:B------:R-:W-:Y:S01]  /*5620*/  IMAD.U32 R35, RZ, RZ, UR25 ;  /* 0x00000019ff237e24 */ /* 0x000fe2000f8e00ff */
[-C--:B------:R-:W-:Y:S01]  /*5630*/  LEA R26, P2, R39, R208.reuse, 0x2 ;  /* 0x000000d0271a7211 */ /* 0x080fe200078410ff */
[----:B------:R-:W-:Y:S02]  /*5640*/  IMAD.U32 R25, RZ, RZ, UR24 ;  /* 0x00000018ff197e24 */ /* 0x000fe4000f8e00ff */
[----:B------:R3:W-:Y:S01]  /*5650*/  RED.E.ADD.F32.FTZ.RN.STRONG.GPU [R30.64], R7 ;  /* 0x000000071e00798e */ /* 0x0007e2000c10e786 */
[----:B------:R-:W-:Y:S02]  /*5660*/  IMAD.U32 R39, RZ, RZ, UR22 ;  /* 0x00000016ff277e24 */ /* 0x000fe4000f8e00ff */
[-C--:B------:R-:W-:Y:S01]  /*5670*/  LEA.HI.X.SX32 R25, R25, R209.reuse, 0x2, P1 ;  /* 0x000000d119197211 */ /* 0x080fe200008f16ff */
[----:B-1----:R-:W-:Y:S02]  /*5680*/  IMAD.U32 R5, RZ, RZ, UR23 ;  /* 0x00000017ff057e24 */ /* 0x002fe4000f8e00ff */
[----:B------:R-:W-:Y:S01]  /*5690*/  IMAD.U32 R33, RZ, RZ, UR19 ;  /* 0x00000013ff217e24 */ /* 0x000fe2000f8e00ff */
[-C--:B--2---:R-:W-:Y:S02]  /*56a0*/  LEA R28, P0, R27, R208.reuse, 0x2 ;  /* 0x000000d01b1c7211 */ /* 0x084fe400078010ff */
[-C--:B------:R-:W-:Y:S01]  /*56b0*/  LEA.HI.X.SX32 R27, R35, R209.reuse, 0x2, P2 ;  /* 0x000000d1231b7211 */ /* 0x080fe200010f16ff */
[----:B------:R-:W-:Y:S01]  /*56c0*/  IMAD.U32 R35, RZ, RZ, UR20 ;  /* 0x00000014ff237e24 */ /* 0x000fe2000f8e00ff */
[-C--:B------:R-:W-:Y:S01]  /*56d0*/  LEA.HI.X.SX32 R29, R5, R209.reuse, 0x2, P0 ;  /* 0x000000d1051d7211 */ /* 0x080fe200000f16ff */
[----:B------:R-:W-:Y:S01]  /*56e0*/  IMAD.U32 R5, RZ, RZ, UR22 ;  /* 0x00000016ff057e24 */ /* 0x000fe2000f8e00ff */
[-C--:B------:R-:W-:Y:S01]  /*56f0*/  LEA R6, P2, R37, R208.reuse, 0x2 ;  /* 0x000000d025067211 */ /* 0x080fe200078410ff */
[----:B------:R1:W-:Y:S01]  /*5700*/  RED.E.ADD.F32.FTZ.RN.STRONG.GPU [R26.64], R8 ;  /* 0x000000081a00798e */ /* 0x0003e2000c10e786 */
[----:B---3--:R-:W-:Y:S01]  /*5710*/  IMAD.U32 R7, RZ, RZ, UR21 ;  /* 0x00000015ff077e24 */ /* 0x008fe2000f8e00ff */
[-C--:B------:R-:W-:Y:S01]  /*5720*/  LEA R4, P1, R35, R208.reuse, 0x2 ;  /* 0x000000d023047211 */ /* 0x080fe200078210ff */
[----:B------:R-:W-:Y:S01]  /*5730*/  IMAD.U32 R35, RZ, RZ, UR17 ;  /* 0x00000011ff237e24 */ /* 0x000fe2000f8e00ff */
[-C--:B------:R-:W-:Y:S01]  /*5740*/  LEA R36, P0, R5, R208.reuse, 0x2 ;  /* 0x000000d005247211 */ /* 0x080fe200078010ff */
[----:B------:R2:W-:Y:S01]  /*5750*/  RED.E.ADD.F32.FTZ.RN.STRONG.GPU [R24.64], R9 ;  /* 0x000000091800798e */ /* 0x0005e2000c10e786 */
[----:B------:R-:W-:Y:S01]  /*5760*/  IMAD.U32 R5, RZ, RZ, UR20 ;  /* 0x00000014ff057e24 */ /* 0x000fe2000f8e00ff */
[-C--:B------:R-:W-:Y:S01]  /*5770*/  LEA.HI.X.SX32 R7, R7, R209.reuse, 0x2, P2 ;  /* 0x000000d107077211 */ /* 0x080fe200010f16ff */
[----:B------:R-:W-:Y:S01]  /*5780*/  IMAD.U32 R31, RZ, RZ, UR16 ;  /* 0x00000010ff1f7e24 */ /* 0x000fe2000f8e00ff */
[-C--:B------:R-:W-:Y:S01]  /*5790*/  LEA.HI.X.SX32 R37, R39, R209.reuse, 0x2, P0 ;  /* 0x000000d127257211 */ /* 0x080fe200000f16ff */
[----:B------:R3:W-:Y:S01]  /*57a0*/  RED.E.ADD.F32.FTZ.RN.STRONG.GPU [R28.64], R10 ;  /* 0x0000000a1c00798e */ /* 0x0007e2000c10e786 */
[-C--:B------:R-:W-:Y:S01]  /*57b0*/  LEA.HI.X.SX32 R5, R5, R209.reuse, 0x2, P1 ;  /* 0x000000d105057211 */ /* 0x080fe200008f16ff */
[----:B------:R-:W-:Y:S02]  /*57c0*/  IMAD.U32 R39, RZ, RZ, UR18 ;  /* 0x00000012ff277e24 */ /* 0x000fe4000f8e00ff */
[----:B------:R4:W-:Y:S04]  /*57d0*/  RED.E.ADD.F32.FTZ.RN.STRONG.GPU [R36.64], R11 ;  /* 0x0000000b2400798e */ /* 0x0009e8000c10e786 */
[----:B------:R4:W-:Y:S04]  /*57e0*/  RED.E.ADD.F32.FTZ.RN.STRONG.GPU [R6.64], R16 ;  /* 0x000000100600798e */ /* 0x0009e8000c10e786 */
[----:B------:R4:W-:Y:S01]  /*57f0*/  RED.E.ADD.F32.FTZ.RN.STRONG.GPU [R4.64], R17 ;  /* 0x000000110400798e */ /* 0x0009e2000c10e786 */
[-C--:B-1----:R-:W-:Y:S01]  /*5800*/  LEA R8, P0, R33, R208.reuse, 0x2 ;  /* 0x000000d021087211 */ /* 0x082fe200078010ff */
[----:B------:R-:W-:Y:S02]  /*5810*/  IMAD.U32 R27, RZ, RZ, UR17 ;  /* 0x00000011ff1b7e24 */ /* 0x000fe4000f8e00ff */
[----:B------:R-:W-:Y:S02]  /*5820*/  IMAD.U32 R33, RZ, RZ, UR16 ;  /* 0x00000010ff217e24 */ /* 0x000fe4000f8e00ff */
[----:B--2---:R-:W-:Y:S01]  /*5830*/  IMAD.U32 R9, RZ, RZ, UR19 ;  /* 0x00000013ff097e24 */ /* 0x004fe2000f8e00ff */
[-C--:B------:R-:W-:Y:S01]  /*5840*/  LEA R32, P3, R27, R208.reuse, 0x2 ;  /* 0x000000d01b207211 */ /* 0x080fe200078610ff */
[----:B------:R-:W-:Y:S01]  /*5850*/  IMAD.U32 R25, RZ, RZ, UR18 ;  /* 0x00000012ff197e24 */ /* 0x000fe2000f8e00ff */
[-C--:B------:R-:W-:Y:S02]  /*5860*/  LEA R34, P2, R33, R208.reuse, 0x2 ;  /* 0x000000d021227211 */ /* 0x080fe400078410ff */
[-C--:B------:R-:W-:Y:S01]  /*5870*/  LEA.HI.X.SX32 R9, R9, R209.reuse, 0x2, P0 ;  /* 0x000000d109097211 */ /* 0x080fe200000f16ff */
[----:B---3--:R-:W-:Y:S01]  /*5880*/  IMAD.U32 R29, RZ, RZ, UR15 ;  /* 0x0000000fff1d7e24 */ /* 0x008fe2000f8e00ff */
[-C--:B------:R-:W-:Y:S01]  /*5890*/  LEA R24, P0, R25, R208.reuse, 0x2 ;  /* 0x000000d019187211 */ /* 0x080fe200078010ff */
[----:B----4-:R-:W-:Y:S02]  /*58a0*/  IMAD.U32 R11, RZ, RZ, UR14 ;  /* 0x0000000eff0b7e24 */ /* 0x010fe4000f8e00ff */
[----:B------:R-:W-:Y:S01]  /*58b0*/  RED.E.ADD.F32.FTZ.RN.STRONG.GPU [R8.64], R18 ;  /* 0x000000120800798e */ /* 0x000fe2000c10e786 */
[-C--:B------:R-:W-:Y:S01]  /*58c0*/  LEA.HI.X.SX32 R25, R39, R209.reuse, 0x2, P0 ;  /* 0x000000d127197211 */ /* 0x080fe200000f16ff */
[----:B------:R-:W-:Y:S01]  /*58d0*/  IMAD.U32 R7, RZ, RZ, UR15 ;  /* 0x0000000fff077e24 */ /* 0x000fe2000f8e00ff */
[-C--:B------:R-:W-:Y:S03]  /*58e0*/  LEA.HI.X.SX32 R33, R35, R209.reuse, 0x2, P3 ;  /* 0x000000d123217211 */ /* 0x080fe600018f16ff */
[----:B------:R-:W-:Y:S01]  /*58f0*/  RED.E.ADD.F32.FTZ.RN.STRONG.GPU [R24.64], R19 ;  /* 0x000000131800798e */ /* 0x000fe2000c10e786 */
[----:B------:R-:W-:Y:S01]  /*5900*/  IMAD.U32 R5, RZ, RZ, UR14 ;  /* 0x0000000eff057e24 */ /* 0x000fe2000f8e00ff */
[-C--:B------:R-:W-:Y:S02]  /*5910*/  LEA R36, P1, R29, R208.reuse, 0x2 ;  /* 0x000000d01d247211 */ /* 0x080fe400078210ff */
[----:B------:R-:W-:Y:S01]  /*5920*/  LEA R38, P0, R11, R208, 0x2 ;  /* 0x000000d00b267211 */ /* 0x000fe200078010ff */
[----:B------:R-:W-:Y:S01]  /*5930*/  RED.E.ADD.F32.FTZ.RN.STRONG.GPU [R32.64], R12 ;  /* 0x0000000c2000798e */ /* 0x000fe2000c10e786 */
[-C--:B------:R-:W-:Y:S02]  /*5940*/  LEA.HI.X.SX32 R35, R31, R209.reuse, 0x2, P2 ;  /* 0x000000d11f237211 */ /* 0x080fe400010f16ff */
[-C--:B------:R-:W-:Y:S01]  /*5950*/  LEA.HI.X.SX32 R37, R7, R209.reuse, 0x2, P1 ;  /* 0x000000d107257211 */ /* 0x080fe200008f16ff */
[----:B------:R-:W-:Y:S01]  /*5960*/  LDSM.16.MT88.4 R8, [R169] ;  /* 0x00000000a908783b */ /* 0x000fe20000004200 */
[----:B------:R-:W-:Y:S02]  /*5970*/  LEA.HI.X.SX32 R39, R5, R209, 0x2, P0 ;  /* 0x000000d105277211 */ /* 0x000fe400000f16ff */
[----:B------:R-:W-:Y:S01]  /*5980*/  PLOP3.LUT P1, PT, PT, PT, UP0, 0x80, 0x0 ;  /* 0x000000000000781c */ /* 0x000fe20003f2f008 */
[----:B------:R-:W1:Y:S01]  /*5990*/  LDSM.16.MT88.4 R4, [R173+0x8000] ;  /* 0x00800000ad04783b */ /* 0x000e620000004200 */
[----:B------:R-:W-:Y:S01]  /*59a0*/  PLOP3.LUT P0, PT, PT, PT, UP2, 0x80, 0x0 ;  /* 0x000000000000781c */ /* 0x000fe20003f0f028 */
[----:B------:R-:W-:Y:S02]  /*59b0*/  @UP3 UIADD3 UR12, UP0, UR12, -0x200, URZ ;  /* 0xfffffe000c0c3890 */ /* 0x000fe4000ff1e03f */
[----:B------:R-:W-:Y:S02]  /*59c0*/  RED.E.ADD.F32.FTZ.RN.STRONG.GPU [R34.64], R13 ;  /* 0x0000000d2200798e */ /* 0x000fe4000c10e786 */
[----:B------:R-:W-:Y:S02]  /*59d0*/  @UP3 UIADD3.X UR11, UR11, -0x1, URZ, UP0, !UPT ;  /* 0xffffffff0b0b3890 */ /* 0x000fe400087fe43f */
[----:B------:R-:W-:Y:S04]  /*59e0*/  RED.E.ADD.F32.FTZ.RN.STRONG.GPU [R36.64], R14 ;  /* 0x0000000e2400798e */ /* 0x000fe8000c10e786 */
[----:B------:R-:W-:Y:S04]  /*59f0*/  RED.E.ADD.F32.FTZ.RN.STRONG.GPU [R38.64], R15 ;  /* 0x0000000f2600798e */ /* 0x000fe8000c10e786 */
[----:B------:R-:W-:Y:S04]  /*5a00*/  LDSM.16.MT88.4 R16, [R173+0x8800] ;  /* 0x00880000ad10783b */ /* 0x000fe80000004200 */
[----:B------:R-:W2:Y:S04]  /*5a10*/  LDSM.16.MT88.4 R24, [R169+0x400] ;  /* 0x00040000a918783b */ /* 0x000ea80000004200 */
[----:B------:R-:W3:Y:S04]  /*5a20*/  LDSM.16.MT88.4 R28, [R173+0xc800] ;  /* 0x00c80000ad1c783b */ /* 0x000ee80000004200 */
[----:B------:R-:W-:Y:S04]  /*5a30*/  LDSM.16.MT88.4 R12, [R169+0x800] ;  /* 0x00080000a90c783b */ /* 0x000fe80000004200 */
[----:B------:R-:W-:Y:S01]  /*5a40*/  LDSM.16.MT88.4 R32, [R173+0xd000] ;  /* 0x00d00000ad20783b */ /* 0x000fe20000004200 */
[-C--:B-1----:R-:W-:Y:S08]  /*5a50*/  HMMA.16816.F32 R84, R4, R8.reuse, R84 ;  /* 0x000000080454723c */ /* 0x082ff00000001854 */
[C---:B------:R-:W-:Y:S08]  /*5a60*/  HMMA.16816.F32 R88, R20.reuse, R8, R88 ;  /* 0x000000081458723c */ /* 0x040ff00000001858 */
[-C--:B------:R-:W-:Y:S01]  /*5a70*/  HMMA.16816.F32 R92, R20, R10.reuse, R92 ;  /* 0x0000000a145c723c */ /* 0x080fe2000000185c */
[----:B------:R-:W1:Y:S07]  /*5a80*/  LDSM.16.MT88.4 R20, [R173+0x9000] ;  /* 0x00900000ad14783b */ /* 0x000e6e0000004200 */
[----:B------:R-:W-:Y:S01]  /*5a90*/  HMMA.16816.F32 R96, R4, R10, R96 ;  /* 0x0000000a0460723c */ /* 0x000fe20000001860 */
[----:B------:R-:W-:Y:S04]  /*5aa0*/  LDSM.16.MT88.4 R4, [R173+0x9800] ;  /* 0x00980000ad04783b */ /* 0x000fe80000004200 */
[----:B------:R-:W4:Y:S03]  /*5ab0*/  LDSM.16.MT88.4 R8, [R169+0xc00] ;  /* 0x000c0000a908783b */ /* 0x000f260000004200 */
[-C--:B--2---:R-:W-:Y:S08]  /*5ac0*/  HMMA.16816.F32 R84, R16, R24.reuse, R84 ;  /* 0x000000181054723c */ /* 0x084ff00000001854 */
[C---:B---3--:R-:W-:Y:S08]  /*5ad0*/  HMMA.16816.F32 R88, R28.reuse, R24, R88 ;  /* 0x000000181c58723c */ /* 0x048ff00000001858 */
[-C--:B------:R-:W-:Y:S01]  /*5ae0*/  HMMA.16816.F32 R92, R28, R26.reuse, R92 ;  /* 0x0000001a1c5c723c */ /* 0x080fe2000000185c */
[----:B------:R-:W2:Y:S07]  /*5af0*/  LDSM.16.MT88.4 R28, [R173+0xd800] ;  /* 0x00d80000ad1c783b */ /* 0x000eae0000004200 */
[----:B------:R-:W-:Y:S01]  /*5b00*/  HMMA.16816.F32 R96, R16, R26, R96 ;  /* 0x0000001a1060723c */ /* 0x000fe20000001860 */
[----:B------:R-:W-:Y:S04]  /*5b10*/  LDSM.16.MT88.4 R16, [R173+0xa000] ;  /* 0x00a00000ad10783b */ /* 0x000fe80000004200 */
[----:B------:R-:W3:Y:S03]  /*5b20*/  LDSM.16.MT88.4 R24, [R169+0x1000] ;  /* 0x00100000a918783b */ /* 0x000ee60000004200 */
[-C--:B-1----:R-:W-:Y:S08]  /*5b30*/  HMMA.16816.F32 R84, R20, R12.reuse, R84 ;  /* 0x0000000c1454723c */ /* 0x082ff00000001854 */
[C---:B------:R-:W-:Y:S08]  /*5b40*/  HMMA.16816.F32 R88, R32.reuse, R12, R88 ;  /* 0x0000000c2058723c */ /* 0x040ff00000001858 */
[-C--:B------:R-:W-:Y:S01]  /*5b50*/  HMMA.16816.F32 R92, R32, R14.reuse, R92 ;  /* 0x0000000e205c723c */ /* 0x080fe2000000185c */
[----:B------:R-:W1:Y:S07]  /*5b60*/  LDSM.16.MT88.4 R32, [R173+0xe000] ;  /* 0x00e00000ad20783b */ /* 0x000e6e0000004200 */
[----:B------:R-:W-:Y:S01]  /*5b70*/  HMMA.16816.F32 R96, R20, R14, R96 ;  /* 0x0000000e1460723c */ /* 0x000fe20000001860 */
[----:B------:R-:W-:Y:S04]  /*5b80*/  LDSM.16.MT88.4 R12, [R173+0xa800] ;  /* 0x00a80000ad0c783b */ /* 0x000fe80000004200 */
[----:B------:R-:W1:Y:S03]  /*5b90*/  LDSM.16.MT88.4 R20, [R169+0x1400] ;  /* 0x00140000a914783b */ /* 0x000e660000004200 */
[-C--:B----4-:R-:W-:Y:S08]  /*5ba0*/  HMMA.16816.F32 R84, R4, R8.reuse, R84 ;  /* 0x000000080454723c */ /* 0x090ff00000001854 */
[C---:B--2---:R-:W-:Y:S08]  /*5bb0*/  HMMA.16816.F32 R88, R28.reuse, R8, R88 ;  /* 0x000000081c58723c */ /* 0x044ff00000001858 */
[-C--:B------:R-:W-:Y:S01]  /*5bc0*/  HMMA.16816.F32 R92, R28, R10.reuse, R92 ;  /* 0x0000000a1c5c723c */ /* 0x080fe2000000185c */
[----:B------:R-:W2:Y:S07]  /*5bd0*/  LDSM.16.MT88.4 R28, [R173+0xe800] ;  /* 0x00e80000ad1c783b */ /* 0x000eae0000004200 */
[----:B------:R-:W-:Y:S01]  /*5be0*/  HMMA.16816.F32 R96, R4, R10, R96 ;  /* 0x0000000a0460723c */ /* 0x000fe20000001860 */
[----:B------:R-:W-:Y:S04]  /*5bf0*/  LDSM.16.MT88.4 R4, [R173+0xb000] ;  /* 0x00b00000ad04783b */ /* 0x000fe80000004200 */
[----:B------:R-:W4:Y:S03]  /*5c00*/  LDSM.16.MT88.4 R8, [R169+0x1800] ;  /* 0x00180000a908783b */ /* 0x000f260000004200 */
[-C--:B---3--:R-:W-:Y:S08]  /*5c10*/  HMMA.16816.F32 R84, R16, R24.reuse, R84 ;  /* 0x000000181054723c */ /* 0x088ff00000001854 */
[C---:B-1----:R-:W-:Y:S08]  /*5c20*/  HMMA.16816.F32 R88, R32.reuse, R24, R88 ;  /* 0x000000182058723c */ /* 0x042ff00000001858 */
[-C--:B------:R-:W-:Y:S01]  /*5c30*/  HMMA.16816.F32 R92, R32, R26.reuse, R92 ;  /* 0x0000001a205c723c */ /* 0x080fe2000000185c */
[----:B------:R-:W1:Y:S07]  /*5c40*/  LDSM.16.MT88.4 R32, [R173+0xf000] ;  /* 0x00f00000ad20783b */ /* 0x000e6e0000004200 */
[----:B------:R-:W-:Y:S01]  /*5c50*/  HMMA.16816.F32 R96, R16, R26, R96 ;  /* 0x0000001a1060723c */ /* 0x000fe20000001860 */
[----:B------:R-:W-:Y:S04]  /*5c60*/  LDSM.16.MT88.4 R16, [R173+0xb800] ;  /* 0x00b80000ad10783b */ /* 0x000fe80000004200 */
[----:B------:R-:W3:Y:S03]  /*5c70*/  LDSM.16.MT88.4 R24, [R169+0x1c00] ;  /* 0x001c0000a918783b */ /* 0x000ee60000004200 */
[-C--:B------:R-:W-:Y:S08]  /*5c80*/  HMMA.16816.F32 R84, R12, R20.reuse, R84 ;  /* 0x000000140c54723c */ /* 0x080ff00000001854 */
[C---:B--2---:R-:W-:Y:S08]  /*5c90*/  HMMA.16816.F32 R88, R28.reuse, R20, R88 ;  /* 0x000000141c58723c */ /* 0x044ff00000001858 */
[-C--:B------:R-:W-:Y:S01]  /*5ca0*/  HMMA.16816.F32 R92, R28, R22.reuse, R92 ;  /* 0x000000161c5c723c */ /* 0x080fe2000000185c */
[----:B------:R-:W2:Y:S07]  /*5cb0*/  LDSM.16.MT88.4 R28, [R173+0xf800] ;  /* 0x00f80000ad1c783b */ /* 0x000eae0000004200 */
[----:B------:R-:W-:Y:S08]  /*5cc0*/  HMMA.16816.F32 R96, R12, R22, R96 ;  /* 0x000000160c60723c */ /* 0x000ff00000001860 */
[-C--:B----4-:R-:W-:Y:S08]  /*5cd0*/  HMMA.16816.F32 R84, R4, R8.reuse, R84 ;  /* 0x000000080454723c */ /* 0x090ff00000001854 */
[C---:B-1----:R-:W-:Y:S08]  /*5ce0*/  HMMA.16816.F32 R88, R32.reuse, R8, R88 ;  /* 0x000000082058723c */ /* 0x042ff00000001858 */
[-C--:B------:R-:W-:Y:S08]  /*5cf0*/  HMMA.16816.F32 R92, R32, R10.reuse, R92 ;  /* 0x0000000a205c723c */ /* 0x080ff0000000185c */
[----:B------:R-:W-:Y:S07]  /*5d00*/  HMMA.16816.F32 R96, R4, R10, R96 ;  /* 0x0000000a0460723c */ /* 0x000fee0000001860 */
[C---:B------:R-:W-:Y:S01]  /*5d10*/  IADD3 R4, R169.reuse, -0x2000, RZ ;  /* 0xffffe000a9047810 */ /* 0x040fe20007ffe0ff */
[-C--:B---3--:R-:W-:Y:S05]  /*5d20*/  HMMA.16816.F32 R84, R16, R24.reuse, R84 ;  /* 0x000000181054723c */ /* 0x088fea0000001854 */
[----:B------:R-:W-:Y:S03]  /*5d30*/  @P1 IADD3 R4, R169, 0x2000, RZ ;  /* 0x00002000a9041810 */ /* 0x000fe60007ffe0ff */
[C---:B--2---:R-:W-:Y:S04]  /*5d40*/  HMMA.16816.F32 R88, R28.reuse, R24, R88 ;  /* 0x000000181c58723c */ /* 0x044fe80000001858 */
[----:B------:R-:W-:Y:S04]  /*5d50*/  IMAD.MOV.U32 R169, RZ, RZ, R4 ;  /* 0x000000ffffa97224 */ /* 0x000fe800078e0004 */
[-C--:B------:R-:W-:Y:S08]  /*5d60*/  HMMA.16816.F32 R92, R28, R26.reuse, R92 ;  /* 0x0000001a1c5c723c */ /* 0x080ff0000000185c */
[----:B------:R-:W-:Y:S01]  /*5d70*/  HMMA.16816.F32 R96, R16, R26, R96 ;  /* 0x0000001a1060723c */ /* 0x000fe20000001860 */
[----:B------:R-:W-:-:S07]  /*5d80*/  @P0 BRA `(.L_x_52) ;  /* 0xffffc4c000000947 */ /* 0x000fce000383ffff */
.L_x_49:
[----:B------:R-:W-:Y:S07]  /*5d90*/  @!UPT UIADD3 URZ, URZ, URZ, URZ ;  /* 0x0000003f3f3ff290 */ /* 0x000fee000fffe03f */
[----:B------:R-:W4:Y:S01]  /*5da0*/  S2R R0, SR_TID.X ;  /* 0x0000000000007919 */ /* 0x000f220000002100 */
[----:B------:R-:W-:Y:S01]  /*5db0*/  FMUL.FTZ R84, R84, c[0x0][0x2e0] ;  /* 0x0000b80054547a20 */ /* 0x000fe20000410000 */
[----:B------:R-:W-:Y:S01]  /*5dc0*/  F2FP.PACK_AB R68, R69, R68 ;  /* 0x000000444544723e */ /* 0x000fe200000000ff */
[----:B------:R-:W-:Y:S01]  /*5dd0*/  FMUL.FTZ R85, R85, c[0x0][0x2e0] ;  /* 0x0000b80055557a20 */ /* 0x000fe20000410000 */
[----:B------:R-:W-:Y:S01]  /*5de0*/  BAR.SYNC.DEFER_BLOCKING 0x0 ;  /* 0x0000000000007b1d */ /* 0x000fe20000010000 */
[----:B------:R-:W-:Y:S01]  /*5df0*/  FMUL.FTZ R86, R86, c[0x0][0x2e0] ;  /* 0x0000b80056567a20 */ /* 0x000fe20000410000 */
[----:B------:R-:W-:Y:S01]  /*5e00*/  F2FP.PACK_AB R70, R71, R70 ;  /* 0x000000464746723e */ /* 0x000fe200000000ff */
[----:B------:R-:W-:Y:S01]  /*5e10*/  FMUL.FTZ R87, R87, c[0x0][0x2e0] ;  /* 0x0000b80057577a20 */ /* 0x000fe20000410000 */
[----:B------:R-:W-:Y:S01]  /*5e20*/  F2FP.PACK_AB R84, R85, R84 ;  /* 0x000000545554723e */ /* 0x000fe200000000ff */
[----:B------:R-:W-:Y:S01]  /*5e30*/  FMUL.FTZ R96, R96, c[0x0][0x2e0] ;  /* 0x0000b80060607a20 */ /* 0x000fe20000410000 */
[----:B------:R-:W3:Y:S01]  /*5e40*/  S2R R2, SR_CTAID.Y ;  /* 0x0000000000027919 */ /* 0x000ee20000002600 */
        /* <DEDUP_REMOVED lines=13> */
[----:B----4-:R-:W-:Y:S01]  /*5f20*/  SHF.R.S32.HI R5, RZ, 0x1f, R0 ;  /* 0x0000001fff057819 */ /* 0x010fe20000011400 */
[----:B------:R-:W-:Y:S01]  /*5f30*/  FMUL.FTZ R92, R92, c[0x0][0x2e0] ;  /* 0x0000b8005c5c7a20 */ /* 0x000fe20000410000 */
[----:B------:R-:W-:Y:S01]  /*5f40*/  F2FP.PACK_AB R88, R89, R88 ;  /* 0x000000585958723e */ /* 0x000fe200000000ff */
[----:B------:R-:W-:Y:S01]  /*5f50*/  FMUL.FTZ R93, R93, c[0x0][0x2e0] ;  /* 0x0000b8005d5d7a20 */ /* 0x000fe20000410000 */
[----:B------:R-:W-:Y:S01]  /*5f60*/  LEA.HI R5, R5, R0, RZ, 0x2 ;  /* 0x0000000005057211 */ /* 0x000fe200078f10ff */
[----:B------:R-:W-:Y:S01]  /*5f70*/  FMUL.FTZ R94, R94, c[0x0][0x2e0] ;  /* 0x0000b8005e5e7a20 */ /* 0x000fe20000410000 */
[----:B------:R-:W-:Y:S01]  /*5f80*/  F2FP.PACK_AB R90, R91, R90 ;  /* 0x0000005a5b5a723e */ /* 0x000fe200000000ff */
[----:B------:R-:W-:Y:S01]  /*5f90*/  FMUL.FTZ R95, R95, c[0x0][0x2e0] ;  /* 0x0000b8005f5f7a20 */ /* 0x000fe20000410000 */
[----:B------:R-:W-:Y:S01]  /*5fa0*/  LOP3.LUT R7, R5, 0xfffffffc, RZ, 0xc0, !PT ;  /* 0xfffffffc05077812 */ /* 0x000fe200078ec0ff */
[----:B------:R-:W-:Y:S01]  /*5fb0*/  STS [R191], R84 ;  /* 0x00000054bf007388 */ /* 0x000fe20000000800 */
[----:B------:R-:W-:Y:S01]  /*5fc0*/  SHF.R.S32.HI R5, RZ, 0x2, R5 ;  /* 0x00000002ff057819 */ /* 0x000fe20000011405 */
[----:B-1----:R-:W-:Y:S01]  /*5fd0*/  IMAD.SHL.U32 R22, R182, 0x2, RZ ;  /* 0x00000002b6167824 */ /* 0x002fe200078e00ff */
[----:B------:R-:W-:Y:S01]  /*5fe0*/  F2FP.PACK_AB R93, R93, R92 ;  /* 0x0000005c5d5d723e */ /* 0x000fe200000000ff */
[----:B------:R-:W-:Y:S01]  /*5ff0*/  STS [R191+0x200], R86 ;  /* 0x00020056bf007388 */ /* 0x000fe20000000800 */
[----:B------:R-:W-:Y:S01]  /*6000*/  F2FP.PACK_AB R95, R95, R94 ;  /* 0x0000005e5f5f723e */ /* 0x000fe200000000ff */
[----:B------:R-:W-:Y:S01]  /*6010*/  IMAD.WIDE.U32 R8, R5, c[0x0][0x3a0], RZ ;  /* 0x0000e80005087a25 */ /* 0x000fe200078e00ff */
[----:B------:R-:W-:Y:S01]  /*6020*/  F2FP.PACK_AB R74, R75, R74 ;  /* 0x0000004a4b4a723e */ /* 0x000fe200000000ff */
[----:B------:R-:W-:Y:S01]  /*6030*/  STS [R190], R97 ;  /* 0x00000061be007388 */ /* 0x000fe20000000800 */
[----:B------:R-:W-:Y:S01]  /*6040*/  SHF.R.S32.HI R4, RZ, 0x1f, R5 ;  /* 0x0000001fff047819 */ /* 0x000fe20000011405 */
[----:B------:R-:W-:Y:S01]  /*6050*/  IMAD.U32 R24, RZ, RZ, UR31 ;  /* 0x0000001fff187e24 */ /* 0x000fe2000f8e00ff */
[----:B------:R-:W-:Y:S01]  /*6060*/  F2FP.PACK_AB R77, R77, R76 ;  /* 0x0000004c4d4d723e */ /* 0x000fe200000000ff */
[----:B------:R-:W-:Y:S01]  /*6070*/  STS [R190+0x200], R99 ;  /* 0x00020063be007388 */ /* 0x000fe20000000800 */
[----:B------:R-:W-:Y:S01]  /*6080*/  F2FP.PACK_AB R79, R79, R78 ;  /* 0x0000004e4f4f723e */ /* 0x000fe200000000ff */
[C---:B------:R-:W-:Y:S01]  /*6090*/  IMAD R6, R4.reuse, c[0x0][0x3a8], RZ ;  /* 0x0000ea0004067a24 */ /* 0x040fe200078e02ff */
[----:B------:R-:W-:Y:S01]  /*60a0*/  IADD3 R7, -R7, R0, RZ ;  /* 0x0000000007077210 */ /* 0x000fe20007ffe1ff */
[----:B------:R-:W-:Y:S01]  /*60b0*/  STS [R191+0x1000], R88 ;  /* 0x00100058bf007388 */ /* 0x000fe20000000800 */
[----:B------:R-:W-:Y:S01]  /*60c0*/  IMAD R0, R4, c[0x0][0x3a0], RZ ;  /* 0x0000e80004007a24 */ /* 0x000fe200078e02ff */
[----:B---3--:R-:W-:Y:S01]  /*60d0*/  SHF.R.S32.HI R11, RZ, 0x1f, R2 ;  /* 0x0000001fff0b7819 */ /* 0x008fe20000011402 */
[C---:B------:R-:W-:Y:S01]  /*60e0*/  IMAD R6, R5.reuse, c[0x0][0x3ac], R6 ;  /* 0x0000eb0005067a24 */ /* 0x040fe200078e0206 */
[----:B------:R-:W-:Y:S01]  /*60f0*/  STS [R191+0x1200], R90 ;  /* 0x0012005abf007388 */ /* 0x000fe20000000800 */
[----:B------:R-:W-:Y:S01]  /*6100*/  IMAD R15, R5, c[0x0][0x3a4], R0 ;  /* 0x0000e900050f7a24 */ /* 0x000fe200078e0200 */
[----:B------:R-:W-:Y:S01]  /*6110*/  SHF.L.U32 R32, R7, 0x3, RZ ;  /* 0x0000000307207819 */ /* 0x000fe200000006ff */
[----:B------:R-:W-:Y:S01]  /*6120*/  IMAD R13, R11, c[0x0][0x388], RZ ;  /* 0x0000e2000b0d7a24 */ /* 0x000fe200078e02ff */
[----:B------:R-:W-:Y:S01]  /*6130*/  STS [R190+0x1000], R93 ;  /* 0x0010005dbe007388 */ /* 0x000fe20000000800 */
[----:B------:R-:W-:Y:S01]  /*6140*/  IMAD.IADD R9, R9, 0x1, R15 ;  /* 0x0000000109097824 */ /* 0x000fe200078e020f */
[--C-:B------:R-:W-:Y:S01]  /*6150*/  SHF.R.S32.HI R33, RZ, 0x1f, R32.reuse ;  /* 0x0000001fff217819 */ /* 0x100fe20000011420 */
[----:B------:R-:W-:Y:S01]  /*6160*/  IMAD.WIDE.U32 R14, R5, c[0x0][0x3a8], RZ ;  /* 0x0000ea00050e7a25 */ /* 0x000fe200078e00ff */
[----:B------:R-:W-:Y:S01]  /*6170*/  STS [R190+0x1200], R95 ;  /* 0x0012005fbe007388 */ /* 0x000fe20000000800 */
[----:B------:R-:W-:Y:S01]  /*6180*/  MOV R26, UR31 ;  /* 0x0000001f001a7c02 */ /* 0x000fe20008000f00 */
[----:B------:R-:W-:Y:S01]  /*6190*/  ULDC.64 UR4, c[0x0][0x3a0] ;  /* 0x0000e80000047ab9 */ /* 0x000fe20000000a00 */
[----:B------:R-:W-:Y:S01]  /*61a0*/  IMAD R11, R11, c[0x0][0x390], RZ ;  /* 0x0000e4000b0b7a24 */ /* 0x000fe200078e02ff */
[----:B------:R-:W-:Y:S01]  /*61b0*/  STS [R191+0x2000], R68 ;  /* 0x00200044bf007388 */ /* 0x000fe20000000800 */
[----:B------:R-:W-:Y:S01]  /*61c0*/  IADD3 R7, R15, R6, RZ ;  /* 0x000000060f077210 */ /* 0x000fe20007ffe0ff */
[C---:B------:R-:W-:Y:S01]  /*61d0*/  IMAD R5, R2.reuse, c[0x0][0x38c], R13 ;  /* 0x0000e30002057a24 */ /* 0x040fe200078e020d */
[----:B------:R-:W-:Y:S01]  /*61e0*/  ULDC.64 UR8, c[0x0][0x3a8] ;  /* 0x0000ea0000087ab9 */ /* 0x000fe20000000a00 */
[----:B------:R-:W-:Y:S01]  /*61f0*/  STS [R191+0x2200], R70 ;  /* 0x00220046bf007388 */ /* 0x000fe20000000800 */
[----:B------:R-:W-:Y:S01]  /*6200*/  IMAD.WIDE.U32 R30, R2, c[0x0][0x388], R32 ;  /* 0x0000e200021e7a25 */ /* 0x000fe200078e0020 */
[----:B------:R-:W-:-:S02]  /*6210*/  UIMAD UR4, UR34, UR4, URZ ;  /* 0x00000004220472a4 */ /* 0x000fc4000f8e023f */
[----:B------:R-:W-:Y:S01]  /*6220*/  STS [R190+0x2000], R81 ;  /* 0x00200051be007388 */ /* 0x000fe20000000800 */
[----:B------:R-:W-:Y:S01]  /*6230*/  IMAD.MOV.U32 R6, RZ, RZ, R14 ;  /* 0x000000ffff067224 */ /* 0x000fe200078e000e */
[----:B------:R-:W-:Y:S01]  /*6240*/  IADD3 R31, R31, R5, RZ ;  /* 0x000000051f1f7210 */ /* 0x000fe20007ffe0ff */
[----:B------:R-:W-:Y:S01]  /*6250*/  IMAD R28, R2, c[0x0][0x394], R11 ;  /* 0x0000e500021c7a24 */ /* 0x000fe200078e020b */
[----:B------:R-:W-:Y:S01]  /*6260*/  STS [R190+0x2200], R83 ;  /* 0x00220053be007388 */ /* 0x000fe20000000800 */
[----:B------:R-:W-:Y:S01]  /*6270*/  IMAD.WIDE.U32 R26, R26, c[0x0][0x3a0], R8 ;  /* 0x0000e8001a1a7a25 */ /* 0x000fe200078e0008 */
[----:B------:R-:W-:Y:S02]  /*6280*/  UIMAD UR34, UR34, UR8, URZ ;  /* 0x00000008222272a4 */ /* 0x000fe4000f8e023f */
[----:B------:R-:W-:Y:S01]  /*6290*/  STS [R191+0x3000], R72 ;  /* 0x00300048bf007388 */ /* 0x000fe20000000800 */
[----:B------:R-:W-:Y:S01]  /*62a0*/  IMAD.WIDE.U32 R24, R24, c[0x0][0x3a8], R6 ;  /* 0x0000ea0018187a25 */ /* 0x000fe200078e0006 */
[----:B------:R-:W-:-:S02]  /*62b0*/  UIMAD UR4, UR31, UR5, UR4 ;  /* 0x000000051f0472a4 */ /* 0x000fc4000f8e0204 */
[----:B------:R-:W-:Y:S01]  /*62c0*/  STS [R191+0x3200], R74 ;  /* 0x0032004abf007388 */ /* 0x000fe20000000800 */
[----:B------:R-:W-:Y:S01]  /*62d0*/  IMAD.WIDE.U32 R32, R2, c[0x0][0x390], R32 ;  /* 0x0000e40002207a25 */ /* 0x000fe200078e0020 */
[----:B------:R-:W-:Y:S02]  /*62e0*/  UIMAD UR31, UR31, UR9, UR34 ;  /* 0x000000091f1f72a4 */ /* 0x000fe4000f8e0222 */
[----:B------:R-:W-:Y:S01]  /*62f0*/  STS [R190+0x3000], R77 ;  /* 0x0030004dbe007388 */ /* 0x000fe20000000800 */
[----:B------:R-:W-:Y:S01]  /*6300*/  ULDC.64 UR10, c[0x0][0x118] ;  /* 0x00004600000a7ab9 */ /* 0x000fe20000000a00 */
[----:B------:R-:W-:Y:S01]  /*6310*/  IADD3 R29, R33, R28, RZ ;  /* 0x0000001c211d7210 */ /* 0x000fe20007ffe0ff */
[----:B------:R-:W-:Y:S01]  /*6320*/  IMAD.MOV.U32 R28, RZ, RZ, R32 ;  /* 0x000000ffff1c7224 */ /* 0x000fe200078e0020 */
[----:B------:R-:W-:Y:S04]  /*6330*/  STS [R190+0x3200], R79 ;  /* 0x0032004fbe007388 */ /* 0x000fe80000000800 */
[----:B------:R-:W-:Y:S06]  /*6340*/  BAR.SYNC.DEFER_BLOCKING 0x0 ;  /* 0x0000000000007b1d */ /* 0x000fec0000010000 */
[----:B------:R-:W1:Y:S04]  /*6350*/  S2R R0, SR_CTAID.Z ;  /* 0x0000000000007919 */ /* 0x000e680000002700 */
[----:B------:R-:W3:Y:S04]  /*6360*/  LDS.128 R16, [R22+0x6000] ;  /* 0x0060000016107984 */ /* 0x000ee80000000c00 */
[----:B------:R-:W4:Y:S01]  /*6370*/  LDS.128 R12, [R22+0x7000] ;  /* 0x00700000160c7984 */ /* 0x000f220000000c00 */
[----:B-1----:R-:W-:Y:S01]  /*6380*/  SHF.R.S32.HI R21, RZ, 0x1f, R0 ;  /* 0x0000001fff157819 */ /* 0x002fe20000011400 */
[----:B------:R-:W-:-:S02]  /*6390*/  IMAD.WIDE.U32 R28, R0, c[0x0][0x3c0], R28 ;  /* 0x0000f000001c7a25 */ /* 0x000fc400078e001c */
[----:B------:R-:W1:Y:S02]  /*63a0*/  LDS.128 R8, [R22+0x8000] ;  /* 0x0080000016087984 */ /* 0x000e640000000c00 */
[C---:B------:R-:W-:Y:S02]  /*63b0*/  IMAD R23, R21.reuse, c[0x0][0x3b8], RZ ;  /* 0x0000ee0015177a24 */ /* 0x040fe400078e02ff */
[----:B------:R2:W1:Y:S01]  /*63c0*/  LDS.128 R4, [R22+0x9000] ;  /* 0x0090000016047984 */ /* 0x0004620000000c00 */
[----:B------:R-:W-:Y:S02]  /*63d0*/  IMAD R21, R21, c[0x0][0x3c0], RZ ;  /* 0x0000f00015157a24 */ /* 0x000fe400078e02ff */
[C---:B------:R-:W-:Y:S02]  /*63e0*/  IMAD R20, R0.reuse, c[0x0][0x3bc], R23 ;  /* 0x0000ef0000147a24 */ /* 0x040fe400078e0217 */
[----:B------:R-:W-:Y:S01]  /*63f0*/  IMAD R2, R0, c[0x0][0x3c4], R21 ;  /* 0x0000f10000027a24 */ /* 0x000fe200078e0215 */
[----:B------:R-:W-:Y:S01]  /*6400*/  IADD3 R21, P0, R28, R24, RZ ;  /* 0x000000181c157210 */ /* 0x000fe20007f1e0ff */
[----:B------:R-:W-:-:S04]  /*6410*/  IMAD.WIDE.U32 R30, R0, c[0x0][0x3b8], R30 ;  /* 0x0000ee00001e7a25 */ /* 0x000fc800078e001e */
[----:B------:R-:W-:Y:S01]  /*6420*/  IMAD.IADD R2, R29, 0x1, R2 ;  /* 0x000000011d027824 */ /* 0x000fe200078e0202 */
[----:B------:R-:W-:Y:S02]  /*6430*/  IADD3 R0, R31, R20, RZ ;  /* 0x000000141f007210 */ /* 0x000fe40007ffe0ff */
[----:B------:R-:W-:Y:S02]  /*6440*/  IADD3 R20, P1, R30, R26, RZ ;  /* 0x0000001a1e147210 */ /* 0x000fe40007f3e0ff */
[----:B------:R-:W-:Y:S02]  /*6450*/  IADD3.X R2, R2, UR31, R25, P0, !PT ;  /* 0x0000001f02027c10 */ /* 0x000fe400087fe419 */
[----:B------:R-:W-:Y:S02]  /*6460*/  LEA R26, P0, R21, c[0x0][0x348], 0x1 ;  /* 0x0000d200151a7a11 */ /* 0x000fe400078008ff */
[----:B------:R-:W-:Y:S02]  /*6470*/  IADD3.X R23, R0, UR4, R27, P1, !PT ;  /* 0x0000000400177c10 */ /* 0x000fe40008ffe41b */
[----:B------:R-:W-:-:S02]  /*6480*/  LEA R24, P1, R20, c[0x0][0x340], 0x1 ;  /* 0x0000d00014187a11 */ /* 0x000fc400078208ff */
[----:B------:R-:W-:Y:S02]  /*6490*/  MOV R0, c[0x0][0x3a0] ;  /* 0x0000e80000007a02 */ /* 0x000fe40000000f00 */
[----:B------:R-:W-:Y:S01]  /*64a0*/  LEA.HI.X R27, R21, c[0x0][0x34c], R2, 0x1, P0 ;  /* 0x0000d300151b7a11 */ /* 0x000fe200000f0c02 */
[----:B------:R-:W-:Y:S01]  /*64b0*/  IMAD.MOV.U32 R21, RZ, RZ, c[0x0][0x3a8] ;  /* 0x0000ea00ff157624 */ /* 0x000fe200078e00ff */
[----:B------:R-:W-:Y:S01]  /*64c0*/  LEA.HI.X R25, R20, c[0x0][0x344], R23, 0x1, P1 ;  /* 0x0000d10014197a11 */ /* 0x000fe200008f0c17 */
[----:B------:R-:W-:Y:S01]  /*64d0*/  IMAD.MOV.U32 R2, RZ, RZ, c[0x0][0x3ac] ;  /* 0x0000eb00ff027624 */ /* 0x000fe200078e00ff */
[----:B------:R-:W-:Y:S02]  /*64e0*/  MOV R23, c[0x0][0x3a4] ;  /* 0x0000e90000177a02 */ /* 0x000fe40000000f00 */
[----:B--2---:R-:W-:Y:S01]  /*64f0*/  LEA R22, P1, R0, R24, 0x7 ;  /* 0x0000001800167211 */ /* 0x004fe200078238ff */
[----:B---3--:R2:W-:Y:S01]  /*6500*/  STG.E.128 [R24.64], R16 ;  /* 0x0000001018007986 */ /* 0x0085e2000c101d0a */
[----:B------:R-:W-:-:S02]  /*6510*/  LEA R20, P0, R21, R26, 0x7 ;  /* 0x0000001a15147211 */ /* 0x000fc400078038ff */
[----:B------:R-:W-:Y:S02]  /*6520*/  LEA.HI.X R23, R0, R25, R23, 0x7, P1 ;  /* 0x0000001900177211 */ /* 0x000fe400008f3c17 */
[----:B------:R-:W-:-:S03]  /*6530*/  LEA.HI.X R21, R21, R27, R2, 0x7, P0 ;  /* 0x0000001b15157211 */ /* 0x000fc600000f3c02 */
[----:B----4-:R2:W-:Y:S04]  /*6540*/  STG.E.128 [R22.64], R12 ;  /* 0x0000000c16007986 */ /* 0x0105e8000c101d0a */
[----:B-1----:R2:W-:Y:S04]  /*6550*/  STG.E.128 [R26.64], R8 ;  /* 0x000000081a007986 */ /* 0x0025e8000c101d0a */
[----:B------:R2:W-:Y:S02]  /*6560*/  STG.E.128 [R20.64], R4 ;  /* 0x0000000414007986 */ /* 0x0005e4000c101d0a */
.L_x_46:
        /* <DEDUP_REMOVED lines=11> */
.L_x_53:
[----:B------:R-:W-:Y:S05]  /*6620*/  EXIT ;  /* 0x000000000000794d */ /* 0x000fea0003800000 */
.L_x_55:
        /* <DEDUP_REMOVED lines=13> */
.L_x_685:


//--------------------- .text._ZN5flash44flash_bwd_dq_dk_dv_loop_seqk_parallel_kernelI23Flash_bwd_kernel_traitsILi32ELi128ELi128ELi8ELi4ELi4ELi4ELb1ELb0EN7cutlass6half_tE19Flash_kernel_traitsILi32ELi128ELi128ELi8ES3_EELb0ELb1ELb0ELb0ELb0ELb1ELb0EEEvNS_16Flash_bwd_paramsE --------------------------
	.section	.text._ZN5flash44flash_bwd_dq_dk_dv_loop_seqk_parallel_kernelI23Flash_bwd_kernel_traitsILi32ELi128ELi128ELi8ELi4ELi4ELi4ELb1ELb0EN7cutlass6half_tE19Flash_kernel_traitsILi32ELi128ELi128ELi8ES3_EELb0ELb1ELb0ELb0ELb0ELb1ELb0EEEvNS_16Flash_bwd_paramsE,"ax",@progbits
	.sectioninfo	@"SHI_REGISTERS=255"
	.align	128
        .global         _ZN5flash44flash_bwd_dq_dk_dv_loop_seqk_parallel_kernelI23Flash_bwd_kernel_traitsILi32ELi128ELi128ELi8ELi4ELi4ELi4ELb1ELb0EN7cutlass6half_tE19Flash_kernel_traitsILi32ELi128ELi128ELi8ES3_EELb0ELb1ELb0ELb0ELb0ELb1ELb0EEEvNS_16Flash_bwd_paramsE
        .type           _ZN5flash44flash_bwd_dq_dk_dv_loop_seqk_parallel_kernelI23Flash_bwd_kernel_traitsILi32ELi128ELi128ELi8ELi4ELi4ELi4ELb1ELb0EN7cutlass6half_tE19Flash_kernel_traitsILi32ELi128ELi128ELi8ES3_EELb0ELb1ELb0ELb0ELb0ELb1ELb0EEEvNS_16Flash_bwd_paramsE,@function
        .size           _ZN5flash44flash_bwd_dq_dk_dv_loop_seqk_parallel_kernelI23Flash_bwd_kernel_traitsILi32ELi128ELi128ELi8ELi4ELi4ELi4ELb1ELb0EN7cutlass6half_tE19Flash_kernel_traitsILi32ELi128ELi128ELi8ES3_EELb0ELb1ELb0ELb0ELb0ELb1ELb0EEEvNS_16Flash_bwd_paramsE,(.L_x_686 - _ZN5flash44flash_bwd_dq_dk_dv_loop_seqk_parallel_kernelI23Flash_bwd_kernel_traitsILi32ELi128ELi128ELi8ELi4ELi4ELi4ELb1ELb0EN7cutlass6half_tE19Flash_kernel_traitsILi32ELi128ELi128ELi8ES3_EELb0ELb1ELb0ELb0ELb0ELb1ELb0EEEvNS_16Flash_bwd_paramsE)
        .other          _ZN5flash44flash_bwd_dq_dk_dv_loop_seqk_parallel_kernelI23Flash_bwd_kernel_traitsILi32ELi128ELi128ELi8ELi4ELi4ELi4ELb1ELb0EN7cutlass6half_tE19Flash_kernel_traitsILi32ELi128ELi128ELi8ES3_EELb0ELb1ELb0ELb0ELb0ELb1ELb0EEEvNS_16Flash_bwd_paramsE,@"STO_CUDA_ENTRY STV_DEFAULT"
_ZN5flash44flash_bwd_dq_dk_dv_loop_seqk_parallel_kernelI23Flash_bwd_kernel_traitsILi32ELi128ELi128ELi8ELi4ELi4ELi4ELb1ELb0EN7cutlass6half_tE19Flash_kernel_traitsILi32ELi128ELi128ELi8ES3_EELb0ELb1ELb0ELb0ELb0ELb1ELb0EEEvNS_16Flash_bwd_paramsE:
.text._ZN5flash44flash_bwd_dq_dk_dv_loop_seqk_parallel_kernelI23Flash_bwd_kernel_traitsILi32ELi128ELi128ELi8ELi4ELi4ELi4ELb1ELb0EN7cutlass6half_tE19Flash_kernel_traitsILi32ELi128ELi128ELi8ES3_EELb0ELb1ELb0ELb0ELb0ELb1ELb0EEEvNS_16Flash_bwd_paramsE:
        /* <DEDUP_REMOVED lines=12> */
[----:B------:R-:W2:Y:S01]  /*00c0*/  S2UR UR54, SR_CTAID.Z ;  /* 0x00000000003679c3 */ /* 0x000ea20000002700 */
[----:B------:R-:W-:Y:S01]  /*00d0*/  UMOV UR10, 0x80 ;  /* 0x00000080000a7882 */ /* 0x000fe20000000000 */
[----:B------:R-:W-:Y:S01]  /*00e0*/  IMAD.MOV.U32 R176, RZ, RZ, -0x10 ;  /* 0xfffffff0ffb07424 */ /* 0x000fe200078e00ff */
[----:B------:R-:W-:Y:S01]  /*00f0*/  ULDC UR8, c[0x0][0x210] ;  /* 0x0000840000087ab9 */ /* 0x000fe20000000800 */
[----:B------:R-:W-:Y:S01]  /*0100*/  IMAD.MOV.U32 R153, RZ, RZ, 0x20 ;  /* 0x00000020ff997424 */ /* 0x000fe200078e00ff */
[----:B------:R-:W-:Y:S01]  /*0110*/  ULDC UR4, c[0x0][0x234] ;  /* 0x00008d0000047ab9 */ /* 0x000fe20000000800 */
[----:B------:R-:W-:Y:S01]  /*0120*/  IMAD.MOV.U32 R148, RZ, RZ, 0x40 ;  /* 0x00000040ff947424 */ /* 0x000fe200078e00ff */
[----:B------:R-:W-:Y:S01]  /*0130*/  UIMAD UR4, UR10, UR8, UR4 ;  /* 0x000000080a0472a4 */ /* 0x000fe2000f8e0204 */
[----:B------:R-:W3:Y:S01]  /*0140*/  S2UR UR47, SR_CTAID.Y ;  /* 0x00000000002f79c3 */ /* 0x000ee20000002600 */
[----:B------:R-:W-:-:S02]  /*0150*/  ULDC UR5, c[0x0][0x22c] ;  /* 0x00008b0000057ab9 */ /* 0x000fc40000000800 */
[----:B------:R-:W-:Y:S02]  /*0160*/  ULDC UR52, c[0x0][0x1c0] ;  /* 0x0000700000347ab9 */ /* 0x000fe40000000800 */
[----:B------:R-:W-:Y:S02]  /*0170*/  ULDC UR14, c[0x0][0x1c0] ;  /* 0x00007000000e7ab9 */ /* 0x000fe40000000800 */
[----:B------:R-:W-:Y:S02]  /*0180*/  ULDC UR15, c[0x0][0x1c8] ;  /* 0x00007200000f7ab9 */ /* 0x000fe40000000800 */
[----:B------:R-:W-:Y:S02]  /*0190*/  UIMAD.WIDE UR52, UR5, UR52, URZ ;  /* 0x00000034053472a5 */ /* 0x000fe4000f8e023f */
[----:B------:R-:W-:Y:S02]  /*01a0*/  UIMAD UR14, UR5, UR14, URZ ;  /* 0x0000000e050e72a4 */ /* 0x000fe4000f8e023f */
[----:B------:R-:W-:Y:S01]  /*01b0*/  ULDC.U8 UR12, c[0x0][0x328] ;  /* 0x0000ca00000c7ab9 */ /* 0x000fe20000000000 */
[----:B-1----:R-:W-:Y:S01]  /*01c0*/  SHF.R.S32.HI R11, RZ, 0x1f, R20 ;  /* 0x0000001fff0b7819 */ /* 0x002fe20000011414 */
[----:B--2---:R-:W-:Y:S01]  /*01d0*/  UIMAD UR19, UR54, UR5, URZ ;  /* 0x00000005361372a4 */ /* 0x004fe2000f8e023f */
[----:B------:R-:W-:Y:S01]  /*01e0*/  IMAD.SHL.U32 R252, R20, 0x2, RZ ;  /* 0x0000000214fc7824 */ /* 0x000fe200078e00ff */
[----:B------:R-:W-:Y:S01]  /*01f0*/  ULOP3.LUT UR5, UR54, UR15, URZ, 0x3c, !UPT ;  /* 0x0000000f36057292 */ /* 0x000fe2000f8e3c3f */
[CC--:B------:R-:W-:Y:S01]  /*0200*/  LEA.HI R4, R11.reuse, R20.reuse, RZ, 0x2 ;  /* 0x000000140b047211 */ /* 0x0c0fe200078f10ff */
[----:B------:R-:W-:Y:S01]  /*0210*/  UISETP.NE.AND UP5, UPT, UR12, URZ, UPT ;  /* 0x0000003f0c00728c */ /* 0x000fe2000bfa5270 */
[-C--:B------:R-:W-:Y:S01]  /*0220*/  LEA.HI R6, R11, R20.reuse, RZ, 0x5 ;  /* 0x000000140b067211 */ /* 0x080fe200078f28ff */
[----:B------:R-:W-:Y:S01]  /*0230*/  USHF.R.S32.HI UR8, URZ, 0x1f, UR54 ;  /* 0x0000001f3f087899 */ /* 0x000fe20008011436 */
[--C-:B------:R-:W-:Y:S01]  /*0240*/  SHF.R.S32.HI R7, RZ, 0x2, R4.reuse ;  /* 0x00000002ff077819 */ /* 0x100fe20000011404 */
[----:B---3--:R-:W-:Y:S01]  /*0250*/  USHF.L.U32 UR12, UR47, 0x7, URZ ;  /* 0x000000072f0c7899 */ /* 0x008fe2000800063f */
[----:B------:R-:W-:Y:S01]  /*0260*/  SHF.R.S32.HI R0, RZ, 0x1f, R4 ;  /* 0x0000001fff007819 */ /* 0x000fe20000011404 */
[----:B------:R-:W-:Y:S01]  /*0270*/  ULDC UR16, c[0x0][0x214] ;  /* 0x0000850000107ab9 */ /* 0x000fe20000000800 */
[-C--:B------:R-:W-:Y:S01]  /*0280*/  LEA.HI R3, R4, R7.reuse, RZ, 0x1 ;  /* 0x0000000704037211 */ /* 0x080fe200078f08ff */
[----:B------:R-:W-:Y:S01]  /*0290*/  ULDC UR11, c[0x0][0x1c0] ;  /* 0x00007000000b7ab9 */ /* 0x000fe20000000800 */
[----:B------:R-:W-:Y:S01]  /*02a0*/  LEA.HI R0, R0, R7, RZ, 0x3 ;  /* 0x0000000700007211 */ /* 0x000fe200078f18ff */
[----:B------:R-:W-:Y:S01]  /*02b0*/  ULDC UR18, c[0x0][0x224] ;  /* 0x0000890000127ab9 */ /* 0x000fe20000000800 */
[----:B------:R-:W-:Y:S01]  /*02c0*/  LOP3.LUT R5, R6, 0xffffffe0, RZ, 0xc0, !PT ;  /* 0xffffffe006057812 */ /* 0x000fe200078ec0ff */
[----:B------:R-:W-:Y:S01]  /*02d0*/  ULDC UR20, c[0x0][0x224] ;  /* 0x0000890000147ab9 */ /* 0x000fe20000000800 */
[----:B------:R-:W-:Y:S01]  /*02e0*/  LOP3.LUT R3, R3, 0x7fffffe, RZ, 0xc0, !PT ;  /* 0x07fffffe03037812 */ /* 0x000fe200078ec0ff */
[----:B------:R-:W-:Y:S01]  /*02f0*/  ULDC UR17, c[0x0][0x1c0] ;  /* 0x0000700000117ab9 */ /* 0x000fe20000000800 */
[----:B------:R-:W-:Y:S01]  /*0300*/  LOP3.LUT R2, R0, 0xfffffff8, RZ, 0xc0, !PT ;  /* 0xfffffff800027812 */ /* 0x000fe200078ec0ff */
[----:B------:R-:W-:Y:S01]  /*0310*/  IMAD.IADD R0, R20, 0x1, -R5 ;  /* 0x0000000114007824 */ /* 0x000fe200078e0a05 */
[-C--:B------:R-:W-:Y:S01]  /*0320*/  LEA.HI R21, R11, R20.reuse, RZ, 0x3 ;  /* 0x000000140b157211 */ /* 0x080fe200078f18ff */
[C---:B------:R-:W-:Y:S01]  /*0330*/  IMAD.IADD R9, R7.reuse, 0x1, -R3 ;  /* 0x0000000107097824 */ /* 0x040fe200078e0a03 */
[----:B------:R-:W-:Y:S01]  /*0340*/  SHF.R.S32.HI R3, RZ, 0x1f, R6 ;  /* 0x0000001fff037819 */ /* 0x000fe20000011406 */
[----:B------:R-:W-:Y:S01]  /*0350*/  IMAD.IADD R7, R7, 0x1, -R2 ;  /* 0x0000000107077824 */ /* 0x000fe200078e0a02 */
[----:B------:R-:W-:Y:S01]  /*0360*/  SHF.R.S32.HI R2, RZ, 0x1f, R0 ;  /* 0x0000001fff027819 */ /* 0x000fe20000011400 */
[----:B------:R-:W-:Y:S01]  /*0370*/  ULDC.U8 UR13, c[0x0][0x3d0] ;  /* 0x0000f400000d7ab9 */ /* 0x000fe20000000000 */
[----:B------:R-:W-:Y:S01]  /*0380*/  LEA.HI R10, R11, R20, RZ, 0x4 ;  /* 0x000000140b0a7211 */ /* 0x000fe200078f20ff */
[----:B------:R-:W-:Y:S01]  /*0390*/  ULDC.64 UR6, c[0x0][0x118] ;  /* 0x0000460000067ab9 */ /* 0x000fe20000000a00 */
[----:B------:R-:W-:Y:S01]  /*03a0*/  LEA.HI R19, R2, R0, RZ, 0x2 ;  /* 0x0000000002137211 */ /* 0x000fe200078f10ff */
[----:B------:R-:W-:Y:S01]  /*03b0*/  UISETP.NE.AND UP6, UPT, UR13, URZ, UPT ;  /* 0x0000003f0d00728c */ /* 0x000fe2000bfc5270 */
[----:B------:R-:W-:Y:S01]  /*03c0*/  SHF.R.S32.HI R2, RZ, 0x3, R21 ;  /* 0x00000003ff027819 */ /* 0x000fe20000011415 */
[----:B------:R-:W-:Y:S01]  /*03d0*/  USHF.L.U32 UR31, UR14, 0x3, URZ ;  /* 0x000000030e1f7899 */ /* 0x000fe2000800063f */
[----:B------:R-:W-:Y:S01]  /*03e0*/  LOP3.LUT R0, R4, 0xfffffffc, RZ, 0xc0, !PT ;  /* 0xfffffffc04007812 */ /* 0x000fe200078ec0ff */
[----:B------:R-:W-:Y:S01]  /*03f0*/  USHF.L.U32 UR30, UR14, 0x4, URZ ;  /* 0x000000040e1e7899 */ /* 0x000fe2000800063f */
[----:B------:R-:W-:Y:S01]  /*0400*/  SHF.R.S32.HI R8, RZ, 0x4, R10 ;  /* 0x00000004ff087819 */ /* 0x000fe2000001140a */
[----:B------:R-:W-:Y:S01]  /*0410*/  IMAD.SHL.U32 R2, R2, 0x40, RZ ;  /* 0x0000004002027824 */ /* 0x000fe200078e00ff */
[----:B------:R-:W-:Y:S01]  /*0420*/  LOP3.LUT P5, RZ, R7, 0x2, RZ, 0xc0, !PT ;  /* 0x0000000207ff7812 */ /* 0x000fe200078ac0ff */
[----:B------:R-:W-:Y:S01]  /*0430*/  IMAD.IADD R12, R20, 0x1, -R0 ;  /* 0x00000001140c7824 */ /* 0x000fe200078e0a00 */
[----:B------:R-:W-:Y:S01]  /*0440*/  SHF.R.S32.HI R0, RZ, 0x5, R6 ;  /* 0x00000005ff007819 */ /* 0x000fe20000011406 */
[----:B------:R-:W-:Y:S01]  /*0450*/  UIMAD UR29, UR14, 0x18, URZ ;  /* 0x000000180e1d78a4 */ /* 0x000fe2000f8e023f */
[----:B------:R-:W-:Y:S01]  /*0460*/  LOP3.LUT R2, R2, 0xc0, RZ, 0xc0, !PT ;  /* 0x000000c002027812 */ /* 0x000fe200078ec0ff */
[----:B------:R-:W-:Y:S01]  /*0470*/  IMAD.SHL.U32 R5, R12, 0x8, RZ ;  /* 0x000000080c057824 */ /* 0x000fe200078e00ff */
[----:B------:R-:W-:Y:S01]  /*0480*/  LEA.HI R3, R3, R0, RZ, 0x2 ;  /* 0x0000000003037211 */ /* 0x000fe200078f10ff */
[----:B------:R-:W-:Y:S01]  /*0490*/  USHF.L.U32 UR28, UR14, 0x5, URZ ;  /* 0x000000050e1c7899 */ /* 0x000fe2000800063f */
[----:B------:R-:W-:Y:S01]  /*04a0*/  SHF.R.U32.HI R4, RZ, 0x3, R2 ;  /* 0x00000003ff047819 */ /* 0x000fe20000011602 */
[----:B------:R-:W-:Y:S01]  /*04b0*/  UIMAD UR27, UR14, 0x28, URZ ;  /* 0x000000280e1b78a4 */ /* 0x000fe2000f8e023f */
[----:B------:R-:W-:Y:S01]  /*04c0*/  LOP3.LUT R5, R2, 0x18, R5, 0xf8, !PT ;  /* 0x0000001802057812 */ /* 0x000fe200078ef805 */
[----:B------:R-:W-:Y:S01]  /*04d0*/  UIMAD UR26, UR14, 0x30, URZ ;  /* 0x000000300e1a78a4 */ /* 0x000fe2000f8e023f */
[----:B------:R-:W-:Y:S01]  /*04e0*/  LOP3.LUT R2, R3, 0xfffffffc, RZ, 0xc0, !PT ;  /* 0xfffffffc03027812 */ /* 0x000fe200078ec0ff */
[----:B------:R-:W-:Y:S01]  /*04f0*/  UIMAD UR25, UR14, 0x38, URZ ;  /* 0x000000380e1978a4 */ /* 0x000fe2000f8e023f */
[----:B------:R-:W-:Y:S01]  /*0500*/  LOP3.LUT R4, R5, R4, RZ, 0x3c, !PT ;  /* 0x0000000405047212 */ /* 0x000fe200078e3cff */
[----:B------:R-:W-:Y:S01]  /*0510*/  USHF.L.U32 UR24, UR14, 0x6, URZ ;  /* 0x000000060e187899 */ /* 0x000fe2000800063f */
[----:B------:R-:W-:Y:S01]  /*0520*/  LEA.HI R6, R10, R8, RZ, 0x1 ;  /* 0x000000080a067211 */ /* 0x000fe200078f08ff */
[C---:B------:R-:W-:Y:S01]  /*0530*/  IMAD.IADD R158, R0.reuse, 0x1, -R2 ;  /* 0x00000001009e7824 */ /* 0x040fe200078e0a02 */
[----:B------:R-:W-:Y:S01]  /*0540*/  LOP3.LUT P4, RZ, R7, 0x4, RZ, 0xc0, !PT ;  /* 0x0000000407ff7812 */ /* 0x000fe2000788c0ff */
[----:B------:R-:W-:Y:S01]  /*0550*/  IMAD R0, R0, 0x8, R9 ;  /* 0x0000000800007824 */ /* 0x000fe200078e0209 */
[----:B------:R-:W-:Y:S01]  /*0560*/  LOP3.LUT R3, R6, 0xfffffffe, RZ, 0xc0, !PT ;  /* 0xfffffffe06037812 */ /* 0x000fe200078ec0ff */
[----:B------:R-:W-:Y:S01]  /*0570*/  IMAD.U32 R6, RZ, RZ, UR4 ;  /* 0x00000004ff067e24 */ /* 0x000fe2000f8e00ff */
[----:B------:R-:W-:Y:S01]  /*0580*/  UIMAD UR4, UR47, UR11, UR54 ;  /* 0x0000000b2f0472a4 */ /* 0x000fe2000f8e0236 */
[----:B------:R-:W-:Y:S01]  /*0590*/  IMAD.U32 R251, R0, 0x20, R4 ;  /* 0x0000002000fb7824 */ /* 0x000fe200078e0004 */
[----:B------:R-:W-:Y:S01]  /*05a0*/  LOP3.LUT R0, R21, 0xfffffff8, RZ, 0xc0, !PT ;  /* 0xfffffff815007812 */ /* 0x000fe200078ec0ff */
[----:B------:R-:W-:Y:S01]  /*05b0*/  IMAD.IADD R14, R8, 0x1, -R3 ;  /* 0x00000001080e7824 */ /* 0x000fe200078e0a03 */
[----:B------:R-:W-:Y:S01]  /*05c0*/  LEA.HI R3, R11, R20, RZ, 0x7 ;  /* 0x000000140b037211 */ /* 0x000fe200078f38ff */
[----:B------:R1:W-:Y:S01]  /*05d0*/  STL [R1+0x3c], R6 ;  /* 0x00003c0601007387 */ /* 0x0003e20000100800 */
[----:B------:R-:W-:Y:S01]  /*05e0*/  IMAD.SHL.U32 R9, R12, 0x2, RZ ;  /* 0x000000020c097824 */ /* 0x000fe200078e00ff */
[----:B------:R-:W-:Y:S01]  /*05f0*/  LEA.HI R12, R7, R7, RZ, 0x1 ;  /* 0x00000007070c7211 */ /* 0x000fe200078f08ff */
[----:B------:R-:W-:Y:S01]  /*0600*/  IMAD.IADD R5, R20, 0x1, -R0 ;  /* 0x0000000114057824 */ /* 0x000fe200078e0a00 */
[----:B------:R-:W-:Y:S01]  /*0610*/  LOP3.LUT R0, R10, 0xfffffff0, RZ, 0xc0, !PT ;  /* 0xfffffff00a007812 */ /* 0x000fe200078ec0ff */
[----:B------:R-:W-:Y:S01]  /*0620*/  UIMAD UR4, UR4, UR18, URZ ;  /* 0x00000012040472a4 */ /* 0x000fe2000f8e023f */
[----:B------:R-:W-:Y:S01]  /*0630*/  SHF.R.S32.HI R10, RZ, 0x7, R3 ;  /* 0x00000007ff0a7819 */ /* 0x000fe20000011403 */
[----:B------:R-:W-:Y:S01]  /*0640*/  UIMAD.WIDE.U32 UR10, UR47, UR20, URZ ;  /* 0x000000142f0a72a5 */ /* 0x000fe2000f8e003f */
[----:B------:R-:W-:Y:S01]  /*0650*/  LEA.HI R8, R5, R5, RZ, 0x1 ;  /* 0x0000000505087211 */ /* 0x000fe200078f08ff */
[----:B------:R-:W-:Y:S01]  /*0660*/  IMAD.IADD R0, R20, 0x1, -R0 ;  /* 0x0000000114007824 */ /* 0x000fe200078e0a00 */
[----:B------:R-:W-:Y:S01]  /*0670*/  SEL R177, R153, 0xffffffe0, !P5 ;  /* 0xffffffe099b17807 */ /* 0x000fe20006800000 */
[----:B------:R-:W-:Y:S01]  /*0680*/  IMAD R3, R10, 0x8, R14 ;  /* 0x000000080a037824 */ /* 0x000fe200078e020e */
[----:B------:R-:W-:Y:S01]  /*0690*/  LOP3.LUT R2, R8, 0x3fffffe, RZ, 0xc0, !PT ;  /* 0x03fffffe08027812 */ /* 0x000fe200078ec0ff */
[----:B------:R-:W-:Y:S01]  /*06a0*/  IMAD R18, R10, 0x2000, R9 ;  /* 0x000020000a127824 */ /* 0x000fe200078e0209 */
[----:B------:R-:W-:Y:S01]  /*06b0*/  SHF.R.S32.HI R11, RZ, 0x1f, R0 ;  /* 0x0000001fff0b7819 */ /* 0x000fe20000011400 */
[----:B------:R-:W-:Y:S01]  /*06c0*/  UIMAD.WIDE.U32 UR60, UR52, UR10, URZ ;  /* 0x0000000a343c72a5 */ /* 0x000fe2000f8e003f */
[----:B------:R-:W-:Y:S01]  /*06d0*/  LOP3.LUT R252, R252, 0x6, RZ, 0xc0, !PT ;  /* 0x00000006fcfc7812 */ /* 0x000fe200078ec0ff */
[----:B------:R-:W-:Y:S01]  /*06e0*/  IMAD.IADD R4, R5, 0x1, -R2 ;  /* 0x0000000105047824 */ /* 0x000fe200078e0a02 */
[-C--:B------:R-:W-:Y:S01]  /*06f0*/  LEA.HI R2, R0, R0.reuse, RZ, 0x1 ;  /* 0x0000000000027211 */ /* 0x080fe200078f08ff */
[----:B------:R-:W-:Y:S01]  /*0700*/  UIMAD UR23, UR14, 0x48, URZ ;  /* 0x000000480e1778a4 */ /* 0x000fe2000f8e023f */
[----:B------:R-:W-:Y:S01]  /*0710*/  LEA.HI R11, R11, R0, RZ, 0x3 ;  /* 0x000000000b0b7211 */ /* 0x000fe200078f18ff */
[----:B------:R-:W-:Y:S01]  /*0720*/  IMAD R146, R3, 0x8, R4 ;  /* 0x0000000803927824 */ /* 0x000fe200078e0204 */
[----:B------:R-:W-:Y:S01]  /*0730*/  SHF.R.S32.HI R4, RZ, 0x1, R2 ;  /* 0x00000001ff047819 */ /* 0x000fe20000011402 */
[----:B------:R-:W-:Y:S01]  /*0740*/  IMAD R252, R10, 0x40, R252 ;  /* 0x000000400afc7824 */ /* 0x000fe200078e02fc */
[----:B------:R-:W-:Y:S01]  /*0750*/  LOP3.LUT R3, R11, 0xfffffff8, RZ, 0xc0, !PT ;  /* 0xfffffff80b037812 */ /* 0x000fe200078ec0ff */
[----:B------:R-:W-:Y:S01]  /*0760*/  UIMAD UR22, UR14, 0x50, URZ ;  /* 0x000000500e1678a4 */ /* 0x000fe2000f8e023f */
[----:B-1----:R-:W-:Y:S01]  /*0770*/  LOP3.LUT R6, R2, 0x7fffffe, RZ, 0xc0, !PT ;  /* 0x07fffffe02067812 */ /* 0x002fe200078ec0ff */
[----:B------:R-:W-:Y:S01]  /*0780*/  UIMAD UR21, UR14, 0x58, URZ ;  /* 0x000000580e1578a4 */ /* 0x000fe2000f8e023f */
[----:B------:R-:W-:Y:S01]  /*0790*/  SHF.R.S32.HI R2, RZ, 0x1f, R2 ;  /* 0x0000001fff027819 */ /* 0x000fe20000011402 */
[C---:B------:R-:W-:Y:S01]  /*07a0*/  IMAD.IADD R17, R0.reuse, 0x1, -R3 ;  /* 0x0000000100117824 */ /* 0x040fe200078e0a03 */
[----:B------:R-:W-:Y:S01]  /*07b0*/  UIMAD UR18, UR14, 0x70, URZ ;  /* 0x000000700e1278a4 */ /* 0x000fe2000f8e023f */
[----:B------:R-:W-:Y:S01]  /*07c0*/  IMAD.IADD R15, R0, 0x1, -R6 ;  /* 0x00000001000f7824 */ /* 0x000fe200078e0a06 */
[----:B------:R-:W-:Y:S01]  /*07d0*/  LEA.HI R0, R2, R4, RZ, 0x2 ;  /* 0x0000000402007211 */ /* 0x000fe200078f10ff */
[----:B------:R-:W-:Y:S01]  /*07e0*/  IMAD.U32 R3, RZ, RZ, UR14 ;  /* 0x0000000eff037e24 */ /* 0x000fe2000f8e00ff */
[----:B------:R-:W-:Y:S01]  /*07f0*/  LOP3.LUT R2, R7, 0x1, RZ, 0xc0, !PT ;  /* 0x0000000107027812 */ /* 0x000fe200078ec0ff */
[----:B------:R-:W-:Y:S01]  /*0800*/  UMOV UR59, 0xffffe000 ;  /* 0xffffe000003b7882 */ /* 0x000fe20000000000 */
[----:B------:R-:W-:-:S02]  /*0810*/  LOP3.LUT R0, R0, 0xfffffffc, RZ, 0xc0, !PT ;  /* 0xfffffffc00007812 */ /* 0x000fc400078ec0ff */
[----:B------:R-:W-:Y:S01]  /*0820*/  ISETP.NE.U32.AND P6, PT, R2, 0x1, PT ;  /* 0x000000010200780c */ /* 0x000fe20003fc5070 */
[----:B------:R-:W-:Y:S02]  /*0830*/  IMAD.U32 R2, RZ, RZ, UR19 ;  /* 0x00000013ff027e24 */ /* 0x000fe4000f8e00ff */
[----:B------:R-:W-:Y:S01]  /*0840*/  IMAD.IADD R16, R4, 0x1, -R0 ;  /* 0x0000000104107824 */ /* 0x000fe200078e0a00 */
[----:B------:R-:W-:Y:S01]  /*0850*/  SHF.R.S32.HI R4, RZ, 0x3, R11 ;  /* 0x00000003ff047819 */ /* 0x000fe2000001140b */
[----:B------:R-:W-:Y:S01]  /*0860*/  IMAD.SHL.U32 R0, R5, 0x40, RZ ;  /* 0x0000004005007824 */ /* 0x000fe200078e00ff */
[----:B------:R1:W-:Y:S01]  /*0870*/  STL [R1+0x38], R2 ;  /* 0x0000380201007387 */ /* 0x0003e20000100800 */
[----:B------:R-:W-:Y:S02]  /*0880*/  SEL R176, R176, 0x10, !P6 ;  /* 0x00000010b0b07807 */ /* 0x000fe40007000000 */
[----:B------:R-:W-:Y:S01]  /*0890*/  IMAD R15, R4, 0x8, R15 ;  /* 0x00000008040f7824 */ /* 0x000fe200078e020f */
[----:B------:R2:W-:Y:S01]  /*08a0*/  STL [R1+0x30], R3 ;  /* 0x0000300301007387 */ /* 0x0005e20000100800 */
[----:B-1----:R-:W-:Y:S01]  /*08b0*/  IMAD.U32 R2, RZ, RZ, UR5 ;  /* 0x00000005ff027e24 */ /* 0x002fe2000f8e00ff */
[----:B------:R-:W-:-:S02]  /*08c0*/  USHF.R.S32.HI UR5, URZ, 0x1f, UR20 ;  /* 0x0000001f3f057899 */ /* 0x000fc40008011414 */
[----:B------:R-:W-:Y:S01]  /*08d0*/  UIMAD UR20, UR14, 0x60, URZ ;  /* 0x000000600e1478a4 */ /* 0x000fe2000f8e023f */
[----:B--2---:R-:W-:Y:S01]  /*08e0*/  IMAD.SHL.U32 R3, R7, 0x40, RZ ;  /* 0x0000004007037824 */ /* 0x004fe200078e00ff */
[----:B------:R1:W-:Y:S01]  /*08f0*/  STL [R1+0x34], R2 ;  /* 0x0000340201007387 */ /* 0x0003e20000100800 */
[----:B------:R-:W-:Y:S01]  /*0900*/  UIMAD UR5, UR5, UR47, URZ ;  /* 0x0000002f050572a4 */ /* 0x000fe2000f8e023f */
[----:B-1----:R-:W-:Y:S02]  /*0910*/  SHF.R.S32.HI R2, RZ, 0x1, R8 ;  /* 0x00000001ff027819 */ /* 0x002fe40000011408 */
[----:B------:R-:W-:Y:S02]  /*0920*/  LOP3.LUT R8, R0, 0x1c0, RZ, 0xc0, !PT ;  /* 0x000001c000087812 */ /* 0x000fe400078ec0ff */
[----:B------:R-:W-:Y:S01]  /*0930*/  LOP3.LUT R0, R12, 0x3fffffe, RZ, 0xc0, !PT ;  /* 0x03fffffe0c007812 */ /* 0x000fe200078ec0ff */
[C---:B------:R-:W-:Y:S01]  /*0940*/  IMAD.SHL.U32 R6, R2.reuse, 0x40, RZ ;  /* 0x0000004002067824 */ /* 0x040fe200078e00ff */
[----:B------:R-:W-:-:S02]  /*0950*/  LOP3.LUT P0, RZ, R2, 0x2, RZ, 0xc0, !PT ;  /* 0x0000000202ff7812 */ /* 0x000fc4000780c0ff */
[----:B------:R-:W-:Y:S01]  /*0960*/  LOP3.LUT R2, R3, 0x1c0, RZ, 0xc0, !PT ;  /* 0x000001c003027812 */ /* 0x000fe200078ec0ff */
[----:B------:R-:W-:Y:S01]  /*0970*/  IMAD.IADD R13, R7, 0x1, -R0 ;  /* 0x00000001070d7824 */ /* 0x000fe200078e0a00 */
[----:B------:R-:W-:Y:S01]  /*0980*/  SEL R145, R153, 0xffffffe0, !P0 ;  /* 0xffffffe099917807 */ /* 0x000fe20004000000 */
[----:B------:R-:W-:Y:S01]  /*0990*/  IMAD.SHL.U32 R0, R158, 0x10, RZ ;  /* 0x000000109e007824 */ /* 0x000fe200078e00ff */
[----:B------:R-:W-:Y:S01]  /*09a0*/  LEA.HI R2, R2, R2, RZ, 0x1d ;  /* 0x0000000202027211 */ /* 0x000fe200078fe8ff */
[----:B------:R-:W-:Y:S02]  /*09b0*/  IMAD.SHL.U32 R3, R158, 0x400, RZ ;  /* 0x000004009e037824 */ /* 0x000fe400078e00ff */
[----:B------:R-:W-:Y:S01]  /*09c0*/  IMAD.U32 R7, RZ, RZ, UR11 ;  /* 0x0000000bff077e24 */ /* 0x000fe2000f8e00ff */
[----:B------:R-:W-:Y:S01]  /*09d0*/  LEA.HI.SX32 R19, R19, R0, 0x1e ;  /* 0x0000000013137211 */ /* 0x000fe200078ff2ff */
[----:B------:R-:W-:Y:S01]  /*09e0*/  IMAD R147, R4, 0x200, R3 ;  /* 0x0000020004937824 */ /* 0x000fe200078e0203 */
[----:B------:R-:W-:-:S02]  /*09f0*/  LOP3.LUT R5, R8, 0x30, R0, 0xf8, !PT ;  /* 0x0000003008057812 */ /* 0x000fc400078ef800 */
[----:B------:R-:W-:Y:S01]  /*0a00*/  LOP3.LUT R0, R6, 0xc0, RZ, 0xc0, !PT ;  /* 0x000000c006007812 */ /* 0x000fe200078ec0ff */
[----:B------:R-:W-:Y:S01]  /*0a10*/  STL [R1+0x4], R19 ;  /* 0x0000041301007387 */ /* 0x000fe20000100800 */
[----:B------:R-:W-:Y:S01]  /*0a20*/  IADD3 R18, R2, R18, R3 ;  /* 0x0000001202127210 */ /* 0x000fe20007ffe003 */
[----:B------:R-:W-:Y:S01]  /*0a30*/  IMAD.U32 R6, RZ, RZ, UR10 ;  /* 0x0000000aff067e24 */ /* 0x000fe2000f8e00ff */
[--C-:B------:R-:W-:Y:S02]  /*0a40*/  LOP3.LUT R4, R0, 0x8, R21.reuse, 0xf8, !PT ;  /* 0x0000000800047812 */ /* 0x100fe400078ef815 */
[----:B------:R-:W-:Y:S01]  /*0a50*/  SHF.R.U32.HI R2, RZ, 0x3, R0 ;  /* 0x00000003ff027819 */ /* 0x000fe20000011600 */
[----:B------:R-:W-:Y:S01]  /*0a60*/  IMAD.SHL.U32 R182, R18, 0x2, RZ ;  /* 0x0000000212b67824 */ /* 0x000fe200078e00ff */
[----:B------:R-:W-:Y:S01]  /*0a70*/  LOP3.LUT R3, R5, 0x8, R21, 0xf8, !PT ;  /* 0x0000000805037812 */ /* 0x000fe200078ef815 */
[----:B------:R-:W-:Y:S01]  /*0a80*/  IMAD.U32 R5, RZ, RZ, UR8 ;  /* 0x00000008ff057e24 */ /* 0x000fe2000f8e00ff */
[----:B------:R-:W-:Y:S01]  /*0a90*/  LOP3.LUT R4, R4, R2, RZ, 0x3c, !PT ;  /* 0x0000000204047212 */ /* 0x000fe200078e3cff */
[----:B------:R-:W-:Y:S01]  /*0aa0*/  USHF.R.S32.HI UR8, URZ, 0x1f, UR47 ;  /* 0x0000001f3f087899 */ /* 0x000fe2000801142f */
[----:B------:R-:W-:Y:S01]  /*0ab0*/  IMAD.U32 R2, RZ, RZ, UR12 ;  /* 0x0000000cff027e24 */ /* 0x000fe2000f8e00ff */
[----:B------:R-:W-:Y:S01]  /*0ac0*/  SHF.R.U32.HI R0, RZ, 0x3, R8 ;  /* 0x00000003ff007819 */ /* 0x000fe20000011608 */
[----:B------:R-:W-:Y:S01]  /*0ad0*/  USHF.R.S32.HI UR12, URZ, 0x1f, UR54 ;  /* 0x0000001f3f0c7899 */ /* 0x000fe20008011436 */
[----:B------:R-:W-:Y:S01]  /*0ae0*/  IADD3 R2, R19, -0x80, RZ ;  /* 0xffffff8013027810 */ /* 0x000fe20007ffe0ff */
[----:B------:R-:W-:Y:S01]  /*0af0*/  IMAD.U32 R146, R146, 0x20, R4 ;  /* 0x0000002092927824 */ /* 0x000fe200078e0004 */
[----:B------:R-:W-:Y:S01]  /*0b00*/  LOP3.LUT R5, R3, R0, RZ, 0x3c, !PT ;  /* 0x0000000003057212 */ /* 0x000fe200078e3cff */
[----:B------:R-:W-:Y:S01]  /*0b10*/  IMAD.U32 R3, RZ, RZ, UR8 ;  /* 0x00000008ff037e24 */ /* 0x000fe2000f8e00ff */
[----:B------:R-:W-:Y:S01]  /*0b20*/  @!UP5 UIMAD UR8, UR47, UR17, UR54 ;  /* 0x000000112f08d2a4 */ /* 0x000fe2000f8e0236 */
[----:B------:R-:W-:Y:S01]  /*0b30*/  IMAD.U32 R3, RZ, RZ, UR12 ;  /* 0x0000000cff037e24 */ /* 0x000fe2000f8e00ff */
[----:B------:R-:W-:Y:S01]  /*0b40*/  @UP5 UIMAD UR12, UR47, UR16, URZ ;  /* 0x000000102f0c52a4 */ /* 0x000fe2000f8e023f */
[----:B------:R-:W-:Y:S01]  /*0b50*/  IMAD R0, R158, 0x200, R9 ;  /* 0x000002009e007824 */ /* 0x000fe200078e0209 */
[----:B------:R-:W-:Y:S01]  /*0b60*/  @!UP5 UIMAD UR8, UR8, UR16, URZ ;  /* 0x000000100808d2a4 */ /* 0x000fe2000f8e023f */
[----:B------:R-:W-:Y:S01]  /*0b70*/  IMAD.SHL.U32 R4, R14, 0x10, RZ ;  /* 0x000000100e047824 */ /* 0x000fe200078e00ff */
[C---:B------:R-:W-:Y:S01]  /*0b80*/  IADD3 R175, R182.reuse, 0x40, RZ ;  /* 0x00000040b6af7810 */ /* 0x040fe20007ffe0ff */
[----:B------:R-:W-:Y:S01]  /*0b90*/  IMAD R13, R13, 0x20, R0 ;  /* 0x000000200d0d7824 */ /* 0x000fe200078e0200 */
[----:B------:R-:W-:Y:S01]  /*0ba0*/  SHF.R.S32.HI R0, RZ, 0x1f, R2 ;  /* 0x0000001fff007819 */ /* 0x000fe20000011402 */
[----:B------:R-:W-:Y:S01]  /*0bb0*/  IMAD.U32 R3, RZ, RZ, UR12 ;  /* 0x0000000cff037e24 */ /* 0x000fe2000f8e00ff */
[C---:B------:R-:W-:Y:S01]  /*0bc0*/  @P4 IADD3 R175, R182.reuse, -0x40, RZ ;  /* 0xffffffc0b6af4810 */ /* 0x040fe20007ffe0ff */
[----:B------:R-:W-:Y:S01]  /*0bd0*/  IMAD.IADD R180, R182, 0x1, R176 ;  /* 0x00000001b6b47824 */ /* 0x000fe200078e02b0 */
[----:B------:R-:W-:Y:S01]  /*0be0*/  SHF.L.U64.HI R2, R2, 0x2, R0 ;  /* 0x0000000202027819 */ /* 0x000fe20000010200 */
[----:B------:R-:W-:Y:S01]  /*0bf0*/  IMAD.U32 R0, RZ, RZ, UR5 ;  /* 0x00000005ff007e24 */ /* 0x000fe2000f8e00ff */
[----:B------:R1:W-:Y:S01]  /*0c00*/  STL [R1+0x2c], R3 ;  /* 0x00002c0301007387 */ /* 0x0003e20000100800 */
[----:B------:R-:W-:Y:S01]  /*0c10*/  UIMAD UR5, UR53, UR10, URZ ;  /* 0x0000000a350572a4 */ /* 0x000fe2000f8e023f */
[----:B------:R-:W-:Y:S01]  /*0c20*/  IMAD.IADD R176, R176, 0x1, R175 ;  /* 0x00000001b0b07824 */ /* 0x000fe200078e02af */
[----:B------:R-:W-:Y:S01]  /*0c30*/  UIMAD UR17, UR14, 0x78, URZ ;  /* 0x000000780e1178a4 */ /* 0x000fe2000f8e023f */
[----:B------:R-:W-:-:S02]  /*0c40*/  IMAD R145, R146, 0x2, R145 ;  /* 0x0000000292917824 */ /* 0x000fc400078e0291 */
[--C-:B------:R-:W-:Y:S02]  /*0c50*/  IMAD.IADD R181, R182, 0x1, R177.reuse ;  /* 0x00000001b6b57824 */ /* 0x100fe400078e02b1 */
[----:B------:R-:W-:Y:S02]  /*0c60*/  IMAD.IADD R179, R180, 0x1, R177 ;  /* 0x00000001b4b37824 */ /* 0x000fe400078e02b1 */
[C---:B------:R-:W-:Y:S02]  /*0c70*/  IMAD.IADD R178, R177.reuse, 0x1, R175 ;  /* 0x00000001b1b27824 */ /* 0x040fe400078e02af */
[----:B------:R-:W-:Y:S02]  /*0c80*/  IMAD.SHL.U32 R146, R146, 0x2, RZ ;  /* 0x0000000292927824 */ /* 0x000fe400078e00ff */
[----:B------:R-:W-:Y:S02]  /*0c90*/  IMAD.IADD R177, R177, 0x1, R176 ;  /* 0x00000001b1b17824 */ /* 0x000fe400078e02b0 */
[----:B-1----:R-:W-:Y:S01]  /*0ca0*/  IMAD.U32 R3, RZ, RZ, UR4 ;  /* 0x00000004ff037e24 */ /* 0x002fe2000f8e00ff */
[----:B------:R-:W-:-:S02]  /*0cb0*/  USHF.R.S32.HI UR4, URZ, 0x1f, UR19 ;  /* 0x0000001f3f047899 */ /* 0x000fc40008011413 */
[----:B------:R-:W-:Y:S02]  /*0cc0*/  UIMAD UR19, UR14, 0x68, URZ ;  /* 0x000000680e1378a4 */ /* 0x000fe4000f8e023f */
[----:B------:R-:W-:Y:S04]  /*0cd0*/  STL [R1+0x28], R3 ;  /* 0x0000280301007387 */ /* 0x000fe80000100800 */
[----:B------:R1:W-:Y:S04]  /*0ce0*/  STL [R1], R2 ;  /* 0x0000000201007387 */ /* 0x0003e80000100800 */
[----:B------:R2:W-:Y:S01]  /*0cf0*/  STL [R1+0x24], R0 ;  /* 0x0000240001007387 */ /* 0x0005e20000100800 */
[----:B-1----:R-:W-:Y:S01]  /*0d00*/  IMAD.U32 R2, RZ, RZ, UR4 ;  /* 0x00000004ff027e24 */ /* 0x002fe2000f8e00ff */
[----:B------:R-:W-:Y:S01]  /*0d10*/  USHF.L.U32 UR4, UR14, 0x7, URZ ;  /* 0x000000070e047899 */ /* 0x000fe2000800063f */
[----:B--2---:R-:W-:-:S03]  /*0d20*/  SHF.R.S32.HI R0, RZ, 0x1, R12 ;  /* 0x00000001ff007819 */ /* 0x004fc6000001140c */
[----:B------:R1:W-:Y:S01]  /*0d30*/  STL [R1+0x20], R2 ;  /* 0x0000200201007387 */ /* 0x0003e20000100800 */
[----:B------:R-:W-:Y:S01]  /*0d40*/  UIADD3 UR16, -UR4, URZ, URZ ;  /* 0x0000003f04107290 */ /* 0x000fe2000fffe13f */
[----:B------:R-:W-:Y:S01]  /*0d50*/  IMAD.U32 R3, RZ, RZ, UR4 ;  /* 0x00000004ff037e24 */ /* 0x000fe2000f8e00ff */
[C---:B------:R-:W-:Y:S01]  /*0d60*/  LOP3.LUT P3, RZ, R0.reuse, 0x2, RZ, 0xc0, !PT ;  /* 0x0000000200ff7812 */ /* 0x040fe2000786c0ff */
[----:B------:R-:W-:-:S03]  /*0d70*/  IMAD.SHL.U32 R0, R0, 0x40, RZ ;  /* 0x0000004000007824 */ /* 0x000fc600078e00ff */
[----:B------:R-:W-:Y:S02]  /*0d80*/  R2P PR, R17, 0x6 ;  /* 0x0000000611007804 */ /* 0x000fe40000000000 */
[----:B------:R-:W-:Y:S02]  /*0d90*/  LOP3.LUT R0, R0, 0xc0, RZ, 0xc0, !PT ;  /* 0x000000c000007812 */ /* 0x000fe400078ec0ff */
[----:B------:R-:W-:Y:S02]  /*0da0*/  LOP3.LUT P0, RZ, R16, 0x2, RZ, 0xc0, !PT ;  /* 0x0000000210ff7812 */ /* 0x000fe4000780c0ff */
[----:B------:R-:W-:Y:S02]  /*0db0*/  SEL R148, R148, 0xffffffc0, !P2 ;  /* 0xffffffc094947807 */ /* 0x000fe40005000000 */
[----:B------:R-:W-:Y:S01]  /*0dc0*/  SEL R153, R153, 0xffffffe0, !P0 ;  /* 0xffffffe099997807 */ /* 0x000fe20004000000 */
[----:B-1----:R-:W-:Y:S01]  /*0dd0*/  IMAD.U32 R2, RZ, RZ, UR5 ;  /* 0x00000005ff027e24 */ /* 0x002fe2000f8e00ff */
[----:B------:R-:W-:-:S04]  /*0de0*/  USHF.R.S32.HI UR5, URZ, 0x1f, UR4 ;  /* 0x0000001f3f057899 */ /* 0x000fc80008011404 */
[----:B------:R1:W-:Y:S04]  /*0df0*/  STL [R1+0x1c], R2 ;  /* 0x00001c0201007387 */ /* 0x0003e80000100800 */
[----:B------:R2:W-:Y:S01]  /*0e00*/  STL [R1+0x18], R3 ;  /* 0x0000180301007387 */ /* 0x0005e20000100800 */
[----:B-1----:R-:W-:Y:S01]  /*0e10*/  IMAD.SHL.U32 R2, R10, 0x8, RZ ;  /* 0x000000080a027824 */ /* 0x002fe200078e00ff */
[----:B--2---:R-:W-:-:S04]  /*0e20*/  SHF.R.U32.HI R3, RZ, 0x3, R0 ;  /* 0x00000003ff037819 */ /* 0x004fc80000011600 */
[----:B------:R-:W-:-:S04]  /*0e30*/  LOP3.LUT R2, R2, 0x8, RZ, 0xc0, !PT ;  /* 0x0000000802027812 */ /* 0x000fc800078ec0ff */
[----:B------:R-:W-:Y:S01]  /*0e40*/  LOP3.LUT R8, R3, R0, R2, 0x1e, !PT ;  /* 0x0000000003087212 */ /* 0x000fe200078e1e02 */
[----:B------:R-:W-:Y:S01]  /*0e50*/  IMAD.SHL.U32 R0, R17, 0x40, RZ ;  /* 0x0000004011007824 */ /* 0x000fe200078e00ff */
[----:B------:R-:W-:Y:S01]  /*0e60*/  LOP3.LUT R7, R2, 0x10, R4, 0xf8, !PT ;  /* 0x0000001002077812 */ /* 0x000fe200078ef804 */
[----:B------:R-:W-:Y:S02]  /*0e70*/  IMAD.SHL.U32 R2, R16, 0x40, RZ ;  /* 0x0000004010027824 */ /* 0x000fe400078e00ff */
[----:B------:R-:W-:Y:S01]  /*0e80*/  IMAD R3, R14, 0x200, R5 ;  /* 0x000002000e037824 */ /* 0x000fe200078e0205 */
        /* <DEDUP_REMOVED lines=33> */
.L_x_84:
        /* <DEDUP_REMOVED lines=12> */
[----:B-1----:R-:W-:-:S04]  /*1160*/  IMAD.U32 R8, RZ, RZ, UR10 ;  /* 0x0000000aff087e24 */ /* 0x002fc8000f8e00ff */
        /* <DEDUP_REMOVED lines=24> */
[----:B---3--:R1:W3:Y:S01]  /*12f0*/  @P0 R2UR UR32, R8 ;  /* 0x00000000082003c2 */ /* 0x0082e200000e0000 */
[----:B------:R-:W-:-:S07]  /*1300*/  ISETP.NE.U32.AND P0, PT, RZ, c[0x0][0x248], PT ;  /* 0x00009200ff007a0c */ /* 0x000fce0003f05070 */
[----:B--2---:R-:W2:Y:S01]  /*1310*/  @P2 R2UR UR4, R3 ;  /* 0x00000000030423c2 */ /* 0x004ea200000e0000 */
[----:B------:R-:W-:-:S07]  /*1320*/  ISETP.NE.AND.EX P0, PT, RZ, c[0x0][0x24c], PT, P0 ;  /* 0x00009300ff007a0c */ /* 0x000fce0003f05300 */
[----:B-----5:R-:W2:Y:S08]  /*1330*/  @P2 R2UR UR8, R6 ;  /* 0x00000000060823c2 */ /* 0x020eb000000e0000 */
[----:B----4-:R1:W4:Y:S01]  /*1340*/  @!P1 R2UR UR36, R0 ;  /* 0x00000000002493c2 */ /* 0x01032200000e0000 */
[----:B--2---:R-:W-:-:S03]  /*1350*/  @UP1 UIADD3 UR43, UR8, -UR4, URZ ;  /* 0x80000004082b1290 */ /* 0x004fc6000fffe03f */
[----:B------:R-:W-:-:S04]  /*1360*/  ULDC UR8, c[0x0][0x218] ;  /* 0x0000860000087ab9 */ /* 0x000fc80000000800 */
        /* <DEDUP_REMOVED lines=9> */
.L_x_56:
        /* <DEDUP_REMOVED lines=29> */
[----:B------:R-:W-:Y:S02]  /*15d0*/  UISETP.NE.AND UP0, UPT, UR36, -0x1, UPT ;  /* 0xffffffff2400788c */ /* 0x000fe4000bf05270 */
[----:B------:R-:W-:Y:S02]  /*15e0*/  USEL UR57, UR12, UR10, !UP2 ;  /* 0x0000000a0c397287 */ /* 0x000fe4000d000000 */
[----:B------:R-:W-:Y:S02]  /*15f0*/  UIMAD UR10, UR4, UR15, URZ ;  /* 0x0000000f040a72a4 */ /* 0x000fe4000f8e023f */
[----:B------:R-:W-:Y:S01]  /*1600*/  PLOP3.LUT P1, PT, PT, PT, UP0, 0x80, 0x0 ;  /* 0x000000000000781c */ /* 0x000fe20003f2f008 */
[----:B------:R-:W-:-:S02]  /*1610*/  ULDC.64 UR14, c[0x0][0x198] ;  /* 0x00006600000e7ab9 */ /* 0x000fc40000000a00 */
[----:B------:R-:W-:Y:S02]  /*1620*/  @UP2 UIADD3 UR56, UR11, UR10, URZ ;  /* 0x0000000a0b382290 */ /* 0x000fe4000fffe03f */
[----:B------:R-:W-:Y:S02]  /*1630*/  UIADD3 UR10, UR43, 0x7f, URZ ;  /* 0x0000007f2b0a7890 */ /* 0x000fe4000fffe03f */
[----:B------:R-:W-:Y:S02]  /*1640*/  @UP0 UIADD3 UR12, UR32, UR36, URZ ;  /* 0x00000024200c0290 */ /* 0x000fe4000fffe03f */
[----:B------:R-:W-:-:S04]  /*1650*/  USHF.R.S32.HI UR13, URZ, 0x1f, UR10 ;  /* 0x0000001f3f0d7899 */ /* 0x000fc8000801140a */
[----:B------:R-:W-:Y:S02]  /*1660*/  ULEA.HI UR13, UR13, UR10, URZ, 0x7 ;  /* 0x0000000a0d0d7291 */ /* 0x000fe4000f8f383f */
[----:B------:R-:W-:Y:S02]  /*1670*/  @UP0 UIMAD.WIDE.U32 UR10, UR12, UR14, URZ ;  /* 0x0000000e0c0a02a5 */ /* 0x000fe4000f8e003f */
[----:B------:R-:W-:Y:S02]  /*1680*/  USHF.R.S32.HI UR50, URZ, 0x7, UR13 ;  /* 0x000000073f327899 */ /* 0x000fe4000801140d */
[----:B------:R-:W-:Y:S02]  /*1690*/  @UP0 UIMAD UR55, UR12, UR15, UR11 ;  /* 0x0000000f0c3702a4 */ /* 0x000fe4000f8e020b */
[----:B------:R-:W-:Y:S02]  /*16a0*/  ULOP3.LUT UR12, UR13, 0xffffff80, URZ, 0xc0, !UPT ;  /* 0xffffff800d0c7892 */ /* 0x000fe4000f8ec03f */
[----:B------:R-:W-:-:S02]  /*16b0*/  @UP0 UMOV UR51, UR10 ;  /* 0x0000000a00330c82 */ /* 0x000fc40008000000 */
        /* <DEDUP_REMOVED lines=8> */
[----:B------:R-:W-:-:S04]  /*1740*/  UIMAD UR11, UR58, UR14, URZ ;  /* 0x0000000e3a0b72a4 */ /* 0x000fc8000f8e023f */
[----:B------:R-:W-:Y:S02]  /*1750*/  UIMAD UR15, UR47, UR15, UR11 ;  /* 0x0000000f2f0f72a4 */ /* 0x000fe4000f8e020b */
[----:B------:R-:W-:-:S04]  /*1760*/  UIMAD.WIDE.U32 UR10, UR32, UR10, URZ ;  /* 0x0000000a200a72a5 */ /* 0x000fc8000f8e003f */
[----:B------:R-:W-:-:S04]  /*1770*/  UIADD3 UR11, UR11, UR13, URZ ;  /* 0x0000000d0b0b7290 */ /* 0x000fc8000fffe03f */
[----:B------:R-:W-:-:S04]  /*1780*/  UIMAD.WIDE.U32 UR10, UR47, UR14, UR10 ;  /* 0x0000000e2f0a72a5 */ /* 0x000fc8000f8e000a */
[----:B------:R-:W-:-:S03]  /*1790*/  UIADD3 UR55, UR11, UR15, URZ ;  /* 0x0000000f0b377290 */ /* 0x000fc6000fffe03f */
[----:B------:R-:W-:Y:S02]  /*17a0*/  UMOV UR51, UR10 ;  /* 0x0000000a00337c82 */ /* 0x000fe40008000000 */
.L_x_58:
        /* <DEDUP_REMOVED lines=18> */
.L_x_59:
[----:B------:R-:W2:Y:S01]  /*18d0*/  LDL R0, [R1+0x1c] ;  /* 0x00001c0001007983 */ /* 0x000ea20000100800 */
[----:B------:R-:W-:-:S03]  /*18e0*/  ULDC.64 UR14, c[0x0][0x370] ;  /* 0x0000dc00000e7ab9 */ /* 0x000fc60000000a00 */
[----:B------:R-:W3:Y:S04]  /*18f0*/  LDL R3, [R1+0x24] ;  /* 0x0000240001037983 */ /* 0x000ee80000100800 */
[----:B------:R-:W4:Y:S01]  /*1900*/  LDL R4, [R1+0x34] ;  /* 0x0000340001047983 */ /* 0x000f220000100800 */
[----:B------:R-:W-:-:S04]  /*1910*/  @UP2 UIMAD.WIDE.U32 UR10, UR4, UR14, URZ ;  /* 0x0000000e040a22a5 */ /* 0x000fc8000f8e003f */
[----:B------:R-:W-:-:S03]  /*1920*/  @UP2 UIMAD UR45, UR4, UR15, UR11 ;  /* 0x0000000f042d22a4 */ /* 0x000fc6000f8e020b */
[----:B------:R-:W-:Y:S02]  /*1930*/  @UP2 UMOV UR44, UR10 ;  /* 0x0000000a002c2c82 */ /* 0x000fe40008000000 */
[----:B------:R-:W-:Y:S02]  /*1940*/  ULDC.64 UR10, c[0x0][0x368] ;  /* 0x0000da00000a7ab9 */ /* 0x000fe40000000a00 */
[----:B------:R-:W-:Y:S01]  /*1950*/  @!UP2 UIMAD UR13, UR58, UR10, URZ ;  /* 0x0000000a3a0da2a4 */ /* 0x000fe2000f8e023f */
[----:B------:R-:W-:Y:S01]  /*1960*/  IABS R7, c[0x0][0x1c8] ;  /* 0x0000720000077a13 */ /* 0x000fe20000000000 */
[----:B------:R-:W-:Y:S02]  /*1970*/  ULDC UR37, c[0x0][0x224] ;  /* 0x0000890000257ab9 */ /* 0x000fe40000000800 */
[----:B------:R-:W-:Y:S02]  /*1980*/  @!UP2 UIMAD UR13, UR47, UR11, UR13 ;  /* 0x0000000b2f0da2a4 */ /* 0x000fe4000f8e020d */
[----:B------:R-:W-:-:S02]  /*1990*/  @!UP2 UIMAD.WIDE.U32 UR10, UR47, UR10, URZ ;  /* 0x0000000a2f0aa2a5 */ /* 0x000fc4000f8e003f */
[----:B------:R-:W-:Y:S02]  /*19a0*/  UIMAD.WIDE.U32 UR38, UR47, UR37, URZ ;  /* 0x000000252f2672a5 */ /* 0x000fe4000f8e003f */
[----:B------:R-:W-:-:S03]  /*19b0*/  ULDC.64 UR14, c[0x0][0x3d8] ;  /* 0x0000f600000e7ab9 */ /* 0x000fc60000000a00 */
[----:B------:R-:W-:Y:S01]  /*19c0*/  @!UP2 UMOV UR44, UR10 ;  /* 0x0000000a002cac82 */ /* 0x000fe20008000000 */
[----:B--2---:R1:W3:Y:S08]  /*19d0*/  R2UR UR33, R0 ;  /* 0x00000000002173c2 */ /* 0x0042f000000e0000 */
[----:B---3--:R3:W5:Y:S01]  /*19e0*/  R2UR UR40, R3 ;  /* 0x00000000032873c2 */ /* 0x00876200000e0000 */
[----:B-1----:R-:W2:Y:S04]  /*19f0*/  LDL R0, [R1+0x14] ;  /* 0x0000140001007983 */ /* 0x002ea80000100800 */
[----:B---3--:R-:W3:Y:S01]  /*1a00*/  LDL R3, [R1+0x2c] ;  /* 0x00002c0001037983 */ /* 0x008ee20000100800 */
[----:B-----5:R-:W-:-:S02]  /*1a10*/  UIMAD UR10, UR58, UR37, UR40 ;  /* 0x000000253a0a72a4 */ /* 0x020fc4000f8e0228 */
[----:B----4-:R1:W4:Y:S02]  /*1a20*/  R2UR UR40, R4 ;  /* 0x00000000042873c2 */ /* 0x01032400000e0000 */
[----:B------:R-:W-:-:S04]  /*1a30*/  UIADD3 UR10, UR39, UR10, URZ ;  /* 0x0000000a270a7290 */ /* 0x000fc8000fffe03f */
[----:B------:R-:W-:Y:S02]  /*1a40*/  UIMAD UR10, UR52, UR10, UR33 ;  /* 0x0000000a340a72a4 */ /* 0x000fe4000f8e0221 */
[----:B------:R-:W5:Y:S01]  /*1a50*/  S2UR UR33, SR_CTAID.X ;  /* 0x00000000002179c3 */ /* 0x000f620000002500 */
[----:B-1----:R-:W1:Y:S01]  /*1a60*/  I2F.RP R4, R7 ;  /* 0x0000000700047306 */ /* 0x002e620000209400 */
[----:B------:R-:W-:Y:S02]  /*1a70*/  @!UP2 UIADD3 UR45, UR11, UR13, URZ ;  /* 0x0000000d0b2da290 */ /* 0x000fe4000fffe03f */
[----:B------:R-:W-:-:S05]  /*1a80*/  UIADD3 UR37, UR61, UR10, URZ ;  /* 0x0000000a3d257290 */ /* 0x000fca000fffe03f */
[----:B-1----:R-:W1:Y:S01]  /*1a90*/  MUFU.RCP R4, R4 ;  /* 0x0000000400047308 */ /* 0x002e620000001000 */
[----:B------:R-:W-:Y:S02]  /*1aa0*/  UIMAD UR13, UR53, UR4, URZ ;  /* 0x00000004350d72a4 */ /* 0x000fe4000f8e023f */
[----:B------:R-:W-:-:S04]  /*1ab0*/  UIMAD.WIDE.U32 UR10, UR52, UR4, URZ ;  /* 0x00000004340a72a5 */ /* 0x000fc8000f8e003f */
[----:B------:R-:W-:Y:S02]  /*1ac0*/  @UP2 UIADD3 UR37, UR11, UR13, URZ ;  /* 0x0000000d0b252290 */ /* 0x000fe4000fffe03f */
[----:B------:R-:W-:Y:S02]  /*1ad0*/  USEL UR39, UR60, UR10, !UP2 ;  /* 0x0000000a3c277287 */ /* 0x000fe4000d000000 */
[----:B-----5:R-:W-:Y:S01]  /*1ae0*/  UIMAD.WIDE.U32 UR10, UR33, UR14, URZ ;  /* 0x0000000e210a72a5 */ /* 0x020fe2000f8e003f */
[----:B-1----:R-:W-:-:S03]  /*1af0*/  IADD3 R4, R4, 0xffffffe, RZ ;  /* 0x0ffffffe04047810 */ /* 0x002fc60007ffe0ff */
[----:B------:R-:W-:Y:S01]  /*1b00*/  UIMAD UR15, UR33, UR15, UR11 ;  /* 0x0000000f210f72a4 */ /* 0x000fe2000f8e020b */
[----:B------:R1:W5:Y:S01]  /*1b10*/  F2I.FTZ.U32.TRUNC.NTZ R5, R4 ;  /* 0x0000000400057305 */ /* 0x000362000021f000 */
[----:B------:R-:W-:Y:S02]  /*1b20*/  USHF.L.U32 UR33, UR47, 0x7, URZ ;  /* 0x000000072f217899 */ /* 0x000fe4000800063f */
[----:B------:R-:W-:Y:S02]  /*1b30*/  USEL UR38, UR10, URZ, UP6 ;  /* 0x0000003f0a267287 */ /* 0x000fe4000b000000 */
[----:B------:R-:W-:-:S04]  /*1b40*/  USHF.L.U64.HI UR10, UR47, 0x7, UR58 ;  /* 0x000000072f0a7899 */ /* 0x000fc8000801023a */
[----:B------:R-:W-:Y:S02]  /*1b50*/  USEL UR11, UR10, URZ, UP1 ;  /* 0x0000003f0a0b7287 */ /* 0x000fe40008800000 */
[----:B------:R-:W-:Y:S01]  /*1b60*/  USEL UR10, UR33, URZ, UP1 ;  /* 0x0000003f210a7287 */ /* 0x000fe20008800000 */
[----:B-1----:R-:W-:-:S03]  /*1b70*/  IMAD.MOV.U32 R4, RZ, RZ, RZ ;  /* 0x000000ffff047224 */ /* 0x002fc600078e00ff */
[----:B------:R-:W-:Y:S01]  /*1b80*/  UIADD3 UR10, UP1, UR12, UR10, URZ ;  /* 0x0000000a0c0a7290 */ /* 0x000fe2000ff3e03f */
[----:B------:R-:W-:-:S03]  /*1b90*/  ISETP.NE.AND P2, PT, RZ, c[0x0][0x1c8], PT ;  /* 0x00007200ff007a0c */ /* 0x000fc60003f45270 */
[----:B------:R-:W-:Y:S02]  /*1ba0*/  UIADD3.X UR13, UR46, UR11, URZ, UP1, !UPT ;  /* 0x0000000b2e0d7290 */ /* 0x000fe40008ffe43f */
[----:B------:R-:W-:-:S04]  /*1bb0*/  UIMAD UR11, UR53, UR10, URZ ;  /* 0x0000000a350b72a4 */ /* 0x000fc8000f8e023f */
[----:B------:R-:W-:Y:S02]  /*1bc0*/  UIMAD UR14, UR52, UR13, UR11 ;  /* 0x0000000d340e72a4 */ /* 0x000fe4000f8e020b */
[----:B------:R-:W-:Y:S02]  /*1bd0*/  UIMAD.WIDE.U32 UR10, UR52, UR10, URZ ;  /* 0x0000000a340a72a5 */ /* 0x000fe4000f8e003f */
[----:B------:R-:W-:Y:S02]  /*1be0*/  USEL UR15, UR15, URZ, UP6 ;  /* 0x0000003f0f0f7287 */ /* 0x000fe4000b000000 */
[----:B------:R-:W-:Y:S02]  /*1bf0*/  UIADD3 UR14, UR11, UR14, URZ ;  /* 0x0000000e0b0e7290 */ /* 0x000fe4000fffe03f */
[----:B------:R-:W-:Y:S01]  /*1c00*/  USHF.R.S32.HI UR42, URZ, 0x1f, UR8 ;  /* 0x0000001f3f2a7899 */ /* 0x000fe20008011408 */
[----:B--2---:R5:W1:Y:S08]  /*1c10*/  R2UR UR33, R0 ;  /* 0x00000000002173c2 */ /* 0x004a7000000e0000 */
[----:B---3--:R2:W3:Y:S01]  /*1c20*/  R2UR UR41, R3 ;  /* 0x00000000032973c2 */ /* 0x0084e200000e0000 */
[----:B-----5:R-:W-:-:S04]  /*1c30*/  IMAD.MOV R0, RZ, RZ, -R5 ;  /* 0x000000ffff007224 */ /* 0x020fc800078e0a05 */
[----:B------:R-:W-:Y:S01]  /*1c40*/  IMAD R0, R0, R7, RZ ;  /* 0x0000000700007224 */ /* 0x000fe200078e02ff */
[----:B--2---:R-:W-:-:S03]  /*1c50*/  IABS R3, UR54 ;  /* 0x0000003600037c13 */ /* 0x004fc60008000000 */
        /* <DEDUP_REMOVED lines=9> */
[----:B----4-:R-:W-:Y:S01]  /*1cf0*/  ISETP.LE.AND P0, PT, RZ, UR40, PT ;  /* 0x00000028ff007c0c */ /* 0x010fe2000bf03270 */
[----:B---3--:R-:W-:-:S10]  /*1d00*/  @UP5 USEL UR13, UR41, UR4, !UP2 ;  /* 0x00000004290d5287 */ /* 0x008fd4000d000000 */
[----:B------:R-:W-:Y:S01]  /*1d10*/  @P3 IADD3 R6, R6, 0x1, RZ ;  /* 0x0000000106063810 */ /* 0x000fe20007ffe0ff */
[----:B------:R-:W-:-:S04]  /*1d20*/  ULDC UR40, c[0x0][0x234] ;  /* 0x00008d0000287ab9 */ /* 0x000fc80000000800 */
[----:B------:R-:W-:Y:S01]  /*1d30*/  @!P0 IMAD.MOV R6, RZ, RZ, -R6 ;  /* 0x000000ffff068224 */ /* 0x000fe200078e0a06 */
[----:B------:R-:W-:Y:S01]  /*1d40*/  PLOP3.LUT P0, PT, PT, PT, UP5, 0x80, 0x0 ;  /* 0x000000000000781c */ /* 0x000fe20003f0f058 */
[----:B------:R-:W-:Y:S01]  /*1d50*/  @UP5 UIMAD UR13, UR54, UR40, UR13 ;  /* 0x00000028360d52a4 */ /* 0x000fe2000f8e020d */
[----:B------:R-:W-:-:S06]  /*1d60*/  @!P2 LOP3.LUT R6, RZ, c[0x0][0x1c8], RZ, 0x33, !PT ;  /* 0x00007200ff06aa12 */ /* 0x000fcc00078e33ff */
[----:B-1----:R-:W-:Y:S01]  /*1d70*/  @!UP5 UMOV UR13, UR33 ;  /* 0x00000021000ddc82 */ /* 0x002fe20008000000 */
[----:B------:R-:W-:-:S04]  /*1d80*/  SHF.R.S32.HI R20, RZ, 0x1f, R6 ;  /* 0x0000001fff147819 */ /* 0x000fc80000011406 */
        /* <DEDUP_REMOVED lines=8> */
.L_x_60:
[----:B------:R-:W2:Y:S02]  /*1e10*/  LDL R0, [R1+0x28] ;  /* 0x0000280001007983 */ /* 0x000ea40000100800 */
[----:B--2---:R1:W2:Y:S01]  /*1e20*/  R2UR UR33, R0 ;  /* 0x00000000002173c2 */ /* 0x0042a200000e0000 */
[----:B------:R-:W-:-:S07]  /*1e30*/  DEPBAR.LE SB1, 0x0, {2} ;  /* 0x000090040000791a */ /* 0x000fce0000000000 */
.L_x_61:
[----:B------:R-:W2:Y:S04]  /*1e40*/  LDL R8, [R1+0x38] ;  /* 0x0000380001087983 */ /* 0x000ea80000100800 */
[----:B------:R-:W3:Y:S04]  /*1e50*/  LDL R7, [R1+0x18] ;  /* 0x0000180001077983 */ /* 0x000ee80000100800 */
[----:B------:R-:W4:Y:S04]  /*1e60*/  LDL R4, [R1+0x20] ;  /* 0x0000200001047983 */ /* 0x000f280000100800 */
[----:B------:R-:W5:Y:S04]  /*1e70*/  LDL R3, [R1+0x10] ;  /* 0x0000100001037983 */ /* 0x000f680000100800 */
[----:B------:R-:W4:Y:S01]  /*1e80*/  LDL R0, [R1+0x30] ;  /* 0x0000300001007983 */ /* 0x000f220000100800 */
[----:B------:R-:W-:Y:S01]  /*1e90*/  UIADD3 UR13, UR12, UR13, URZ ;  /* 0x0000000d0c0d7290 */ /* 0x000fe2000fffe03f */
[----:B------:R-:W-:Y:S01]  /*1ea0*/  IMAD.U32 R12, RZ, RZ, UR12 ;  /* 0x0000000cff0c7e24 */ /* 0x000fe2000f8e00ff */
[----:B------:R-:W-:Y:S01]  /*1eb0*/  BSSY B1, `(.L_x_57) ;  /* 0x000060f000017945 */ /* 0x000fe20003800000 */
[----:B------:R-:W1:Y:S02]  /*1ec0*/  S2R R13, SR_TID.X ;  /* 0x00000000000d7919 */ /* 0x000e640000002100 */
[----:B-1----:R-:W-:Y:S01]  /*1ed0*/  SHF.R.S32.HI R14, RZ, 0x1f, R13 ;  /* 0x0000001fff0e7819 */ /* 0x002fe2000001140d */
[----:B--2---:R-:W1:Y:S08]  /*1ee0*/  R2UR UR47, R8 ;  /* 0x00000000082f73c2 */ /* 0x004e7000000e0000 */
[----:B---3--:R-:W1:Y:S08]  /*1ef0*/  R2UR UR41, R7 ;  /* 0x00000000072973c2 */ /* 0x008e7000000e0000 */
[----:B----4-:R2:W3:Y:S08]  /*1f00*/  R2UR UR40, R4 ;  /* 0x00000000042873c2 */ /* 0x0104f000000e0000 */
[----:B-----5:R-:W3:Y:S01]  /*1f10*/  R2UR UR4, R3 ;  /* 0x00000000030473c2 */ /* 0x020ee200000e0000 */
[----:B-1----:R-:W-:-:S07]  /*1f20*/  UIADD3 UR10, UP4, UP3, UR10, UR41, UR47 ;  /* 0x000000290a0a7290 */ /* 0x002fce000fb9e02f */
[----:B------:R-:W1:Y:S01]  /*1f30*/  S2UR UR47, SR_CTAID.Y ;  /* 0x00000000002f79c3 */ /* 0x000e620000002600 */
[----:B------:R-:W-:Y:S02]  /*1f40*/  UIADD3 UR41, UP2, UP1, UR38, UR10, UR39 ;  /* 0x0000000a26297290 */ /* 0x000fe4000f95e027 */
[----:B------:R-:W-:Y:S01]  /*1f50*/  USHF.R.S32.HI UR38, URZ, 0x1f, UR54 ;  /* 0x0000001f3f267899 */ /* 0x000fe20008011436 */
[----:B--2---:R-:W-:Y:S01]  /*1f60*/  LEA.HI R4, R14, R13, RZ, 0x2 ;  /* 0x0000000d0e047211 */ /* 0x004fe200078f10ff */
[----:B------:R-:W-:Y:S02]  /*1f70*/  ULDC.64 UR10, c[0x0][0x1a8] ;  /* 0x00006a00000a7ab9 */ /* 0x000fe40000000a00 */
[----:B---3--:R-:W-:-:S03]  /*1f80*/  UIADD3.X UR4, UR14, UR4, UR40, UP4, UP3 ;  /* 0x000000040e047290 */ /* 0x008fc6000a7e6428 */
[----:B------:R-:W-:Y:S02]  /*1f90*/  UMOV UR14, 0x4 ;  /* 0x00000004000e7882 */ /* 0x000fe40000000000 */
[----:B------:R-:W-:Y:S02]  /*1fa0*/  UIADD3.X UR40, UR15, UR4, UR37, UP2, UP1 ;  /* 0x000000040f287290 */ /* 0x000fe400097e2425 */
[----:B------:R-:W-:-:S04]  /*1fb0*/  UIMAD UR4, UR38, UR10, URZ ;  /* 0x0000000a260472a4 */ /* 0x000fc8000f8e023f */
[----:B------:R-:W-:-:S03]  /*1fc0*/  UIMAD UR39, UR54, UR11, UR4 ;  /* 0x0000000b362772a4 */ /* 0x000fc6000f8e0204 */
[----:B------:R-:W-:Y:S02]  /*1fd0*/  ULDC.64 UR10, c[0x0][0x378] ;  /* 0x0000de00000a7ab9 */ /* 0x000fe40000000a00 */
[----:B------:R-:W-:-:S04]  /*1fe0*/  UIMAD UR4, UR38, UR10, URZ ;  /* 0x0000000a260472a4 */ /* 0x000fc8000f8e023f */
[----:B------:R-:W-:-:S03]  /*1ff0*/  UIMAD UR38, UR54, UR11, UR4 ;  /* 0x0000000b362672a4 */ /* 0x000fc6000f8e0204 */
[----:B------:R-:W-:Y:S02]  /*2000*/  ULDC.64 UR10, c[0x0][0x370] ;  /* 0x0000dc00000a7ab9 */ /* 0x000fe40000000a00 */
[----:B------:R-:W-:-:S04]  /*2010*/  UIMAD UR4, UR46, UR10, URZ ;  /* 0x0000000a2e0472a4 */ /* 0x000fc8000f8e023f */
[----:B------:R-:W-:-:S03]  /*2020*/  UIMAD UR37, UR12, UR11, UR4 ;  /* 0x0000000b0c2572a4 */ /* 0x000fc6000f8e0204 */
[----:B------:R-:W-:Y:S02]  /*2030*/  ULDC.64 UR10, c[0x0][0x200] ;  /* 0x00008000000a7ab9 */ /* 0x000fe40000000a00 */
[----:B------:R-:W-:Y:S02]  /*2040*/  UIMAD.WIDE UR14, UR13, UR14, UR10 ;  /* 0x0000000e0d0e72a5 */ /* 0x000fe4000f8e020a */
[----:B------:R2:W3:Y:S01]  /*2050*/  R2UR UR4, R0 ;  /* 0x00000000000473c2 */ /* 0x0004e200000e0000 */
[----:B------:R-:W-:-:S04]  /*2060*/  UMOV UR13, 0x4 ;  /* 0x00000004000d7882 */ /* 0x000fc80000000000 */
[----:B------:R-:W-:Y:S02]  /*2070*/  UMOV UR11, UR14 ;  /* 0x0000000e000b7c82 */ /* 0x000fe40008000000 */
[----:B------:R-:W-:Y:S02]  /*2080*/  UIADD3 UR14, UR12, UR33, URZ ;  /* 0x000000210c0e7290 */ /* 0x000fe4000fffe03f */
[----:B------:R-:W-:Y:S01]  /*2090*/  UMOV UR10, UR15 ;  /* 0x0000000f000a7c82 */ /* 0x000fe20008000000 */
[----:B--2---:R-:W-:Y:S02]  /*20a0*/  SHF.R.S32.HI R0, RZ, 0x2, R4 ;  /* 0x00000002ff007819 */ /* 0x004fe40000011404 */
[----:B------:R-:W-:Y:S02]  /*20b0*/  LOP3.LUT R4, R4, 0xfffffffc, RZ, 0xc0, !PT ;  /* 0xfffffffc04047812 */ /* 0x000fe400078ec0ff */
[----:B------:R-:W-:Y:S02]  /*20c0*/  SHF.R.S32.HI R22, RZ, 0x1f, R0 ;  /* 0x0000001fff167819 */ /* 0x000fe40000011400 */
[----:B------:R-:W-:Y:S01]  /*20d0*/  IADD3 R3, P0, R0, UR12, RZ ;  /* 0x0000000c00037c10 */ /* 0x000fe2000ff1e0ff */
[----:B------:R-:W-:-:S03]  /*20e0*/  IMAD.IADD R4, R13, 0x1, -R4 ;  /* 0x000000010d047824 */ /* 0x000fc600078e0a04 */
[----:B------:R-:W-:Y:S01]  /*20f0*/  IADD3.X R7, R22, UR46, RZ, P0, !PT ;  /* 0x0000002e16077c10 */ /* 0x000fe200087fe4ff */
[----:B------:R-:W-:Y:S01]  /*2100*/  IMAD.SHL.U32 R4, R4, 0x8, RZ ;  /* 0x0000000804047824 */ /* 0x000fe200078e00ff */
[----:B------:R-:W-:-:S03]  /*2110*/  ULDC UR46, c[0x0][0x2e8] ;  /* 0x0000ba00002e7ab9 */ /* 0x000fc60000000800 */
[----:B------:R-:W-:Y:S01]  /*2120*/  IMAD R7, R7, c[0x0][0x190], RZ ;  /* 0x0000640007077a24 */ /* 0x000fe200078e02ff */
[----:B------:R-:W-:-:S05]  /*2130*/  SHF.R.S32.HI R5, RZ, 0x1f, R4 ;  /* 0x0000001fff057819 */ /* 0x000fca0000011404 */
[----:B------:R-:W-:-:S04]  /*2140*/  IMAD.WIDE.U32 R8, R3, c[0x0][0x190], R4 ;  /* 0x0000640003087a25 */ /* 0x000fc800078e0004 */
[----:B------:R-:W-:Y:S01]  /*2150*/  IMAD R3, R3, c[0x0][0x194], R7 ;  /* 0x0000650003037a24 */ /* 0x000fe200078e0207 */
[----:B------:R-:W-:Y:S02]  /*2160*/  IADD3 R10, P0, R8, UR57, RZ ;  /* 0x00000039080a7c10 */ /* 0x000fe4000ff1e0ff */
[----:B------:R-:W-:Y:S02]  /*2170*/  IADD3 R8, P2, R4, UR44, RZ ;  /* 0x0000002c04087c10 */ /* 0x000fe4000ff5e0ff */
[----:B------:R-:W-:Y:S01]  /*2180*/  IADD3.X R11, R9, UR56, R3, P0, !PT ;  /* 0x00000038090b7c10 */ /* 0x000fe200087fe403 */
[----:B------:R-:W-:Y:S01]  /*2190*/  ULDC.64 UR56, c[0x0][0x3c8] ;  /* 0x0000f20000387ab9 */ /* 0x000fe20000000a00 */
[----:B------:R-:W-:Y:S01]  /*21a0*/  LEA.HI R3, R14, R13, RZ, 0x5 ;  /* 0x0000000d0e037211 */ /* 0x000fe200078f28ff */
[----:B------:R-:W-:Y:S01]  /*21b0*/  UIMAD.WIDE UR14, UR14, UR13, UR56 ;  /* 0x0000000d0e0e72a5 */ /* 0x000fe2000f8e0238 */
[----:B------:R-:W-:Y:S02]  /*21c0*/  IADD3.X R9, R5, UR45, RZ, P2, !PT ;  /* 0x0000002d05097c10 */ /* 0x000fe400097fe4ff */
[----:B------:R-:W-:-:S02]  /*21d0*/  LOP3.LUT R7, R3, 0xffffffe0, RZ, 0xc0, !PT ;  /* 0xffffffe003077812 */ /* 0x000fc400078ec0ff */
[----:B------:R-:W-:Y:S01]  /*21e0*/  SHF.R.S32.HI R3, RZ, 0x5, R3 ;  /* 0x00000005ff037819 */ /* 0x000fe20000011403 */
[----:B------:R-:W-:Y:S01]  /*21f0*/  IMAD.WIDE.U32 R8, R12, c[0x0][0x370], R8 ;  /* 0x0000dc000c087a25 */ /* 0x000fe200078e0008 */
[----:B------:R-:W-:Y:S02]  /*2200*/  UMOV UR12, UR15 ;  /* 0x0000000f000c7c82 */ /* 0x000fe40008000000 */
[----:B------:R-:W-:Y:S01]  /*2210*/  UMOV UR13, UR14 ;  /* 0x0000000e000d7c82 */ /* 0x000fe20008000000 */
[----:B------:R-:W-:Y:S01]  /*2220*/  IMAD.IADD R7, R13, 0x1, -R7 ;  /* 0x000000010d077824 */ /* 0x000fe200078e0a07 */
[----:B------:R-:W-:-:S03]  /*2230*/  IADD3 R9, R9, UR37, RZ ;  /* 0x0000002509097c10 */ /* 0x000fc6000fffe0ff */
[----:B---3--:R-:W-:Y:S01]  /*2240*/  IMAD R3, R3, UR4, R7 ;  /* 0x0000000403037c24 */ /* 0x008fe2000f8e0207 */
[----:B------:R-:W-:-:S04]  /*2250*/  UIADD3 UR4, -UR5, UR43, UR8 ;  /* 0x0000002b05047290 */ /* 0x000fc8000fffe108 */
[----:B------:R-:W-:Y:S01]  /*2260*/  UIADD3 UR4, UR4, -UR46, URZ ;  /* 0x8000002e04047290 */ /* 0x000fe2000fffe03f */
[----:B------:R-:W-:-:S03]  /*2270*/  IADD3 R183, P0, R3, UR41, RZ ;  /* 0x0000002903b77c10 */ /* 0x000fc6000ff1e0ff */
[----:B------:R-:W-:Y:S01]  /*2280*/  USHF.R.S32.HI UR15, URZ, 0x1f, UR4 ;  /* 0x0000001f3f0f7899 */ /* 0x000fe20008011404 */
[----:B------:R-:W-:Y:S01]  /*2290*/  LEA.HI.X.SX32 R13, R3, UR40, 0x1, P0 ;  /* 0x00000028030d7c11 */ /* 0x000fe200080f0eff */
[----:B------:R-:W-:Y:S01]  /*22a0*/  IMAD.U32 R3, RZ, RZ, UR54 ;  /* 0x00000036ff037e24 */ /* 0x000fe2000f8e00ff */
[----:B------:R-:W-:Y:S01]  /*22b0*/  LEA R188, P2, R183, c[0x0][0x350], 0x2 ;  /* 0x0000d400b7bc7a11 */ /* 0x000fe200078410ff */
[----:B------:R-:W-:Y:S02]  /*22c0*/  ULEA.HI UR15, UR15, UR4, URZ, 0x7 ;  /* 0x000000040f0f7291 */ /* 0x000fe4000f8f383f */
[----:B------:R-:W-:Y:S01]  /*22d0*/  IMAD.WIDE.U32 R8, R3, c[0x0][0x378], R8 ;  /* 0x0000de0003087a25 */ /* 0x000fe200078e0008 */
[----:B------:R-:W-:Y:S01]  /*22e0*/  UIADD3 UR4, UR50, -0x1, URZ ;  /* 0xffffffff32047890 */ /* 0x000fe2000fffe03f */
[----:B------:R-:W-:Y:S01]  /*22f0*/  LEA.HI.X R183, R183, c[0x0][0x354], R13, 0x2, P2 ;  /* 0x0000d500b7b77a11 */ /* 0x000fe200010f140d */
[----:B------:R-:W-:Y:S01]  /*2300*/  USHF.R.S32.HI UR15, URZ, 0x7, UR15 ;  /* 0x000000073f0f7899 */ /* 0x000fe2000801140f */
[----:B------:R-:W-:Y:S01]  /*2310*/  IMAD.WIDE.U32 R10, R3, c[0x0][0x1a8], R10 ;  /* 0x00006a00030a7a25 */ /* 0x000fe200078e000a */
[----:B------:R-:W-:-:S02]  /*2320*/  IADD3 R9, R9, UR38, RZ ;  /* 0x0000002609097c10 */ /* 0x000fc4000fffe0ff */
[----:B------:R-:W-:Y:S01]  /*2330*/  UISETP.LT.AND UP1, UPT, URZ, UR15, UPT ;  /* 0x0000000f3f00728c */ /* 0x000fe2000bf21270 */
[----:B------:R-:W-:Y:S01]  /*2340*/  IMAD R3, R22, c[0x0][0x370], RZ ;  /* 0x0000dc0016037a24 */ /* 0x000fe200078e02ff */
[----:B------:R-:W-:Y:S01]  /*2350*/  IADD3 R7, R11, UR39, RZ ;  /* 0x000000270b077c10 */ /* 0x000fe2000fffe0ff */
[----:B------:R-:W-:Y:S01]  /*2360*/  IMAD.WIDE.U32 R8, R0, c[0x0][0x370], R8 ;  /* 0x0000dc0000087a25 */ /* 0x000fe200078e0008 */
[----:B------:R-:W-:Y:S01]  /*2370*/  USEL UR15, URZ, UR15, !UP1 ;  /* 0x0000000f3f0f7287 */ /* 0x000fe2000c800000 */
[----:B------:R-:W-:Y:S02]  /*2380*/  LEA R186, P4, R10, c[0x0][0x160], 0x1 ;  /* 0x000058000aba7a11 */ /* 0x000fe400078808ff */
[----:B------:R-:W-:Y:S01]  /*2390*/  IMAD R3, R0, c[0x0][0x374], R3 ;  /* 0x0000dd0000037a24 */ /* 0x000fe200078e0203 */
[----:B------:R-:W-:Y:S01]  /*23a0*/  UISETP.GT.AND UP1, UPT, UR50, UR15, UPT ;  /* 0x0000000f3200728c */ /* 0x000fe2000bf24270 */
[----:B------:R-:W-:Y:S02]  /*23b0*/  LEA R184, P3, R8, c[0x0][0x330], 0x1 ;  /* 0x0000cc0008b87a11 */ /* 0x000fe400078608ff */
[----:B------:R-:W-:Y:S01]  /*23c0*/  IMAD.IADD R3, R9, 0x1, R3 ;  /* 0x0000000109037824 */ /* 0x000fe200078e0203 */
[----:B------:R-:W-:-:S02]  /*23d0*/  LEA.HI.X R187, R10, c[0x0][0x164], R7, 0x1, P4 ;  /* 0x000059000abb7a11 */ /* 0x000fc400020f0c07 */
[----:B------:R-:W-:Y:S02]  /*23e0*/  PLOP3.LUT P0, PT, PT, PT, UP1, 0x80, 0x0 ;  /* 0x000000000000781c */ /* 0x000fe40003f0f018 */
[----:B------:R-:W-:-:S11]  /*23f0*/  LEA.HI.X R185, R8, c[0x0][0x334], R3, 0x1, P3 ;  /* 0x0000cd0008b97a11 */ /* 0x000fd600018f0c03 */
[----:B-1----:R-:W-:Y:S05]  /*2400*/  @P0 BRA `(.L_x_62) ;  /* 0x0000074000000947 */ /* 0x002fea0003800000 */
        /* <DEDUP_REMOVED lines=18> */
.L_x_63:
[----:B------:R-:W-:Y:S02]  /*2530*/  @UP0 UIADD3 UR4, UR32, UR36, URZ ;  /* 0x0000002420040290 */ /* 0x000fe4000fffe03f */
[----:B------:R-:W-:Y:S02]  /*2540*/  ULDC.64 UR12, c[0x0][0x3a8] ;  /* 0x0000ea00000c7ab9 */ /* 0x000fe40000000a00 */
[----:B------:R-:W-:-:S04]  /*2550*/  @UP0 UIMAD.WIDE.U32 UR10, UR4, UR12, URZ ;  /* 0x0000000c040a02a5 */ /* 0x000fc8000f8e003f */
[----:B------:R-:W-:Y:S01]  /*2560*/  @UP0 UIMAD UR4, UR4, UR13, UR11 ;  /* 0x0000000d040402a4 */ /* 0x000fe2000f8e020b */
        /* <DEDUP_REMOVED lines=11> */
[----:B------:R-:W-:Y:S02]  /*2620*/  UIADD3 UR4, UR11, UR4, URZ ;  /* 0x000000040b047290 */ /* 0x000fe4000fffe03f */
.L_x_64:
[----:B------:R-:W-:Y:S01]  /*2630*/  ULDC.64 UR12, c[0x0][0x3a0] ;  /* 0x0000e800000c7ab9 */ /* 0x000fe20000000a00 */
[----:B------:R-:W-:Y:S01]  /*2640*/  IMAD.U32 R13, RZ, RZ, UR8 ;  /* 0x00000008ff0d7e24 */ /* 0x000fe2000f8e00ff */
[----:B------:R-:W-:Y:S01]  /*2650*/  UIMAD UR11, UR42, UR12, URZ ;  /* 0x0000000c2a0b72a4 */ /* 0x000fe2000f8e023f */
[----:B------:R-:W-:Y:S01]  /*2660*/  BSSY B0, `(.L_x_65) ;  /* 0x0000019000007945 */ /* 0x000fe20003800000 */
[----:B------:R-:W-:Y:S01]  /*2670*/  UIMAD UR5, UR9, -0x80, UR5 ;  /* 0xffffff80090578a4 */ /* 0x000fe2000f8e0205 */
[----:B------:R-:W-:Y:S01]  /*2680*/  IMAD.WIDE.U32 R6, R13, c[0x0][0x3a0], R4 ;  /* 0x0000e8000d067a25 */ /* 0x000fe200078e0004 */
[----:B------:R-:W-:Y:S02]  /*2690*/  UIMAD UR11, UR8, UR13, UR11 ;  /* 0x0000000d080b72a4 */ /* 0x000fe4000f8e020b */
[----:B------:R-:W-:Y:S02]  /*26a0*/  USHF.R.S32.HI UR14, URZ, 0x1f, UR54 ;  /* 0x0000001f3f0e7899 */ /* 0x000fe40008011436 */
[----:B------:R-:W-:Y:S01]  /*26b0*/  IADD3 R6, P0, R6, UR15, RZ ;  /* 0x0000000f06067c10 */ /* 0x000fe2000ff1e0ff */
[----:B------:R-:W-:Y:S01]  /*26c0*/  ULDC.64 UR12, c[0x0][0x3b8] ;  /* 0x0000ee00000c7ab9 */ /* 0x000fe20000000a00 */
[----:B------:R-:W-:Y:S01]  /*26d0*/  MOV R3, UR11 ;  /* 0x0000000b00037c02 */ /* 0x000fe20008000f00 */
[----:B------:R-:W-:Y:S01]  /*26e0*/  UIMAD UR11, UR14, UR12, URZ ;  /* 0x0000000c0e0b72a4 */ /* 0x000fe2000f8e023f */
[----:B------:R-:W-:-:S02]  /*26f0*/  ISETP.GE.AND P1, PT, R0, UR5, PT ;  /* 0x0000000500007c0c */ /* 0x000fc4000bf26270 */
        /* <DEDUP_REMOVED lines=15> */
.L_x_66:
[----:B------:R-:W-:Y:S05]  /*27f0*/  BSYNC B0 ;  /* 0x0000000000007941 */ /* 0x000fea0003800000 */
.L_x_65:
[----:B------:R-:W-:Y:S01]  /*2800*/  IADD3 R3, R0, 0x40, RZ ;  /* 0x0000004000037810 */ /* 0x000fe20007ffe0ff */
[----:B------:R-:W-:Y:S03]  /*2810*/  BSSY B0, `(.L_x_67) ;  /* 0x000000d000007945 */ /* 0x000fe60003800000 */
[----:B------:R-:W-:-:S13]  /*2820*/  ISETP.GE.AND P0, PT, R3, UR5, PT ;  /* 0x0000000503007c0c */ /* 0x000fda000bf06270 */
        /* <DEDUP_REMOVED lines=11> */
.L_x_68:
[----:B------:R-:W-:Y:S05]  /*28e0*/  BSYNC B0 ;  /* 0x0000000000007941 */ /* 0x000fea0003800000 */
.L_x_67:
[----:B------:R-:W-:Y:S01]  /*28f0*/  ULDC.64 UR12, c[0x0][0x3a8] ;  /* 0x0000ea00000c7ab9 */ /* 0x000fe20000000a00 */
[----:B------:R-:W-:Y:S01]  /*2900*/  IMAD.WIDE.U32 R4, R13, c[0x0][0x3a8], R4 ;  /* 0x0000ea000d047a25 */ /* 0x000fe200078e0004 */
[----:B------:R-:W-:Y:S01]  /*2910*/  UIMAD UR5, UR42, UR12, URZ ;  /* 0x0000000c2a0572a4 */ /* 0x000fe2000f8e023f */
[----:B------:R-:W-:Y:S01]  /*2920*/  BSSY B0, `(.L_x_69) ;  /* 0x0000016000007945 */ /* 0x000fe20003800000 */
[----:B------:R-:W-:Y:S02]  /*2930*/  USHF.R.S32.HI UR14, URZ, 0x1f, UR54 ;  /* 0x0000001f3f0e7899 */ /* 0x000fe40008011436 */
[----:B------:R-:W-:Y:S01]  /*2940*/  UIMAD UR8, UR8, UR13, UR5 ;  /* 0x0000000d080872a4 */ /* 0x000fe2000f8e0205 */
[----:B------:R-:W-:Y:S01]  /*2950*/  IADD3 R4, P2, R4, UR10, RZ ;  /* 0x0000000a04047c10 */ /* 0x000fe2000ff5e0ff */
[----:B------:R-:W-:Y:S02]  /*2960*/  ULDC.64 UR10, c[0x0][0x3c0] ;  /* 0x0000f000000a7ab9 */ /* 0x000fe40000000a00 */
[----:B------:R-:W-:-:S02]  /*2970*/  UIMAD UR5, UR14, UR10, URZ ;  /* 0x0000000a0e0572a4 */ /* 0x000fc4000f8e023f */
[----:B------:R-:W-:Y:S02]  /*2980*/  IMAD.U32 R3, RZ, RZ, UR8 ;  /* 0x00000008ff037e24 */ /* 0x000fe4000f8e00ff */
[----:B------:R-:W-:-:S03]  /*2990*/  UIMAD UR5, UR54, UR11, UR5 ;  /* 0x0000000b360572a4 */ /* 0x000fc6000f8e0205 */
[----:B------:R-:W-:Y:S02]  /*29a0*/  IADD3.X R5, R5, UR4, R3, P2, !PT ;  /* 0x0000000405057c10 */ /* 0x000fe400097fe403 */
[----:B------:R-:W-:-:S05]  /*29b0*/  MOV R3, UR54 ;  /* 0x0000003600037c02 */ /* 0x000fca0008000f00 */
[----:B------:R-:W-:-:S05]  /*29c0*/  IMAD.WIDE.U32 R4, R3, c[0x0][0x3c0], R4 ;  /* 0x0000f00003047a25 */ /* 0x000fca00078e0004 */
[----:B------:R-:W-:Y:S01]  /*29d0*/  IADD3 R3, R5, UR5, RZ ;  /* 0x0000000505037c10 */ /* 0x000fe2000fffe0ff */
[----:B------:R-:W-:Y:S05]  /*29e0*/  @P1 BRA `(.L_x_70) ;  /* 0x0000009000001947 */ /* 0x000fea0003800000 */
[----:B-1----:R-:W-:Y:S01]  /*29f0*/  MOV R6, R4 ;  /* 0x0000000400067202 */ /* 0x002fe20000000f00 */
        /* <DEDUP_REMOVED lines=8> */
.L_x_70:
[----:B------:R-:W-:Y:S05]  /*2a80*/  BSYNC B0 ;  /* 0x0000000000007941 */ /* 0x000fea0003800000 */
.L_x_69:
[----:B------:R-:W-:Y:S05]  /*2a90*/  @P0 BRA `(.L_x_71) ;  /* 0x0000550000000947 */ /* 0x000fea0003800000 */
[----:B------:R-:W-:-:S04]  /*2aa0*/  IADD3 R0, P0, R0, 0x40, RZ ;  /* 0x0000004000007810 */ /* 0x000fc80007f1e0ff */
[----:B------:R-:W-:-:S05]  /*2ab0*/  IADD3.X R5, RZ, R22, RZ, P0, !PT ;  /* 0x00000016ff057210 */ /* 0x000fca00007fe4ff */
[----:B-1----:R-:W-:Y:S01]  /*2ac0*/  IMAD R6, R5, c[0x0][0x3a8], RZ ;  /* 0x0000ea0005067a24 */ /* 0x002fe200078e02ff */
[----:B------:R-:W-:-:S05]  /*2ad0*/  MOV R5, R3 ;  /* 0x0000000300057202 */ /* 0x000fca0000000f00 */
[----:B------:R-:W-:-:S04]  /*2ae0*/  IMAD.WIDE.U32 R8, R0, c[0x0][0x3a8], R4 ;  /* 0x0000ea0000087a25 */ /* 0x000fc800078e0004 */
[----:B------:R-:W-:Y:S01]  /*2af0*/  IMAD R0, R0, c[0x0][0x3ac], R6 ;  /* 0x0000eb0000007a24 */ /* 0x000fe200078e0206 */
[----:B------:R-:W-:-:S04]  /*2b00*/  LEA R4, P0, R8, c[0x0][0x348], 0x1 ;  /* 0x0000d20008047a11 */ /* 0x000fc800078008ff */
[----:B------:R-:W-:-:S04]  /*2b10*/  IADD3 R0, R9, R0, RZ ;  /* 0x0000000009007210 */ /* 0x000fc80007ffe0ff */
[----:B------:R-:W-:-:S05]  /*2b20*/  LEA.HI.X R5, R8, c[0x0][0x34c], R0, 0x1, P0 ;  /* 0x0000d30008057a11 */ /* 0x000fca00000f0c00 */
[----:B------:R1:W-:Y:S01]  /*2b30*/  STG.E.128 [R4.64], RZ ;  /* 0x000000ff04007986 */ /* 0x0003e2000c101d22 */
[----:B------:R-:W-:Y:S05]  /*2b40*/  BRA `(.L_x_71) ;  /* 0x0000545000007947 */ /* 0x000fea0003800000 */
.L_x_62:
[----:B------:R-:W2:Y:S01]  /*2b50*/  LDL R23, [R1+0x4] ;  /* 0x0000040001177983 */ /* 0x000ea20000100800 */
[----:B------:R-:W-:Y:S01]  /*2b60*/  ULDC.64 UR38, c[0x0][0x198] ;  /* 0x0000660000267ab9 */ /* 0x000fe20000000a00 */
[----:B------:R-:W-:Y:S01]  /*2b70*/  IMAD.U32 R3, RZ, RZ, UR8 ;  /* 0x00000008ff037e24 */ /* 0x000fe2000f8e00ff */
[----:B------:R-:W-:Y:S01]  /*2b80*/  UIMAD UR14, UR42, UR38, URZ ;  /* 0x000000262a0e72a4 */ /* 0x000fe2000f8e023f */
[----:B------:R-:W-:Y:S01]  /*2b90*/  IMAD.MOV.U32 R18, RZ, RZ, 0x80 ;  /* 0x00000080ff127424 */ /* 0x000fe200078e00ff */
[----:B------:R-:W-:Y:S01]  /*2ba0*/  ULDC.64 UR40, c[0x0][0x1a0] ;  /* 0x0000680000287ab9 */ /* 0x000fe20000000a00 */
[C-C-:B------:R-:W-:Y:S01]  /*2bb0*/  IMAD.WIDE.U32 R8, R3.reuse, c[0x0][0x1a0], R4.reuse ;  /* 0x0000680003087a25 */ /* 0x140fe200078e0004 */
[----:B------:R-:W-:Y:S02]  /*2bc0*/  UIMAD UR14, UR8, UR39, UR14 ;  /* 0x00000027080e72a4 */ /* 0x000fe4000f8e020e */
[----:B------:R-:W-:Y:S01]  /*2bd0*/  UIMAD UR40, UR42, UR40, URZ ;  /* 0x000000282a2872a4 */ /* 0x000fe2000f8e023f */
[----:B------:R-:W-:Y:S01]  /*2be0*/  IMAD.WIDE.U32 R4, R3, c[0x0][0x198], R4 ;  /* 0x0000660003047a25 */ /* 0x000fe200078e0004 */
[----:B------:R-:W-:Y:S01]  /*2bf0*/  UIADD3 UR33, UR43, 0x80, UR8 ;  /* 0x000000802b217890 */ /* 0x000fe2000fffe008 */
[----:B------:R-:W-:Y:S01]  /*2c00*/  IADD3 R8, P1, R8, UR48, RZ ;  /* 0x0000003008087c10 */ /* 0x000fe2000ff3e0ff */
[----:B------:R-:W-:Y:S01]  /*2c10*/  UIMAD UR41, UR8, UR41, UR40 ;  /* 0x00000029082972a4 */ /* 0x000fe2000f8e0228 */
[----:B------:R-:W-:Y:S01]  /*2c20*/  IMAD.U32 R3, RZ, RZ, UR14 ;  /* 0x0000000eff037e24 */ /* 0x000fe2000f8e00ff */
[----:B------:R-:W-:Y:S01]  /*2c30*/  ULEA.HI UR14, UR4, UR4, URZ, 0x1 ;  /* 0x00000004040e7291 */ /* 0x000fe2000f8f083f */
[----:B------:R-:W-:Y:S01]  /*2c40*/  IADD3 R14, P0, R4, UR51, RZ ;  /* 0x00000033040e7c10 */ /* 0x000fe2000ff1e0ff */
[----:B------:R-:W-:Y:S01]  /*2c50*/  UIMAD UR8, UR4, -0x80, UR43 ;  /* 0xffffff80040878a4 */ /* 0x000fe2000f8e022b */
[----:B------:R-:W-:Y:S01]  /*2c60*/  IMAD R17, R18, c[0x0][0x374], RZ ;  /* 0x0000dd0012117a24 */ /* 0x000fe200078e02ff */
[----:B------:R-:W-:Y:S01]  /*2c70*/  ULOP3.LUT UR14, UR14, 0xfffffffe, URZ, 0xc0, !UPT ;  /* 0xfffffffe0e0e7892 */ /* 0x000fe2000f8ec03f */
[----:B------:R-:W-:Y:S01]  /*2c80*/  IADD3.X R15, R5, UR55, R3, P0, !PT ;  /* 0x00000037050f7c10 */ /* 0x000fe200087fe403 */
[----:B------:R-:W-:Y:S01]  /*2c90*/  IMAD.U32 R7, RZ, RZ, UR41 ;  /* 0x00000029ff077e24 */ /* 0x000fe2000f8e00ff */
[----:B------:R-:W-:Y:S01]  /*2ca0*/  IADD3 R3, R0, 0x40, RZ ;  /* 0x0000004000037810 */ /* 0x000fe20007ffe0ff */
[----:B------:R-:W-:Y:S01]  /*2cb0*/  UIADD3 UR14, UR4, -UR14, URZ ;  /* 0x8000000e040e7290 */ /* 0x000fe2000fffe03f */
[----:B------:R-:W-:-:S02]  /*2cc0*/  IMAD R11, R18, c[0x0][0x194], RZ ;  /* 0x00006500120b7a24 */ /* 0x000fc400078e02ff */
[----:B------:R-:W-:Y:S01]  /*2cd0*/  ISETP.GE.AND P2, PT, R3, UR8, PT ;  /* 0x0000000803007c0c */ /* 0x000fe2000bf46270 */
[----:B------:R-:W-:Y:S01]  /*2ce0*/  UISETP.NE.AND UP0, UPT, UR14, 0x1, UPT ;  /* 0x000000010e00788c */ /* 0x000fe2000bf05270 */
[C---:B------:R-:W-:Y:S01]  /*2cf0*/  IMAD.WIDE.U32 R12, R18.reuse, c[0x0][0x370], RZ ;  /* 0x0000dc00120c7a25 */ /* 0x040fe200078e00ff */
[----:B------:R-:W-:Y:S01]  /*2d00*/  UIMAD UR14, UR9, -0x80, UR5 ;  /* 0xffffff80090e78a4 */ /* 0x000fe2000f8e0205 */
[----:B------:R-:W-:Y:S02]  /*2d10*/  IADD3.X R9, R9, UR49, R7, P1, !PT ;  /* 0x0000003109097c10 */ /* 0x000fe40008ffe407 */
[----:B------:R-:W-:-:S03]  /*2d20*/  IMAD.WIDE.U32 R18, R18, c[0x0][0x190], RZ ;  /* 0x0000640012127a25 */ /* 0x000fc600078e00ff */
[----:B------:R-:W-:Y:S01]  /*2d30*/  ISETP.GE.AND P4, PT, R0, UR14, PT ;  /* 0x0000000e00007c0c */ /* 0x000fe2000bf86270 */
[----:B------:R-:W-:Y:S01]  /*2d40*/  IMAD.WIDE.U32 R4, R6, c[0x0][0x1b8], R8 ;  /* 0x00006e0006047a25 */ /* 0x000fe200078e0008 */
[----:B------:R-:W-:Y:S02]  /*2d50*/  ISETP.GE.AND P3, PT, R3, UR14, PT ;  /* 0x0000000e03007c0c */ /* 0x000fe4000bf66270 */
[----:B------:R-:W-:Y:S01]  /*2d60*/  @!P2 IADD3 R18, P1, R186, R18, RZ ;  /* 0x00000012ba12a210 */ /* 0x000fe20007f3e0ff */
[----:B------:R-:W-:Y:S01]  /*2d70*/  IMAD R3, R20, c[0x0][0x1b8], RZ ;  /* 0x00006e0014037a24 */ /* 0x000fe200078e02ff */
[----:B------:R-:W-:Y:S01]  /*2d80*/  @!P2 IADD3 R16, P5, R184, R12, RZ ;  /* 0x0000000cb810a210 */ /* 0x000fe20007fbe0ff */
[----:B------:R-:W-:Y:S01]  /*2d90*/  IMAD.MOV.U32 R231, RZ, RZ, 0x7f800000 ;  /* 0x7f800000ffe77424 */ /* 0x000fe200078e00ff */
[----:B------:R-:W-:Y:S01]  /*2da0*/  @!P2 IADD3.X R19, R187, R19, R11, P1, !PT ;  /* 0x00000013bb13a210 */ /* 0x000fe20000ffe40b */
[----:B------:R-:W-:Y:S01]  /*2db0*/  IMAD R10, R6, c[0x0][0x1bc], R3 ;  /* 0x00006f00060a7a24 */ /* 0x000fe200078e0203 */
[----:B------:R-:W-:Y:S01]  /*2dc0*/  @!P2 IADD3.X R17, R185, R13, R17, P5, !PT ;  /* 0x0000000db911a210 */ /* 0x000fe20002ffe411 */
[----:B------:R-:W-:-:S02]  /*2dd0*/  IMAD.MOV.U32 R232, RZ, RZ, 0x7f800000 ;  /* 0x7f800000ffe87424 */ /* 0x000fc400078e00ff */
[----:B------:R-:W-:Y:S02]  /*2de0*/  @!P4 IMAD R7, R22, c[0x0][0x1a0], RZ ;  /* 0x000068001607ca24 */ /* 0x000fe400078e02ff */
[C---:B------:R-:W-:Y:S01]  /*2df0*/  @!P3 IADD3 R3, P0, R0.reuse, 0x40, RZ ;  /* 0x000000400003b810 */ /* 0x040fe20007f1e0ff */
[----:B------:R-:W-:Y:S02]  /*2e00*/  IMAD.IADD R5, R5, 0x1, R10 ;  /* 0x0000000105057824 */ /* 0x000fe400078e020a */
[C---:B------:R-:W-:Y:S02]  /*2e10*/  @!P4 IMAD R11, R0.reuse, c[0x0][0x1a4], R7 ;  /* 0x00006900000bca24 */ /* 0x040fe400078e0207 */
[----:B------:R-:W-:Y:S01]  /*2e20*/  @!P3 IMAD.X R7, RZ, RZ, R22, P0 ;  /* 0x000000ffff07b224 */ /* 0x000fe200000e0616 */
[----:B------:R-:W-:Y:S01]  /*2e30*/  PLOP3.LUT P0, PT, PT, PT, UP6, 0x80, 0x0 ;  /* 0x000000000000781c */ /* 0x000fe20003f0f068 */
[----:B------:R-:W-:-:S04]  /*2e40*/  @!P4 IMAD.WIDE.U32 R8, R0, c[0x0][0x1a0], R4 ;  /* 0x000068000008ca25 */ /* 0x000fc800078e0004 */
[----:B------:R-:W-:Y:S01]  /*2e50*/  @!P3 IMAD R7, R7, c[0x0][0x1a0], RZ ;  /* 0x000068000707ba24 */ /* 0x000fe200078e02ff */
[C---:B------:R-:W-:Y:S01]  /*2e60*/  @!P4 LEA R12, P1, R8.reuse, c[0x0][0x170], 0x1 ;  /* 0x00005c00080cca11 */ /* 0x040fe200078208ff */
[----:B------:R-:W-:Y:S02]  /*2e70*/  @!P4 IMAD.IADD R9, R9, 0x1, R11 ;  /* 0x000000010909c824 */ /* 0x000fe400078e020b */
[C---:B------:R-:W-:Y:S02]  /*2e80*/  @!P3 IMAD R11, R3.reuse, c[0x0][0x1a4], R7 ;  /* 0x00006900030bba24 */ /* 0x040fe400078e0207 */
[----:B------:R-:W-:Y:S01]  /*2e90*/  @!P3 IMAD.WIDE.U32 R4, R3, c[0x0][0x1a0], R4 ;  /* 0x000068000304ba25 */ /* 0x000fe200078e0004 */
[----:B------:R-:W-:Y:S01]  /*2ea0*/  @!P4 LEA.HI.X R13, R8, c[0x0][0x174], R9, 0x1, P1 ;  /* 0x00005d00080dca11 */ /* 0x000fe200008f0c09 */
[----:B------:R-:W-:Y:S01]  /*2eb0*/  @P0 BAR.SYNC.DEFER_BLOCKING 0x0 ;  /* 0x0000000000000b1d */ /* 0x000fe20000010000 */
[----:B------:R-:W-:Y:S01]  /*2ec0*/  PLOP3.LUT P0, PT, PT, PT, UP0, 0x80, 0x0 ;  /* 0x000000000000781c */ /* 0x000fe20003f0f008 */
[----:B------:R-:W-:Y:S01]  /*2ed0*/  IMAD R7, R20, c[0x0][0x1b0], RZ ;  /* 0x00006c0014077a24 */ /* 0x000fe200078e02ff */
[----:B------:R-:W-:Y:S01]  /*2ee0*/  @!P3 IADD3 R5, R5, R11, RZ ;  /* 0x0000000b0505b210 */ /* 0x000fe20007ffe0ff */
[----:B------:R-:W-:-:S02]  /*2ef0*/  IMAD.SHL.U32 R3, R251, 0x2, RZ ;  /* 0x00000002fb037824 */ /* 0x000fc400078e00ff */
[C---:B------:R-:W-:Y:S02]  /*2f00*/  IMAD R7, R6.reuse, c[0x0][0x1b4], R7 ;  /* 0x00006d0006077a24 */ /* 0x040fe400078e0207 */
[----:B------:R-:W-:-:S04]  /*2f10*/  IMAD.WIDE.U32 R8, R6, c[0x0][0x1b0], R14 ;  /* 0x00006c0006087a25 */ /* 0x000fc800078e000e */
[----:B------:R-:W-:Y:S02]  /*2f20*/  @!P4 IMAD R6, R22, c[0x0][0x198], RZ ;  /* 0x000066001606ca24 */ /* 0x000fe400078e02ff */
[----:B------:R-:W-:Y:S02]  /*2f30*/  IMAD.MOV.U32 R229, RZ, RZ, 0x7f800000 ;  /* 0x7f800000ffe57424 */ /* 0x000fe400078e00ff */
[----:B------:R-:W-:Y:S02]  /*2f40*/  IMAD.MOV.U32 R230, RZ, RZ, 0x7f800000 ;  /* 0x7f800000ffe67424 */ /* 0x000fe400078e00ff */
[----:B------:R-:W-:Y:S01]  /*2f50*/  IMAD.U32 R21, RZ, RZ, UR43 ;  /* 0x0000002bff157e24 */ /* 0x000fe2000f8e00ff */
[----:B------:R-:W-:Y:S04]  /*2f60*/  @P4 STS [R3+0x8000], RZ ;  /* 0x008000ff03004388 */ /* 0x000fe80000000800 */
[----:B------:R-:W-:Y:S04]  /*2f70*/  @P4 STS [R3+0x8004], RZ ;  /* 0x008004ff03004388 */ /* 0x000fe80000000800 */
[----:B------:R-:W-:Y:S04]  /*2f80*/  @P4 STS.64 [R3+0x8008], RZ ;  /* 0x008008ff03004388 */ /* 0x000fe80000000a00 */
[----:B------:R-:W-:Y:S01]  /*2f90*/  @!PT LDS RZ, [RZ] ;  /* 0x00000000fffff984 */ /* 0x000fe20000000800 */
[----:B------:R-:W-:Y:S01]  /*2fa0*/  @!PT LDS RZ, [RZ] ;  /* 0x00000000fffff984 */ /* 0x000fe20000000800 */
[----:B------:R-:W-:Y:S01]  /*2fb0*/  @!PT LDS RZ, [RZ] ;  /* 0x00000000fffff984 */ /* 0x000fe20000000800 */
[----:B------:R1:W-:Y:S04]  /*2fc0*/  @!P4 LDGSTS.E.BYPASS.LTC128B.128 [R3+0x8000], [R12.64] ;  /* 0x080000000c03cfae */ /* 0x0003e8000b901d62 */
[----:B------:R-:W-:Y:S01]  /*2fd0*/  @P3 STS.128 [R3+0x9000], RZ ;  /* 0x009000ff03003388 */ /* 0x000fe20000000c00 */
[----:B------:R-:W-:Y:S01]  /*2fe0*/  IMAD.SHL.U32 R150, R158, 0x2, RZ ;  /* 0x000000029e967824 */ /* 0x000fe200078e00ff */
[----:B------:R-:W-:Y:S01]  /*2ff0*/  CS2R R94, SRZ ;  /* 0x00000000005e7805 */ /* 0x000fe2000001ff00 */
        /* <DEDUP_REMOVED lines=15> */
[----:B------:R-:W-:Y:S01]  /*30f0*/  IMAD.IADD R151, R150, 0x1, R153 ;  /* 0x0000000196977824 */ /* 0x000fe200078e0299 */
[----:B------:R-:W-:Y:S01]  /*3100*/  UIADD3 UR33, UR33, -UR5, URZ ;  /* 0x8000000521217290 */ /* 0x000fe2000fffe03f */
[----:B--2---:R-:W-:-:S02]  /*3110*/  IADD3 R10, R23, 0x8, RZ ;  /* 0x00000008170a7810 */ /* 0x004fc40007ffe0ff */
[----:B-1----:R-:W-:Y:S02]  /*3120*/  IADD3 R12, R23, 0x40, RZ ;  /* 0x00000040170c7810 */ /* 0x002fe40007ffe0ff */
[----:B------:R-:W-:Y:S02]  /*3130*/  ISETP.GE.AND P6, PT, R10, UR8, PT ;  /* 0x000000080a007c0c */ /* 0x000fe4000bfc6270 */
[----:B------:R-:W-:-:S04]  /*3140*/  @!P3 LEA R10, P1, R4, c[0x0][0x170], 0x1 ;  /* 0x00005c00040aba11 */ /* 0x000fc800078208ff */
[----:B------:R-:W-:Y:S01]  /*3150*/  @!P3 LEA.HI.X R11, R4, c[0x0][0x174], R5, 0x1, P1 ;  /* 0x00005d00040bba11 */ /* 0x000fe200008f0c05 */
[----:B------:R-:W-:Y:S01]  /*3160*/  IMAD.IADD R5, R9, 0x1, R7 ;  /* 0x0000000109057824 */ /* 0x000fe200078e0207 */
[----:B------:R-:W-:Y:S01]  /*3170*/  IADD3 R4, R251, 0x1000, RZ ;  /* 0x00001000fb047810 */ /* 0x000fe20007ffe0ff */
[C---:B------:R-:W-:Y:S01]  /*3180*/  @!P4 IMAD R9, R0.reuse, c[0x0][0x19c], R6 ;  /* 0x000067000009ca24 */ /* 0x040fe200078e0206 */
[----:B------:R-:W-:Y:S01]  /*3190*/  ISETP.GE.AND P1, PT, R0, UR8, PT ;  /* 0x0000000800007c0c */ /* 0x000fe2000bf26270 */
[----:B------:R-:W-:Y:S01]  /*31a0*/  @!PT LDS RZ, [RZ] ;  /* 0x00000000fffff984 */ /* 0x000fe20000000800 */
[----:B------:R-:W-:Y:S01]  /*31b0*/  @!PT LDS RZ, [RZ] ;  /* 0x00000000fffff984 */ /* 0x000fe20000000800 */
[----:B------:R-:W-:Y:S01]  /*31c0*/  @!PT LDS RZ, [RZ] ;  /* 0x00000000fffff984 */ /* 0x000fe20000000800 */
[----:B------:R1:W-:Y:S01]  /*31d0*/  @!P3 LDGSTS.E.BYPASS.LTC128B.128 [R3+0x9000], [R10.64] ;  /* 0x090000000a03bfae */ /* 0x0003e2000b901d62 */
[----:B------:R-:W-:-:S03]  /*31e0*/  SEL R4, R4, R251, !P0 ;  /* 0x000000fb04047207 */ /* 0x000fc60004000000 */
[----:B------:R-:W0:Y:S02]  /*31f0*/  LDGDEPBAR ;  /* 0x00000000000079af */ /* 0x000e240000000000 */
[----:B------:R-:W-:Y:S02]  /*3200*/  IMAD.SHL.U32 R195, R4, 0x2, RZ ;  /* 0x0000000204c37824 */ /* 0x000fe400078e00ff */
[----:B------:R-:W-:-:S04]  /*3210*/  @!P4 IMAD.MOV.U32 R4, RZ, RZ, R8 ;  /* 0x000000ffff04c224 */ /* 0x000fc800078e0008 */
[----:B------:R-:W-:Y:S01]  /*3220*/  @P1 STS [R3+0x4000], RZ ;  /* 0x004000ff03001388 */ /* 0x000fe20000000800 */
[----:B------:R-:W-:-:S03]  /*3230*/  @!P4 IMAD.WIDE.U32 R6, R0, c[0x0][0x198], R4 ;  /* 0x000066000006ca25 */ /* 0x000fc600078e0004 */
[----:B------:R-:W-:Y:S01]  /*3240*/  @P1 STS [R3+0x4004], RZ ;  /* 0x004004ff03001388 */ /* 0x000fe20000000800 */
[----:B------:R-:W-:-:S03]  /*3250*/  @!P4 IMAD.IADD R9, R7, 0x1, R9 ;  /* 0x000000010709c824 */ /* 0x000fc600078e0209 */
[----:B------:R-:W-:Y:S04]  /*3260*/  @P1 STS.64 [R3+0x4008], RZ ;  /* 0x004008ff03001388 */ /* 0x000fe80000000a00 */
[----:B------:R-:W-:Y:S01]  /*3270*/  @!PT LDS RZ, [RZ] ;  /* 0x00000000fffff984 */ /* 0x000fe20000000800 */
[----:B------:R-:W-:Y:S01]  /*3280*/  @!PT LDS RZ, [RZ] ;  /* 0x00000000fffff984 */ /* 0x000fe20000000800 */
[----:B------:R-:W-:Y:S01]  /*3290*/  @!PT LDS RZ, [RZ] ;  /* 0x00000000fffff984 */ /* 0x000fe20000000800 */
[----:B------:R2:W-:Y:S01]  /*32a0*/  @!P1 LDGSTS.E.BYPASS.LTC128B.128 [R3+0x4000], [R184.64] ;  /* 0x04000000b8039fae */ /* 0x0005e2000b901d62 */
[----:B-1----:R-:W-:-:S03]  /*32b0*/  @!P4 LEA R10, P5, R6, c[0x0][0x168], 0x1 ;  /* 0x00005a00060aca11 */ /* 0x002fc600078a08ff */
[----:B------:R-:W-:Y:S01]  /*32c0*/  @P2 STS.128 [R3+0x5000], RZ ;  /* 0x005000ff03002388 */ /* 0x000fe20000000c00 */
[----:B------:R-:W-:-:S03]  /*32d0*/  @!P4 LEA.HI.X R11, R6, c[0x0][0x16c], R9, 0x1, P5 ;  /* 0x00005b00060bca11 */ /* 0x000fc600028f0c09 */
[----:B------:R-:W-:Y:S01]  /*32e0*/  @!PT LDS RZ, [RZ] ;  /* 0x00000000fffff984 */ /* 0x000fe20000000800 */
[----:B------:R-:W-:Y:S01]  /*32f0*/  @!PT LDS RZ, [RZ] ;  /* 0x00000000fffff984 */ /* 0x000fe20000000800 */
[----:B------:R-:W-:Y:S01]  /*3300*/  @!PT LDS RZ, [RZ] ;  /* 0x00000000fffff984 */ /* 0x000fe20000000800 */
[----:B------:R2:W-:Y:S01]  /*3310*/  @!P2 LDGSTS.E.BYPASS.LTC128B.128 [R3+0x5000], [R16.64] ;  /* 0x050000001003afae */ /* 0x0005e2000b901d62 */
[----:B------:R-:W-:Y:S01]  /*3320*/  @!P3 IMAD.MOV.U32 R9, RZ, RZ, R5 ;  /* 0x000000ffff09b224 */ /* 0x000fe200078e0005 */
[----:B------:R-:W-:Y:S02]  /*3330*/  ISETP.GE.AND P5, PT, R12, UR8, PT ;  /* 0x000000080c007c0c */ /* 0x000fe4000bfa6270 */
[----:B------:R-:W-:Y:S04]  /*3340*/  @P1 STS [R195], RZ ;  /* 0x000000ffc3001388 */ /* 0x000fe80000000800 */
[----:B------:R-:W-:Y:S04]  /*3350*/  @P1 STS [R195+0x4], RZ ;  /* 0x000004ffc3001388 */ /* 0x000fe80000000800 */
[----:B------:R-:W-:Y:S04]  /*3360*/  @P1 STS [R195+0x8], RZ ;  /* 0x000008ffc3001388 */ /* 0x000fe80000000800 */
[----:B------:R-:W-:Y:S04]  /*3370*/  @P1 STS [R195+0xc], RZ ;  /* 0x00000cffc3001388 */ /* 0x000fe80000000800 */
[----:B------:R-:W-:Y:S01]  /*3380*/  @!PT LDS RZ, [RZ] ;  /* 0x00000000fffff984 */ /* 0x000fe20000000800 */
[----:B------:R-:W-:Y:S01]  /*3390*/  @!PT LDS RZ, [RZ] ;  /* 0x00000000fffff984 */ /* 0x000fe20000000800 */
[----:B------:R-:W-:Y:S01]  /*33a0*/  @!PT LDS RZ, [RZ] ;  /* 0x00000000fffff984 */ /* 0x000fe20000000800 */
[----:B------:R1:W-:Y:S01]  /*33b0*/  @!P1 LDGSTS.E.BYPASS.LTC128B.128 [R195], [R186.64] ;  /* 0x00000000bac39fae */ /* 0x0003e2000b901d62 */
[----:B------:R-:W-:-:S02]  /*33c0*/  @!P3 IADD3 R4, P1, R0, 0x40, RZ ;  /* 0x000000400004b810 */ /* 0x000fc40007f3e0ff */
[----:B------:R-:W-:Y:S01]  /*33d0*/  IADD3 R0, R23, 0x48, RZ ;  /* 0x0000004817007810 */ /* 0x000fe20007ffe0ff */
[----:B------:R-:W-:Y:S02]  /*33e0*/  @P2 STS [R195+0x1000], RZ ;  /* 0x001000ffc3002388 */ /* 0x000fe40000000800 */
[----:B------:R-:W-:Y:S01]  /*33f0*/  @!P3 IMAD.X R6, RZ, RZ, R22, P1 ;  /* 0x000000ffff06b224 */ /* 0x000fe200008e0616 */
[----:B------:R-:W-:Y:S01]  /*3400*/  ISETP.GE.AND P1, PT, R0, UR8, PT ;  /* 0x0000000800007c0c */ /* 0x000fe2000bf26270 */
[----:B------:R-:W-:Y:S02]  /*3410*/  @P2 STS [R195+0x1004], RZ ;  /* 0x001004ffc3002388 */ /* 0x000fe40000000800 */
[----:B------:R-:W-:Y:S02]  /*3420*/  @!P3 IMAD R6, R6, c[0x0][0x198], RZ ;  /* 0x000066000606ba24 */ /* 0x000fe400078e02ff */
[----:B------:R-:W-:Y:S02]  /*3430*/  @P2 STS [R195+0x1008], RZ ;  /* 0x001008ffc3002388 */ /* 0x000fe40000000800 */
[----:B------:R-:W-:-:S02]  /*3440*/  @!P3 IMAD R6, R4, c[0x0][0x19c], R6 ;  /* 0x000067000406ba24 */ /* 0x000fc400078e0206 */
[----:B------:R-:W-:Y:S01]  /*3450*/  @!P3 IMAD.WIDE.U32 R4, R4, c[0x0][0x198], R8 ;  /* 0x000066000404ba25 */ /* 0x000fe200078e0008 */
[----:B------:R-:W-:Y:S01]  /*3460*/  @P2 STS [R195+0x100c], RZ ;  /* 0x00100cffc3002388 */ /* 0x000fe20000000800 */
[----:B------:R-:W-:-:S03]  /*3470*/  SHF.R.S32.HI R8, RZ, 0x1f, R23 ;  /* 0x0000001fff087819 */ /* 0x000fc60000011417 */
[----:B------:R-:W-:Y:S01]  /*3480*/  @!PT LDS RZ, [RZ] ;  /* 0x00000000fffff984 */ /* 0x000fe20000000800 */
[----:B------:R-:W-:Y:S01]  /*3490*/  @!PT LDS RZ, [RZ] ;  /* 0x00000000fffff984 */ /* 0x000fe20000000800 */
[----:B------:R-:W-:Y:S01]  /*34a0*/  @!PT LDS RZ, [RZ] ;  /* 0x00000000fffff984 */ /* 0x000fe20000000800 */
[----:B------:R1:W-:Y:S01]  /*34b0*/  @!P2 LDGSTS.E.BYPASS.LTC128B.128 [R195+0x1000], [R18.64] ;  /* 0x0100000012c3afae */ /* 0x0003e2000b901d62 */
[----:B------:R-:W-:Y:S02]  /*34c0*/  @!P3 IADD3 R5, R5, R6, RZ ;  /* 0x000000060505b210 */ /* 0x000fe40007ffe0ff */
[----:B------:R-:W-:Y:S01]  /*34d0*/  ISETP.GE.AND P2, PT, R23, UR8, PT ;  /* 0x0000000817007c0c */ /* 0x000fe2000bf46270 */
[----:B------:R-:W-:Y:S04]  /*34e0*/  @P4 STS [R3+0x6000], RZ ;  /* 0x006000ff03004388 */ /* 0x000fe80000000800 */
[----:B------:R-:W-:Y:S04]  /*34f0*/  @P4 STS [R3+0x6004], RZ ;  /* 0x006004ff03004388 */ /* 0x000fe80000000800 */
[----:B------:R-:W-:Y:S04]  /*3500*/  @P4 STS.64 [R3+0x6008], RZ ;  /* 0x006008ff03004388 */ /* 0x000fe80000000a00 */
[----:B------:R-:W-:Y:S01]  /*3510*/  @!PT LDS RZ, [RZ] ;  /* 0x00000000fffff984 */ /* 0x000fe20000000800 */
[----:B------:R-:W-:Y:S01]  /*3520*/  @!PT LDS RZ, [RZ] ;  /* 0x00000000fffff984 */ /* 0x000fe20000000800 */
[----:B------:R-:W-:Y:S01]  /*3530*/  @!PT LDS RZ, [RZ] ;  /* 0x00000000fffff984 */ /* 0x000fe20000000800 */
[----:B------:R2:W-:Y:S01]  /*3540*/  @!P4 LDGSTS.E.BYPASS.LTC128B.128 [R3+0x6000], [R10.64] ;  /* 0x060000000a03cfae */ /* 0x0005e2000b901d62 */
[----:B------:R-:W-:-:S03]  /*3550*/  @!P3 LEA R6, P4, R4, c[0x0][0x168], 0x1 ;  /* 0x00005a000406ba11 */ /* 0x000fc600078808ff */
[----:B------:R2:W-:Y:S01]  /*3560*/  @P3 STS.128 [R3+0x7000], RZ ;  /* 0x007000ff03003388 */ /* 0x0005e20000000c00 */
[----:B------:R-:W-:Y:S01]  /*3570*/  @!P3 LEA.HI.X R7, R4, c[0x0][0x16c], R5, 0x1, P4 ;  /* 0x00005b000407ba11 */ /* 0x000fe200020f0c05 */
[C---:B------:R-:W-:Y:S01]  /*3580*/  IMAD.SHL.U32 R4, R23.reuse, 0x4, RZ ;  /* 0x0000000417047824 */ /* 0x040fe200078e00ff */
[----:B------:R-:W-:-:S03]  /*3590*/  SHF.L.U64.HI R5, R23, 0x2, R8 ;  /* 0x0000000217057819 */ /* 0x000fc60000010208 */
[----:B------:R-:W-:Y:S01]  /*35a0*/  @!PT LDS RZ, [RZ] ;  /* 0x00000000fffff984 */ /* 0x000fe20000000800 */
[----:B------:R-:W-:Y:S01]  /*35b0*/  @!PT LDS RZ, [RZ] ;  /* 0x00000000fffff984 */ /* 0x000fe20000000800 */
[----:B------:R-:W-:Y:S01]  /*35c0*/  @!PT LDS RZ, [RZ] ;  /* 0x00000000fffff984 */ /* 0x000fe20000000800 */
[----:B------:R2:W-:Y:S01]  /*35d0*/  @!P3 LDGSTS.E.BYPASS.LTC128B.128 [R3+0x7000], [R6.64] ;  /* 0x070000000603bfae */ /* 0x0005e2000b901d62 */
[----:B------:R-:W-:-:S03]  /*35e0*/  IADD3 R4, P4, R4, UR11, RZ ;  /* 0x0000000b04047c10 */ /* 0x000fc6000ff9e0ff */
[----:B------:R-:W0:Y:S01]  /*35f0*/  LDGDEPBAR ;  /* 0x00000000000079af */ /* 0x000e220000000000 */
[----:B------:R-:W-:-:S05]  /*3600*/  IADD3.X R5, R5, UR10, RZ, P4, !PT ;  /* 0x0000000a05057c10 */ /* 0x000fca000a7fe4ff */
[----:B------:R1:W5:Y:S04]  /*3610*/  @!P2 LDG.E R231, [R4.64] ;  /* 0x0000002204e7a981 */ /* 0x000368000c1e1900 */
[----:B------:R1:W5:Y:S04]  /*3620*/  @!P6 LDG.E R232, [R4.64+0x20] ;  /* 0x0000202204e8e981 */ /* 0x000368000c1e1900 */
[----:B------:R1:W5:Y:S01]  /*3630*/  @!P5 LDG.E R229, [R4.64+0x100] ;  /* 0x0001002204e5d981 */ /* 0x000362000c1e1900 */
[----:B--2---:R-:W-:Y:S01]  /*3640*/  SHF.R.S32.HI R3, RZ, 0x1f, R0 ;  /* 0x0000001fff037819 */ /* 0x004fe20000011400 */
[----:B------:R-:W-:-:S04]  /*3650*/  DEPBAR.LE SB0, 0x1 ;  /* 0x000080400000791a */ /* 0x000fc80000000000 */
[----:B------:R-:W-:-:S04]  /*3660*/  @!P1 LEA R6, P3, R0, UR11, 0x2 ;  /* 0x0000000b00069c11 */ /* 0x000fc8000f8610ff */
[----:B------:R-:W-:-:S05]  /*3670*/  @!P1 LEA.HI.X R7, R0, UR10, R3, 0x2, P3 ;  /* 0x0000000a00079c11 */ /* 0x000fca00098f1403 */
[----:B------:R1:W5:Y:S04]  /*3680*/  @!P1 LDG.E R230, [R6.64] ;  /* 0x0000002206e69981 */ /* 0x000368000c1e1900 */
[----:B------:R-:W-:Y:S01]  /*3690*/  BAR.SYNC.DEFER_BLOCKING 0x0 ;  /* 0x0000000000007b1d */ /* 0x000fe20000010000 */
[----:B------:R-:W-:Y:S02]  /*36a0*/  IADD3 R0, R23, 0x1, RZ ;  /* 0x0000000117007810 */ /* 0x000fe40007ffe0ff */
[----:B------:R-:W-:-:S03]  /*36b0*/  IADD3 R3, R158, 0x1000, RZ ;  /* 0x000010009e037810 */ /* 0x000fc60007ffe0ff */
        /* <DEDUP_REMOVED lines=8> */
[----:B------:R-:W-:-:S02]  /*3740*/  IADD3 R250, R0, UR5, -R21 ;  /* 0x0000000500fa7c10 */ /* 0x000fc4000fffe815 */
[----:B------:R-:W-:Y:S02]  /*3750*/  IADD3 R0, R152, 0x1000, RZ ;  /* 0x0000100098007810 */ /* 0x000fe40007ffe0ff */
[----:B------:R-:W-:Y:S02]  /*3760*/  SEL R3, R3, R158, !P0 ;  /* 0x0000009e03037207 */ /* 0x000fe40004000000 */
[----:B------:R-:W-:-:S03]  /*3770*/  SEL R0, R0, R152, !P0 ;  /* 0x0000009800007207 */ /* 0x000fc60004000000 */
[----:B------:R-:W-:Y:S01]  /*3780*/  IMAD.SHL.U32 R144, R3, 0x2, RZ ;  /* 0x0000000203907824 */ /* 0x000fe200078e00ff */
[----:B------:R-:W-:Y:S02]  /*3790*/  SHF.L.U32 R3, R0, 0x1, RZ ;  /* 0x0000000100037819 */ /* 0x000fe400000006ff */
[C---:B------:R-:W-:Y:S01]  /*37a0*/  IADD3 R0, R23.reuse, -0x80, RZ ;  /* 0xffffff8017007810 */ /* 0x040fe20007ffe0ff */
[C---:B------:R-:W-:Y:S01]  /*37b0*/  IMAD.SHL.U32 R248, R23.reuse, 0x4, RZ ;  /* 0x0000000417f87824 */ /* 0x040fe200078e00ff */
[----:B------:R-:W-:-:S03]  /*37c0*/  SHF.L.U64.HI R249, R23, 0x2, R8 ;  /* 0x0000000217f97819 */ /* 0x000fc60000010208 */
[----:B--23--:R-:W-:Y:S02]  /*37d0*/  IMAD.SHL.U32 R247, R0, 0x4, RZ ;  /* 0x0000000400f77824 */ /* 0x00cfe400078e00ff */
.L_x_74:
[----:B------:R-:W0:Y:S01]  /*37e0*/  LDGDEPBAR ;  /* 0x00000000000079af */ /* 0x000e220000000000 */
[----:B------:R-:W-:Y:S01]  /*37f0*/  IADD3 R0, R153, R144, RZ ;  /* 0x0000009099007210 */ /* 0x000fe20007ffe0ff */
[----:B------:R-:W-:Y:S01]  /*3800*/  USHF.L.U32 UR8, UR9, 0x7, URZ ;  /* 0x0000000709087899 */ /* 0x000fe2000800063f */
[C---:B-----5:R-:W-:Y:S01]  /*3810*/  FMUL.FTZ R162, R231.reuse, 1.4426950216293334961 ;  /* 0x3fb8aa3be7a27820 */ /* 0x060fe20000410000 */
[----:B------:R-:W-:Y:S01]  /*3820*/  FSETP.NEU.FTZ.AND P1, PT, R231, -INF , PT ;  /* 0xff800000e700780b */ /* 0x000fe20003f3d000 */
[----:B------:R-:W-:Y:S01]  /*3830*/  FMUL.FTZ R160, R232, 1.4426950216293334961 ;  /* 0x3fb8aa3be8a07820 */ /* 0x000fe20000410000 */
[----:B------:R-:W-:Y:S01]  /*3840*/  UIADD3 UR14, UR8, 0x80, URZ ;  /* 0x00000080080e7890 */ /* 0x000fe2000fffe03f */
[----:B------:R-:W-:Y:S01]  /*3850*/  FMUL.FTZ R159, R229, 1.4426950216293334961 ;  /* 0x3fb8aa3be59f7820 */ /* 0x000fe20000410000 */
[----:B------:R-:W-:Y:S01]  /*3860*/  USHF.L.U32 UR8, UR4, 0x7, URZ ;  /* 0x0000000704087899 */ /* 0x000fe2000800063f */
[----:B------:R-:W-:Y:S01]  /*3870*/  FSEL R162, R162, RZ, P1 ;  /* 0x000000ffa2a27208 */ /* 0x000fe20000800000 */
[----:B------:R-:W-:Y:S02]  /*3880*/  UISETP.GT.AND UP3, UPT, UR4, UR15, UPT ;  /* 0x0000000f0400728c */ /* 0x000fe4000bf64270 */
[----:B------:R-:W-:Y:S04]  /*3890*/  UISETP.GE.AND UP0, UPT, UR8, UR33, UPT ;  /* 0x000000210800728c */ /* 0x000fe8000bf06270 */
[----:B------:R-:W-:Y:S06]  /*38a0*/  UISETP.LT.AND UP0, UPT, UR14, UR5, UP0 ;  /* 0x000000050e00728c */ /* 0x000fec0008701270 */
[----:B------:R-:W-:Y:S01]  /*38b0*/  PLOP3.LUT P0, PT, PT, PT, UP0, 0x80, 0x0 ;  /* 0x000000000000781c */ /* 0x000fe20003f0f008 */
[----:B------:R-:W-:Y:S04]  /*38c0*/  DEPBAR.LE SB0, 0x0 ;  /* 0x000080000000791a */ /* 0x000fe80000000000 */
[----:B------:R-:W-:Y:S08]  /*38d0*/  BAR.SYNC.DEFER_BLOCKING 0x0 ;  /* 0x0000000000007b1d */ /* 0x000ff00000010000 */
[----:B------:R-:W-:Y:S04]  /*38e0*/  @!P0 IADD3 R165, R250, UR8, RZ ;  /* 0x00000008faa58c10 */ /* 0x000fe8000fffe0ff */
[C---:B------:R-:W-:Y:S02]  /*38f0*/  @!P0 IMNMX R163, R165.reuse, UR5, PT ;  /* 0x00000005a5a38c17 */ /* 0x040fe4000b800200 */
[----:B------:R-:W-:Y:S04]  /*3900*/  @!P0 IADD3 R161, R165, 0x8, RZ ;  /* 0x00000008a5a18810 */ /* 0x000fe80007ffe0ff */
[----:B------:R-:W-:Y:S01]  /*3910*/  @!P0 IMNMX R161, R161, UR5, PT ;  /* 0x00000005a1a18c17 */ /* 0x000fe2000b800200 */
[----:B------:R-:W-:Y:S08]  /*3920*/  LDSM.16.M88.4 R64, [R144] ;  /* 0x000000009040783b */ /* 0x000ff00000000200 */
[----:B-1----:R-:W1:Y:S08]  /*3930*/  LDSM.16.M88.4 R16, [R146+0x6000] ;  /* 0x006000009210783b */ /* 0x002e700000000200 */
[----:B------:R-:W2:Y:S08]  /*3940*/  LDSM.16.M88.4 R60, [R144+0x1000] ;  /* 0x00100000903c783b */ /* 0x000eb00000000200 */
[----:B------:R-:W3:Y:S08]  /*3950*/  LDSM.16.M88.4 R32, [R146+0x6400] ;  /* 0x006400009220783b */ /* 0x000ef00000000200 */
[----:B------:R-:W4:Y:S08]  /*3960*/  LDSM.16.M88.4 R48, [R146+0x6800] ;  /* 0x006800009230783b */ /* 0x000f300000000200 */
[----:B------:R-:W3:Y:S01]  /*3970*/  LDSM.16.M88.4 R100, [R146+0x6c00] ;  /* 0x006c00009264783b */ /* 0x000ee20000000200 */
[-C--:B-1----:R-:W-:Y:S07]  /*3980*/  HMMA.16816.F32 R4, R64, R16.reuse, RZ ;  /* 0x000000104004723c */ /* 0x082fee00000018ff */
[----:B------:R-:W-:Y:S01]  /*3990*/  LDSM.16.M88.4 R104, [R0] ;  /* 0x000000000068783b */ /* 0x000fe20000000200 */
[C---:B--2---:R-:W-:Y:S07]  /*39a0*/  HMMA.16816.F32 R8, R60.reuse, R16, RZ ;  /* 0x000000103c08723c */ /* 0x044fee00000018ff */
[----:B------:R-:W1:Y:S01]  /*39b0*/  LDSM.16.M88.4 R108, [R145+0x6000] ;  /* 0x00600000916c783b */ /* 0x000e620000000200 */
[-C--:B------:R-:W-:Y:S08]  /*39c0*/  HMMA.16816.F32 R12, R60, R18.reuse, RZ ;  /* 0x000000123c0c723c */ /* 0x080ff000000018ff */
[C---:B------:R-:W-:Y:S08]  /*39d0*/  HMMA.16816.F32 R16, R64.reuse, R18, RZ ;  /* 0x000000124010723c */ /* 0x040ff000000018ff */
[-C--:B---3--:R-:W-:Y:S08]  /*39e0*/  HMMA.16816.F32 R20, R64, R32.reuse, RZ ;  /* 0x000000204014723c */ /* 0x088ff000000018ff */
[C---:B------:R-:W-:Y:S08]  /*39f0*/  HMMA.16816.F32 R24, R60.reuse, R32, RZ ;  /* 0x000000203c18723c */ /* 0x040ff000000018ff */
[-C--:B------:R-:W-:Y:S08]  /*3a00*/  HMMA.16816.F32 R28, R60, R34.reuse, RZ ;  /* 0x000000223c1c723c */ /* 0x080ff000000018ff */
[C---:B------:R-:W-:Y:S08]  /*3a10*/  HMMA.16816.F32 R32, R64.reuse, R34, RZ ;  /* 0x000000224020723c */ /* 0x040ff000000018ff */
[-C--:B----4-:R-:W-:Y:S08]  /*3a20*/  HMMA.16816.F32 R36, R64, R48.reuse, RZ ;  /* 0x000000304024723c */ /* 0x090ff000000018ff */
[C---:B------:R-:W-:Y:S08]  /*3a30*/  HMMA.16816.F32 R40, R60.reuse, R48, RZ ;  /* 0x000000303c28723c */ /* 0x040ff000000018ff */
[-C--:B------:R-:W-:Y:S08]  /*3a40*/  HMMA.16816.F32 R44, R60, R50.reuse, RZ ;  /* 0x000000323c2c723c */ /* 0x080ff000000018ff */
[C---:B------:R-:W-:Y:S08]  /*3a50*/  HMMA.16816.F32 R48, R64.reuse, R50, RZ ;  /* 0x000000324030723c */ /* 0x040ff000000018ff */
[-C--:B------:R-:W-:Y:S08]  /*3a60*/  HMMA.16816.F32 R52, R64, R100.reuse, RZ ;  /* 0x000000644034723c */ /* 0x080ff000000018ff */
[C---:B------:R-:W-:Y:S08]  /*3a70*/  HMMA.16816.F32 R56, R60.reuse, R100, RZ ;  /* 0x000000643c38723c */ /* 0x040ff000000018ff */
[-C--:B------:R-:W-:Y:S08]  /*3a80*/  HMMA.16816.F32 R60, R60, R102.reuse, RZ ;  /* 0x000000663c3c723c */ /* 0x080ff000000018ff */
[----:B------:R-:W-:Y:S01]  /*3a90*/  HMMA.16816.F32 R64, R64, R102, RZ ;  /* 0x000000664040723c */ /* 0x000fe200000018ff */
[----:B------:R2:W3:Y:S07]  /*3aa0*/  LDSM.16.M88.4 R100, [R0+0x1000] ;  /* 0x001000000064783b */ /* 0x0004ee0000000200 */
[-C--:B-1----:R-:W-:Y:S01]  /*3ab0*/  HMMA.16816.F32 R4, R104, R108.reuse, R4 ;  /* 0x0000006c6804723c */ /* 0x082fe20000001804 */
[----:B--2---:R-:W-:Y:S05]  /*3ac0*/  MOV R0, UR9 ;  /* 0x0000000900007c02 */ /* 0x004fea0008000f00 */
[----:B------:R-:W-:Y:S06]  /*3ad0*/  @!P0 IMAD R0, R0, 0x80, R252 ;  /* 0x0000008000008824 */ /* 0x000fec00078e02fc */
[C---:B------:R-:W-:Y:S02]  /*3ae0*/  @!P0 IADD3 R164, R0.reuse, 0x1, RZ ;  /* 0x0000000100a48810 */ /* 0x040fe40007ffe0ff */
[-C--:B------:R-:W-:Y:S02]  /*3af0*/  @!P0 ISETP.GE.AND P2, PT, R0, R163.reuse, PT ;  /* 0x000000a30000820c */ /* 0x080fe40003f46270 */
[----:B------:R-:W-:Y:S08]  /*3b00*/  @!P0 ISETP.GE.AND P1, PT, R164, R163, PT ;  /* 0x000000a3a400820c */ /* 0x000ff00003f26270 */
[----:B------:R-:W-:Y:S01]  /*3b10*/  @!P0 FSEL R4, R4, -INF , !P2 ;  /* 0xff80000004048808 */ /* 0x000fe20005000000 */
[C---:B---3--:R-:W-:Y:S01]  /*3b20*/  HMMA.16816.F32 R8, R100.reuse, R108, R8 ;  /* 0x0000006c6408723c */ /* 0x048fe20000001808 */
[----:B------:R-:W-:Y:S02]  /*3b30*/  @!P0 FSEL R5, R5, -INF , !P1 ;  /* 0xff80000005058808 */ /* 0x000fe40004800000 */
[----:B------:R-:W-:Y:S01]  /*3b40*/  FSETP.NEU.FTZ.AND P1, PT, R232, -INF , PT ;  /* 0xff800000e800780b */ /* 0x000fe20003f3d000 */
[--C-:B------:R-:W-:Y:S01]  /*3b50*/  FFMA.FTZ R4, R4, c[0x0][0x23c], -R162.reuse ;  /* 0x00008f0004047a23 */ /* 0x100fe200000108a2 */
[-C--:B------:R-:W-:Y:S01]  /*3b60*/  @!P0 ISETP.GE.AND P2, PT, R0, R161.reuse, PT ;  /* 0x000000a10000820c */ /* 0x080fe20003f46270 */
[----:B------:R-:W-:Y:S01]  /*3b70*/  FFMA.FTZ R5, R5, c[0x0][0x23c], -R162 ;  /* 0x00008f0005057a23 */ /* 0x000fe200000108a2 */
[----:B------:R-:W-:Y:S01]  /*3b80*/  @!P0 IADD3 R108, R165, 0x40, RZ ;  /* 0x00000040a56c8810 */ /* 0x000fe20007ffe0ff */
[----:B------:R-:W-:Y:S01]  /*3b90*/  MUFU.EX2 R174, R4 ;  /* 0x0000000400ae7308 */ /* 0x000fe20000000800 */
[----:B------:R-:W-:Y:S01]  /*3ba0*/  FSEL R160, R160, RZ, P1 ;  /* 0x000000ffa0a07208 */ /* 0x000fe20000800000 */
[-C--:B------:R-:W-:Y:S01]  /*3bb0*/  HMMA.16816.F32 R12, R100, R110.reuse, R12 ;  /* 0x0000006e640c723c */ /* 0x080fe2000000180c */
[----:B------:R-:W-:Y:S02]  /*3bc0*/  @!P0 ISETP.GE.AND P1, PT, R164, R161, PT ;  /* 0x000000a1a400820c */ /* 0x000fe40003f26270 */
[----:B------:R-:W-:Y:S02]  /*3bd0*/  @!P0 IMNMX R108, R108, UR5, PT ;  /* 0x000000056c6c8c17 */ /* 0x000fe4000b800200 */
[----:B------:R-:W-:Y:S02]  /*3be0*/  @!P0 FSEL R6, R6, -INF , !P2 ;  /* 0xff80000006068808 */ /* 0x000fe40005000000 */
[----:B------:R-:W-:Y:S01]  /*3bf0*/  @!P0 FSEL R7, R7, -INF , !P1 ;  /* 0xff80000007078808 */ /* 0x000fe20004800000 */
[----:B------:R-:W-:Y:S01]  /*3c00*/  MUFU.EX2 R168, R5 ;  /* 0x0000000500a87308 */ /* 0x000fe20000000800 */
[----:B------:R-:W-:Y:S01]  /*3c10*/  FSETP.NEU.FTZ.AND P1, PT, R229, -INF , PT ;  /* 0xff800000e500780b */ /* 0x000fe20003f3d000 */
[C---:B------:R-:W-:Y:S01]  /*3c20*/  HMMA.16816.F32 R16, R104.reuse, R110, R16 ;  /* 0x0000006e6810723c */ /* 0x040fe20000001810 */
[-C--:B------:R-:W-:Y:S01]  /*3c30*/  @!P0 ISETP.GE.AND P2, PT, R0, R108.reuse, PT ;  /* 0x0000006c0000820c */ /* 0x080fe20003f46270 */
[--C-:B------:R-:W-:Y:S01]  /*3c40*/  FFMA.FTZ R6, R6, c[0x0][0x23c], -R160.reuse ;  /* 0x00008f0006067a23 */ /* 0x100fe200000108a0 */
[----:B------:R-:W-:Y:S01]  /*3c50*/  FSEL R159, R159, RZ, P1 ;  /* 0x000000ff9f9f7208 */ /* 0x000fe20000800000 */
[----:B------:R-:W-:Y:S01]  /*3c60*/  FFMA.FTZ R7, R7, c[0x0][0x23c], -R160 ;  /* 0x00008f0007077a23 */ /* 0x000fe200000108a0 */
[----:B------:R-:W-:Y:S02]  /*3c70*/  @!P0 FSEL R8, R8, -INF , !P2 ;  /* 0xff80000008088808 */ /* 0x000fe40005000000 */
[----:B------:R-:W-:Y:S01]  /*3c80*/  @!P0 IADD3 R109, R165, 0x48, RZ ;  /* 0x00000048a56d8810 */ /* 0x000fe20007ffe0ff */
[----:B------:R-:W-:Y:S01]  /*3c90*/  MUFU.EX2 R238, R6 ;  /* 0x0000000600ee7308 */ /* 0x000fe20000000800 */
[-C--:B------:R-:W-:Y:S03]  /*3ca0*/  @!P0 ISETP.GE.AND P1, PT, R164, R108.reuse, PT ;  /* 0x0000006ca400820c */ /* 0x080fe60003f26270 */
[--C-:B------:R-:W-:Y:S01]  /*3cb0*/  FFMA.FTZ R8, R8, c[0x0][0x23c], -R159.reuse ;  /* 0x00008f0008087a23 */ /* 0x100fe2000001089f */
[----:B------:R-:W-:Y:S02]  /*3cc0*/  @!P0 IMNMX R109, R109, UR5, PT ;  /* 0x000000056d6d8c17 */ /* 0x000fe4000b800200 */
[----:B------:R-:W-:Y:S02]  /*3cd0*/  @!P0 FSEL R9, R9, -INF , !P1 ;  /* 0xff80000009098808 */ /* 0x000fe40004800000 */
[----:B------:R-:W-:Y:S01]  /*3ce0*/  FSETP.NEU.FTZ.AND P1, PT, R230, -INF , PT ;  /* 0xff800000e600780b */ /* 0x000fe20003f3d000 */
[----:B------:R1:W-:Y:S01]  /*3cf0*/  MUFU.EX2 R242, R8 ;  /* 0x0000000800f27308 */ /* 0x0003e20000000800 */
[-C--:B------:R-:W-:Y:S01]  /*3d00*/  @!P0 ISETP.GE.AND P2, PT, R0, R109.reuse, PT ;  /* 0x0000006d0000820c */ /* 0x080fe20003f46270 */
[--C-:B------:R-:W-:Y:S03]  /*3d10*/  FFMA.FTZ R9, R9, c[0x0][0x23c], -R159.reuse ;  /* 0x00008f0009097a23 */ /* 0x100fe6000001089f */
[----:B------:R-:W-:Y:S05]  /*3d20*/  @!P0 FSEL R10, R10, -INF , !P2 ;  /* 0xff8000000a0a8808 */ /* 0x000fea0005000000 */
        /* <DEDUP_REMOVED lines=143> */
[----:B------:R-:W-:Y:S02]  /*4620*/  @!P0 ISETP.GE.AND P1, PT, R10, R108, PT ;  /* 0x0000006c0a00820c */ /* 0x000fe40003f26270 */
        /* <DEDUP_REMOVED lines=8> */
[-C--:B------:R-:W-:Y:S01]  /*46b0*/  @!P0 ISETP.GE.AND P1, PT, R10, R109.reuse, PT ;  /* 0x0000006d0a00820c */ /* 0x080fe20003f26270 */
        /* <DEDUP_REMOVED lines=233> */
[----:B------:R-:W-:Y:S02]  /*5550*/  FADD.FTZ R23, -R164, R23 ;  /* 0x00000017a4177221 */ /* 0x000fe40000010100 */
[----:B------:R-:W-:Y:S02]  /*5560*/  FMUL.FTZ R16, R242, R8 ;  /* 0x00000008f2107220 */ /* 0x000fe40000410000 */
        /* <DEDUP_REMOVED lines=13> */
[C---:B------:R-:W-:Y:S02]  /*5640*/  FADD.FTZ R39, -R164.reuse, R39 ;  /* 0x00000027a4277221 */ /* 0x040fe40000010100 */
        /* <DEDUP_REMOVED lines=26> */
[----:B------:R-:W-:Y:S02]  /*57f0*/  FMUL.FTZ R65, R200, R51 ;  /* 0x00000033c8417220 */ /* 0x000fe40000410000 */
[C---:B------:R-:W-:Y:S02]  /*5800*/  FADD.FTZ R54, -R164.reuse, R54 ;  /* 0x00000036a4367221 */ /* 0x040fe40000010100 */
[C---:B------:R-:W-:Y:S02]  /*5810*/  FADD.FTZ R55, -R164.reuse, R55 ;  /* 0x00000037a4377221 */ /* 0x040fe40000010100 */
[C---:B------:R-:W-:Y:S02]  /*5820*/  FADD.FTZ R66, -R164.reuse, R66 ;  /* 0x00000042a4427221 */ /* 0x040fe40000010100 */
[----:B------:R-:W-:Y:S02]  /*5830*/  FADD.FTZ R67, -R164, R67 ;  /* 0x00000043a4437221 */ /* 0x000fe40000010100 */
[----:B------:R-:W-:Y:S02]  /*5840*/  FADD.FTZ R19, -R111, R12 ;  /* 0x0000000c6f137221 */ /* 0x000fe40000010100 */
[----:B------:R-:W-:Y:S02]  /*5850*/  FMUL.FTZ R12, R241, R9 ;  /* 0x00000009f10c7220 */ /* 0x000fe40000410000 */
[----:B------:R-:W-:Y:S02]  /*5860*/  FMUL.FTZ R18, R239, R13 ;  /* 0x0000000def127220 */ /* 0x000fe40000410000 */
        /* <DEDUP_REMOVED lines=67> */
[----:B------:R-:W-:Y:S02]  /*5ca0*/  IMAD.MOV.U32 R11, RZ, RZ, c[0x0][0x194] ;  /* 0x00006500ff0b7624 */ /* 0x000fe400078e00ff */
[----:B------:R-:W-:Y:S01]  /*5cb0*/  IMAD.U32 R0, R5, -0x80, RZ ;  /* 0xffffff8005007824 */ /* 0x000fe200078e00ff */
[----:B------:R-:W-:Y:S04]  /*5cc0*/  UISETP.NE.U32.AND UP0, UPT, UR8, 0x1, UPT ;  /* 0x000000010800788c */ /* 0x000fe8000bf05070 */
[C---:B------:R-:W-:Y:S01]  /*5cd0*/  LEA R4, P0, R0.reuse, R186, 0x1 ;  /* 0x000000ba00047211 */ /* 0x040fe200078008ff */
[----:B------:R-:W-:Y:S03]  /*5ce0*/  USEL UR8, UR59, 0x2000, !UP0 ;  /* 0x000020003b087887 */ /* 0x000fe6000c000000 */
[----:B------:R-:W-:Y:S01]  /*5cf0*/  LEA.HI.X.SX32 R0, R0, R187, 0x1, P0 ;  /* 0x000000bb00007211 */ /* 0x000fe200000f0eff */
[----:B------:R-:W-:Y:S02]  /*5d00*/  IMAD.MOV.U32 R186, RZ, RZ, R4 ;  /* 0x000000ffffba7224 */ /* 0x000fe400078e0004 */
[----:B------:R-:W-:Y:S02]  /*5d10*/  IADD3 R195, R195, UR8, RZ ;  /* 0x00000008c3c37c10 */ /* 0x000fe4000fffe0ff */
[----:B------:R-:W-:Y:S01]  /*5d20*/  IMAD.MOV.U32 R187, RZ, RZ, R0 ;  /* 0x000000ffffbb7224 */ /* 0x000fe200078e0000 */
[C---:B------:R-:W-:Y:S02]  /*5d30*/  LEA R4, P0, R5.reuse, R186, 0x7 ;  /* 0x000000ba05047211 */ /* 0x040fe400078038ff */
[----:B------:R-:W-:Y:S02]  /*5d40*/  IADD3 R144, R144, UR8, RZ ;  /* 0x0000000890907c10 */ /* 0x000fe4000fffe0ff */
[----:B------:R-:W-:Y:S01]  /*5d50*/  @!PT LDS RZ, [RZ] ;  /* 0x00000000fffff984 */ /* 0x000fe20000000800 */
[----:B------:R-:W-:Y:S01]  /*5d60*/  @!PT LDS RZ, [RZ] ;  /* 0x00000000fffff984 */ /* 0x000fe20000000800 */
[----:B------:R-:W-:Y:S01]  /*5d70*/  @!PT LDS RZ, [RZ] ;  /* 0x00000000fffff984 */ /* 0x000fe20000000800 */
[----:B------:R1:W-:Y:S01]  /*5d80*/  LDGSTS.E.BYPASS.LTC128B.128 [R195], [R186.64] ;  /* 0x00000000bac37fae */ /* 0x0003e2000b901d46 */
[----:B------:R-:W-:Y:S05]  /*5d90*/  LEA.HI.X R5, R5, R187, R11, 0x7, P0 ;  /* 0x000000bb05057211 */ /* 0x000fea00000f3c0b */
[----:B------:R1:W-:Y:S04]  /*5da0*/  LDGSTS.E.BYPASS.LTC128B.128 [R195+0x1000], [R4.64] ;  /* 0x0100000004c37fae */ /* 0x0003e8000b901d46 */
[----:B------:R-:W0:Y:S02]  /*5db0*/  LDGDEPBAR ;  /* 0x00000000000079af */ /* 0x000e240000000000 */
.L_x_72:
        /* <DEDUP_REMOVED lines=126> */
[----:B------:R-:W-:Y:S03]  /*65a0*/  MOV R7, c[0x0][0x374] ;  /* 0x0000dd0000077a02 */ /* 0x000fe60000000f00 */
[----:B------:R-:W-:Y:S05]  /*65b0*/  IMAD.U32 R4, R6, -0x80, RZ ;  /* 0xffffff8006047824 */ /* 0x000fea00078e00ff */
[C---:B------:R-:W-:Y:S04]  /*65c0*/  LEA R5, P0, R4.reuse, R184, 0x1 ;  /* 0x000000b804057211 */ /* 0x040fe800078008ff */
[----:B------:R-:W-:Y:S01]  /*65d0*/  LEA.HI.X.SX32 R4, R4, R185, 0x1, P0 ;  /* 0x000000b904047211 */ /* 0x000fe200000f0eff */
[----:B------:R-:W-:Y:S03]  /*65e0*/  IMAD.MOV.U32 R184, RZ, RZ, R5 ;  /* 0x000000ffffb87224 */ /* 0x000fe600078e0005 */
[----:B------:R-:W-:Y:S02]  /*65f0*/  MOV R185, R4 ;  /* 0x0000000400b97202 */ /* 0x000fe40000000f00 */
        /* <DEDUP_REMOVED lines=8> */
.L_x_73:
[----:B------:R-:W2:Y:S01]  /*6680*/  LDL R52, [R1] ;  /* 0x0000000001347983 */ /* 0x000ea20000100800 */
        /* <DEDUP_REMOVED lines=287> */
.L_x_75:
        /* <DEDUP_REMOVED lines=12> */
[----:B------:R-:W-:Y:S02]  /*7940*/  UIMAD UR4, UR33, UR12, URZ ;  /* 0x0000000c210472a4 */ /* 0x000fe4000f8e023f */
[----:B------:R-:W-:Y:S02]  /*7950*/  UIADD3 UR11, UR11, UR8, URZ ;  /* 0x000000080b0b7290 */ /* 0x000fe4000fffe03f */
[----:B------:R-:W-:Y:S02]  /*7960*/  UIMAD UR4, UR47, UR13, UR4 ;  /* 0x0000000d2f0472a4 */ /* 0x000fe4000f8e0204 */
[----:B------:R-:W-:-:S04]  /*7970*/  UIMAD.WIDE.U32 UR10, UR47, UR12, UR10 ;  /* 0x0000000c2f0a72a5 */ /* 0x000fc8000f8e000a */
[----:B------:R-:W-:Y:S02]  /*7980*/  UIADD3 UR11, UR11, UR4, URZ ;  /* 0x000000040b0b7290 */ /* 0x000fe4000fffe03f */
.L_x_76:
[----:B-1----:R-:W1:Y:S01]  /*7990*/  S2R R5, SR_TID.X ;  /* 0x0000000000057919 */ /* 0x002e620000002100 */
[----:B------:R-:W-:Y:S01]  /*79a0*/  USHF.L.U32 UR4, UR9, 0x7, URZ ;  /* 0x0000000709047899 */ /* 0x000fe2000800063f */
[----:B------:R-:W-:Y:S01]  /*79b0*/  BSSY B0, `(.L_x_77) ;  /* 0x000002a000007945 */ /* 0x000fe20003800000 */
[----:B------:R-:W-:Y:S01]  /*79c0*/  ULDC.64 UR12, c[0x0][0x3a0] ;  /* 0x0000e800000c7ab9 */ /* 0x000fe20000000a00 */
[----:B------:R-:W-:Y:S01]  /*79d0*/  BAR.SYNC.DEFER_BLOCKING 0x0 ;  /* 0x0000000000007b1d */ /* 0x000fe20000010000 */
[----:B------:R-:W-:Y:S02]  /*79e0*/  USHF.R.S32.HI UR8, URZ, 0x1f, UR4 ;  /* 0x0000001f3f087899 */ /* 0x000fe40008011404 */
[----:B------:R-:W-:Y:S01]  /*79f0*/  IMAD.U32 R13, RZ, RZ, UR4 ;  /* 0x00000004ff0d7e24 */ /* 0x000fe2000f8e00ff */
[----:B------:R-:W-:Y:S02]  /*7a00*/  UIMAD UR5, UR9, -0x80, UR5 ;  /* 0xffffff80090578a4 */ /* 0x000fe4000f8e0205 */
[----:B------:R-:W-:-:S02]  /*7a10*/  UIMAD UR12, UR8, UR12, URZ ;  /* 0x0000000c080c72a4 */ /* 0x000fc4000f8e023f */
[----:B------:R-:W-:Y:S02]  /*7a20*/  USHF.R.S32.HI UR32, URZ, 0x1f, UR54 ;  /* 0x0000001f3f207899 */ /* 0x000fe40008011436 */
[----:B------:R-:W-:-:S06]  /*7a30*/  UIMAD UR12, UR4, UR13, UR12 ;  /* 0x0000000d040c72a4 */ /* 0x000fcc000f8e020c */
[----:B------:R-:W-:Y:S01]  /*7a40*/  IMAD.U32 R3, RZ, RZ, UR12 ;  /* 0x0000000cff037e24 */ /* 0x000fe2000f8e00ff */
[----:B------:R-:W-:Y:S02]  /*7a50*/  ULDC.64 UR12, c[0x0][0x3b8] ;  /* 0x0000ee00000c7ab9 */ /* 0x000fe40000000a00 */
[----:B------:R-:W-:Y:S01]  /*7a60*/  UIMAD UR12, UR32, UR12, URZ ;  /* 0x0000000c200c72a4 */ /* 0x000fe2000f8e023f */
[----:B-1----:R-:W-:-:S03]  /*7a70*/  SHF.R.S32.HI R0, RZ, 0x1f, R5 ;  /* 0x0000001fff007819 */ /* 0x002fc60000011405 */
[----:B------:R-:W-:Y:S01]  /*7a80*/  UIMAD UR12, UR54, UR13, UR12 ;  /* 0x0000000d360c72a4 */ /* 0x000fe2000f8e020c */
[----:B------:R-:W-:Y:S01]  /*7a90*/  LEA.HI R0, R0, R5, RZ, 0x2 ;  /* 0x0000000500007211 */ /* 0x000fe200078f10ff */
[----:B------:R1:W2:Y:S03]  /*7aa0*/  LDS.128 R20, [R59+0x7000] ;  /* 0x007000003b147984 */ /* 0x0002a60000000c00 */
[----:B------:R-:W-:Y:S01]  /*7ab0*/  LOP3.LUT R4, R0, 0xfffffffc, RZ, 0xc0, !PT ;  /* 0xfffffffc00047812 */ /* 0x000fe200078ec0ff */
[----:B------:R1:W3:Y:S01]  /*7ac0*/  LDS.128 R24, [R59+0x8000] ;  /* 0x008000003b187984 */ /* 0x0002e20000000c00 */
[----:B------:R-:W-:-:S03]  /*7ad0*/  SHF.R.S32.HI R0, RZ, 0x2, R0 ;  /* 0x00000002ff007819 */ /* 0x000fc60000011400 */
[----:B------:R-:W-:Y:S01]  /*7ae0*/  IMAD.IADD R4, R5, 0x1, -R4 ;  /* 0x0000000105047824 */ /* 0x000fe200078e0a04 */
[----:B------:R1:W4:Y:S01]  /*7af0*/  LDS.128 R28, [R59+0x9000] ;  /* 0x009000003b1c7984 */ /* 0x0003220000000c00 */
[----:B------:R-:W-:Y:S02]  /*7b00*/  ISETP.GE.AND P2, PT, R0, UR5, PT ;  /* 0x0000000500007c0c */ /* 0x000fe4000bf46270 */
[----:B------:R-:W-:Y:S01]  /*7b10*/  IMAD.SHL.U32 R4, R4, 0x8, RZ ;  /* 0x0000000804047824 */ /* 0x000fe200078e00ff */
[----:B------:R-:W-:-:S04]  /*7b20*/  SHF.R.S32.HI R14, RZ, 0x1f, R0 ;  /* 0x0000001fff0e7819 */ /* 0x000fc80000011400 */
[----:B------:R-:W-:-:S05]  /*7b30*/  SHF.R.S32.HI R5, RZ, 0x1f, R4 ;  /* 0x0000001fff057819 */ /* 0x000fca0000011404 */
[----:B------:R-:W-:-:S05]  /*7b40*/  IMAD.WIDE.U32 R6, R13, c[0x0][0x3a0], R4 ;  /* 0x0000e8000d067a25 */ /* 0x000fca00078e0004 */
[----:B------:R-:W-:-:S04]  /*7b50*/  IADD3 R6, P0, R6, UR14, RZ ;  /* 0x0000000e06067c10 */ /* 0x000fc8000ff1e0ff */
[----:B------:R-:W-:Y:S01]  /*7b60*/  IADD3.X R7, R7, UR15, R3, P0, !PT ;  /* 0x0000000f07077c10 */ /* 0x000fe200087fe403 */
[----:B------:R-:W-:-:S04]  /*7b70*/  IMAD.U32 R3, RZ, RZ, UR54 ;  /* 0x00000036ff037e24 */ /* 0x000fc8000f8e00ff */
[----:B------:R-:W-:-:S05]  /*7b80*/  IMAD.WIDE.U32 R6, R3, c[0x0][0x3b8], R6 ;  /* 0x0000ee0003067a25 */ /* 0x000fca00078e0006 */
[----:B------:R-:W-:Y:S01]  /*7b90*/  IADD3 R12, R7, UR12, RZ ;  /* 0x0000000c070c7c10 */ /* 0x000fe2000fffe0ff */
[----:B------:R-:W-:Y:S05]  /*7ba0*/  @P2 BRA `(.L_x_78) ;  /* 0x000000a000002947 */ /* 0x000fea0003800000 */
[----:B-12---:R-:W1:Y:S01]  /*7bb0*/  LDS.128 R16, [R59+0x6000] ;  /* 0x006000003b107984 */ /* 0x006e620000000c00 */
        /* <DEDUP_REMOVED lines=8> */
[----:B-1----:R1:W-:Y:S04]  /*7c40*/  STG.E.128 [R10.64], R16 ;  /* 0x000000100a007986 */ /* 0x0023e8000c101d06 */
.L_x_78:
[----:B-12---:R-:W-:Y:S05]  /*7c50*/  BSYNC B0 ;  /* 0x0000000000007941 */ /* 0x006fea0003800000 */
.L_x_77:
        /* <DEDUP_REMOVED lines=13> */
[----:B------:R1:W-:Y:S02]  /*7d30*/  STG.E.128 [R6.64], R20 ;  /* 0x0000001406007986 */ /* 0x0003e4000c101d06 */
.L_x_80:
[----:B------:R-:W-:Y:S05]  /*7d40*/  BSYNC B0 ;  /* 0x0000000000007941 */ /* 0x000fea0003800000 */
.L_x_79:
        /* <DEDUP_REMOVED lines=24> */
[----:B---3--:R1:W-:Y:S04]  /*7ed0*/  STG.E.128 [R8.64], R24 ;  /* 0x0000001808007986 */ /* 0x0083e8000c101d06 */
.L_x_82:
[----:B------:R-:W-:Y:S05]  /*7ee0*/  BSYNC B0 ;  /* 0x0000000000007941 */ /* 0x000fea0003800000 */
.L_x_81:
        /* <DEDUP_REMOVED lines=10> */
[----:B----4-:R1:W-:Y:S02]  /*7f90*/  STG.E.128 [R4.64], R28 ;  /* 0x0000001c04007986 */ /* 0x0103e4000c101d06 */
.L_x_71:
[----:B------:R-:W-:Y:S05]  /*7fa0*/  BSYNC B1 ;  /* 0x0000000000017941 */ /* 0x000fea0003800000 */
.L_x_57:
        /* <DEDUP_REMOVED lines=11> */
.L_x_83:
[----:B------:R-:W-:Y:S05]  /*8060*/  EXIT ;  /* 0x000000000000794d */ /* 0x000fea0003800000 */
.L_x_85:
        /* <DEDUP_REMOVED lines=9> */
.L_x_686:


//--------------------- .text._ZN5flash44flash_bwd_dq_dk_dv_loop_seqk_parallel_kernelI23Flash_bwd_kernel_traitsILi32ELi128ELi128ELi8ELi4ELi4ELi4ELb1ELb0EN7cutlass6half_tE19Flash_kernel_traitsILi32ELi128ELi128ELi8ES3_EELb0ELb1ELb0ELb1ELb0ELb0ELb0EEEvNS_16Flash_bwd_paramsE --------------------------
	.section	.text._ZN5flash44flash_bwd_dq_dk_dv_loop_seqk_parallel_kernelI23Flash_bwd_kernel_traitsILi32ELi128ELi128ELi8ELi4ELi4ELi4ELb1ELb0EN7cutlass6half_tE19Flash_kernel_traitsILi32ELi128ELi128ELi8ES3_EELb0ELb1ELb0ELb1ELb0ELb0ELb0EEEvNS_16Flash_bwd_paramsE,"ax",@progbits
	.sectioninfo	@"SHI_REGISTERS=255"
	.align	128
        .global         _ZN5flash44flash_bwd_dq_dk_dv_loop_seqk_parallel_kernelI23Flash_bwd_kernel_traitsILi32ELi128ELi128ELi8ELi4ELi4ELi4ELb1ELb0EN7cutlass6half_tE19Flash_kernel_traitsILi32ELi128ELi128ELi8ES3_EELb0ELb1ELb0ELb1ELb0ELb0ELb0EEEvNS_16Flash_bwd_paramsE
        .type           _ZN5flash44flash_bwd_dq_dk_dv_loop_seqk_parallel_kernelI23Flash_bwd_kernel_traitsILi32ELi128ELi128ELi8ELi4ELi4ELi4ELb1ELb0EN7cutlass6half_tE19Flash_kernel_traitsILi32ELi128ELi128ELi8ES3_EELb0ELb1ELb0ELb1ELb0ELb0ELb0EEEvNS_16Flash_bwd_paramsE,@function
        .size           _ZN5flash44flash_bwd_dq_dk_dv_loop_seqk_parallel_kernelI23Flash_bwd_kernel_traitsILi32ELi128ELi128ELi8ELi4ELi4ELi4ELb1ELb0EN7cutlass6half_tE19Flash_kernel_traitsILi32ELi128ELi128ELi8ES3_EELb0ELb1ELb0ELb1ELb0ELb0ELb0EEEvNS_16Flash_bwd_paramsE,(.L_x_687 - _ZN5flash44flash_bwd_dq_dk_dv_loop_seqk_parallel_kernelI23Flash_bwd_kernel_traitsILi32ELi128ELi128ELi8ELi4ELi4ELi4ELb1ELb0EN7cutlass6half_tE19Flash_kernel_traitsILi32ELi128ELi128ELi8ES3_EELb0ELb1ELb0ELb1ELb0ELb0ELb0EEEvNS_16Flash_bwd_paramsE)
        .other          _ZN5flash44flash_bwd_dq_dk_dv_loop_seqk_parallel_kernelI23Flash_bwd_kernel_traitsILi32ELi128ELi128ELi8ELi4ELi4ELi4ELb1ELb0EN7cutlass6half_tE19Flash_kernel_traitsILi32ELi128ELi128ELi8ES3_EELb0ELb1ELb0ELb1ELb0ELb0ELb0EEEvNS_16Flash_bwd_paramsE,@"STO_CUDA_ENTRY STV_DEFAULT"
_ZN5flash44flash_bwd_dq_dk_dv_loop_seqk_parallel_kernelI23Flash_bwd_kernel_traitsILi32ELi128ELi128ELi8ELi4ELi4ELi4ELb1ELb0EN7cutlass6half_tE19Flash_kernel_traitsILi32ELi128ELi128ELi8ES3_EELb0ELb1ELb0ELb1ELb0ELb0ELb0EEEvNS_16Flash_bwd_paramsE:
.text._ZN5flash44flash_bwd_dq_dk_dv_loop_seqk_parallel_kernelI23Flash_bwd_kernel_traitsILi32ELi128ELi128ELi8ELi4ELi4ELi4ELb1ELb0EN7cutlass6half_tE19Flash_kernel_traitsILi32ELi128ELi128ELi8ES3_EELb0ELb1ELb0ELb1ELb0ELb0ELb0EEEvNS_16Flash_bwd_paramsE:
        /* <DEDUP_REMOVED lines=19> */
[----:B------:R-:W-:Y:S01]  /*0130*/  ULDC UR57, c[0x0][0x22c] ;  /* 0x00008b0000397ab9 */ /* 0x000fe20000000800 */
[----:B------:R-:W3:Y:S01]  /*0140*/  S2UR UR46, SR_CTAID.Y ;  /* 0x00000000002e79c3 */ /* 0x000ee20000002600 */
[----:B------:R-:W-:-:S02]  /*0150*/  UIMAD UR4, UR8, UR5, UR4 ;  /* 0x00000005080472a4 */ /* 0x000fc4000f8e0204 */
[----:B------:R-:W-:Y:S02]  /*0160*/  ULDC UR14, c[0x0][0x1c8] ;  /* 0x00007200000e7ab9 */ /* 0x000fe40000000800 */
[----:B------:R-:W-:Y:S02]  /*0170*/  ULDC UR9, c[0x0][0x1c0] ;  /* 0x0000700000097ab9 */ /* 0x000fe40000000800 */
[----:B------:R-:W-:Y:S02]  /*0180*/  ULDC.U8 UR11, c[0x0][0x328] ;  /* 0x0000ca00000b7ab9 */ /* 0x000fe40000000000 */
[----:B------:R-:W-:Y:S02]  /*0190*/  UISETP.NE.AND UP5, UPT, UR11, URZ, UPT ;  /* 0x0000003f0b00728c */ /* 0x000fe4000bfa5270 */
[----:B------:R-:W-:Y:S02]  /*01a0*/  ULDC UR15, c[0x0][0x214] ;  /* 0x00008500000f7ab9 */ /* 0x000fe40000000800 */
[----:B------:R-:W-:Y:S01]  /*01b0*/  ULDC UR19, c[0x0][0x224] ;  /* 0x0000890000137ab9 */ /* 0x000fe20000000800 */
[----:B-1----:R-:W-:Y:S01]  /*01c0*/  SHF.R.S32.HI R13, RZ, 0x1f, R19 ;  /* 0x0000001fff0d7819 */ /* 0x002fe20000011413 */
[----:B--2---:R-:W-:-:S02]  /*01d0*/  UIMAD UR18, UR51, UR57, URZ ;  /* 0x00000039331272a4 */ /* 0x004fc4000f8e023f */
[----:B------:R-:W-:Y:S01]  /*01e0*/  ULOP3.LUT UR5, UR51, UR14, URZ, 0x3c, !UPT ;  /* 0x0000000e33057292 */ /* 0x000fe2000f8e3c3f */
[CC--:B------:R-:W-:Y:S01]  /*01f0*/  LEA.HI R20, R13.reuse, R19.reuse, RZ, 0x3 ;  /* 0x000000130d147211 */ /* 0x0c0fe200078f18ff */
[----:B------:R-:W-:Y:S01]  /*0200*/  USHF.R.S32.HI UR8, URZ, 0x1f, UR51 ;  /* 0x0000001f3f087899 */ /* 0x000fe20008011433 */
[CC--:B------:R-:W-:Y:S01]  /*0210*/  LEA.HI R10, R13.reuse, R19.reuse, RZ, 0x2 ;  /* 0x000000130d0a7211 */ /* 0x0c0fe200078f10ff */
[----:B------:R-:W-:Y:S01]  /*0220*/  ULDC UR17, c[0x0][0x224] ;  /* 0x0000890000117ab9 */ /* 0x000fe20000000800 */
[----:B------:R-:W-:Y:S01]  /*0230*/  SHF.R.S32.HI R0, RZ, 0x3, R20 ;  /* 0x00000003ff007819 */ /* 0x000fe20000011414 */
[----:B------:R-:W-:Y:S01]  /*0240*/  ULDC UR52, c[0x0][0x1c0] ;  /* 0x0000700000347ab9 */ /* 0x000fe20000000800 */
[----:B------:R-:W-:Y:S01]  /*0250*/  LOP3.LUT R2, R10, 0xfffffffc, RZ, 0xc0, !PT ;  /* 0xfffffffc0a027812 */ /* 0x000fe200078ec0ff */
[----:B------:R-:W-:Y:S01]  /*0260*/  ULDC UR13, c[0x0][0x1c0] ;  /* 0x00007000000d7ab9 */ /* 0x000fe20000000800 */
[----:B------:R-:W-:Y:S01]  /*0270*/  LEA.HI R4, R13, R19, RZ, 0x4 ;  /* 0x000000130d047211 */ /* 0x000fe200078f20ff */
[----:B------:R-:W-:Y:S01]  /*0280*/  IMAD.SHL.U32 R0, R0, 0x40, RZ ;  /* 0x0000004000007824 */ /* 0x000fe200078e00ff */
[----:B------:R-:W-:Y:S01]  /*0290*/  LOP3.LUT R5, R20, 0xfffffff8, RZ, 0xc0, !PT ;  /* 0xfffffff814057812 */ /* 0x000fe200078ec0ff */
[----:B------:R-:W-:Y:S01]  /*02a0*/  IMAD.IADD R9, R19, 0x1, -R2 ;  /* 0x0000000113097824 */ /* 0x000fe200078e0a02 */
[----:B------:R-:W-:Y:S01]  /*02b0*/  SHF.R.S32.HI R6, RZ, 0x4, R4 ;  /* 0x00000004ff067819 */ /* 0x000fe20000011404 */
[----:B------:R-:W-:Y:S01]  /*02c0*/  UIMAD.WIDE UR52, UR57, UR52, URZ ;  /* 0x00000034393472a5 */ /* 0x000fe2000f8e023f */
[----:B------:R-:W-:Y:S01]  /*02d0*/  LOP3.LUT R0, R0, 0xc0, RZ, 0xc0, !PT ;  /* 0x000000c000007812 */ /* 0x000fe200078ec0ff */
[----:B------:R-:W-:Y:S01]  /*02e0*/  IMAD.SHL.U32 R228, R9, 0x8, RZ ;  /* 0x0000000809e47824 */ /* 0x000fe200078e00ff */
[----:B------:R-:W-:Y:S01]  /*02f0*/  LEA.HI R2, R4, R6, RZ, 0x1 ;  /* 0x0000000604027211 */ /* 0x000fe200078f08ff */
[----:B------:R-:W-:Y:S01]  /*0300*/  IMAD.IADD R5, R19, 0x1, -R5 ;  /* 0x0000000113057824 */ /* 0x000fe200078e0a05 */
[----:B------:R-:W-:Y:S01]  /*0310*/  SHF.R.U32.HI R3, RZ, 0x3, R0 ;  /* 0x00000003ff037819 */ /* 0x000fe20000011600 */
[----:B---3--:R-:W-:Y:S01]  /*0320*/  UIMAD.WIDE.U32 UR60, UR46, UR19, URZ ;  /* 0x000000132e3c72a5 */ /* 0x008fe2000f8e003f */
[----:B------:R-:W-:Y:S01]  /*0330*/  LOP3.LUT R0, R0, 0x18, R228, 0xf8, !PT ;  /* 0x0000001800007812 */ /* 0x000fe200078ef8e4 */
[----:B------:R-:W-:Y:S01]  /*0340*/  UIMAD UR57, UR57, UR13, URZ ;  /* 0x0000000d393972a4 */ /* 0x000fe2000f8e023f */
[----:B------:R-:W-:Y:S01]  /*0350*/  LOP3.LUT R2, R2, 0xfffffffe, RZ, 0xc0, !PT ;  /* 0xfffffffe02027812 */ /* 0x000fe200078ec0ff */
[----:B------:R-:W-:Y:S01]  /*0360*/  ULDC UR16, c[0x0][0x1c0] ;  /* 0x0000700000107ab9 */ /* 0x000fe20000000800 */
[----:B------:R-:W-:Y:S01]  /*0370*/  LOP3.LUT R7, R0, R3, RZ, 0x3c, !PT ;  /* 0x0000000300077212 */ /* 0x000fe200078e3cff */
[----:B------:R-:W-:Y:S01]  /*0380*/  ULDC.U8 UR12, c[0x0][0x3d0] ;  /* 0x0000f400000c7ab9 */ /* 0x000fe20000000000 */
[----:B------:R-:W-:Y:S01]  /*0390*/  LOP3.LUT R0, R4, 0xfffffff0, RZ, 0xc0, !PT ;  /* 0xfffffff004007812 */ /* 0x000fe200078ec0ff */
[----:B------:R-:W-:Y:S01]  /*03a0*/  IMAD.IADD R14, R6, 0x1, -R2 ;  /* 0x00000001060e7824 */ /* 0x000fe200078e0a02 */
[----:B------:R-:W-:Y:S01]  /*03b0*/  LEA.HI R8, R5, R5, RZ, 0x1 ;  /* 0x0000000505087211 */ /* 0x000fe200078f08ff */
[----:B------:R-:W-:Y:S01]  /*03c0*/  ULDC.64 UR6, c[0x0][0x118] ;  /* 0x0000460000067ab9 */ /* 0x000fe20000000a00 */
[-C--:B------:R-:W-:Y:S01]  /*03d0*/  LEA.HI R3, R13, R19.reuse, RZ, 0x7 ;  /* 0x000000130d037211 */ /* 0x080fe200078f38ff */
[----:B------:R-:W-:Y:S01]  /*03e0*/  IMAD.IADD R0, R19, 0x1, -R0 ;  /* 0x0000000113007824 */ /* 0x000fe200078e0a00 */
[----:B------:R-:W-:Y:S01]  /*03f0*/  LOP3.LUT R2, R8, 0x3fffffe, RZ, 0xc0, !PT ;  /* 0x03fffffe08027812 */ /* 0x000fe200078ec0ff */
[----:B------:R-:W-:Y:S01]  /*0400*/  UISETP.NE.AND UP6, UPT, UR12, URZ, UPT ;  /* 0x0000003f0c00728c */ /* 0x000fe2000bfc5270 */
[----:B------:R-:W-:Y:S01]  /*0410*/  SHF.R.S32.HI R11, RZ, 0x7, R3 ;  /* 0x00000007ff0b7819 */ /* 0x000fe20000011403 */
[----:B------:R-:W-:Y:S01]  /*0420*/  UIMAD.WIDE.U32 UR58, UR52, UR60, URZ ;  /* 0x0000003c343a72a5 */ /* 0x000fe2000f8e003f */
[----:B------:R-:W-:Y:S01]  /*0430*/  SHF.R.S32.HI R6, RZ, 0x1f, R0 ;  /* 0x0000001fff067819 */ /* 0x000fe20000011400 */
[----:B------:R-:W-:Y:S01]  /*0440*/  IMAD.IADD R3, R5, 0x1, -R2 ;  /* 0x0000000105037824 */ /* 0x000fe200078e0a02 */
[-C--:B------:R-:W-:Y:S01]  /*0450*/  LEA.HI R4, R0, R0.reuse, RZ, 0x1 ;  /* 0x0000000000047211 */ /* 0x080fe200078f08ff */
[----:B------:R-:W-:Y:S01]  /*0460*/  IMAD R2, R11, 0x8, R14 ;  /* 0x000000080b027824 */ /* 0x000fe200078e020e */
[----:B------:R-:W-:Y:S01]  /*0470*/  LEA.HI R12, R6, R0, RZ, 0x3 ;  /* 0x00000000060c7211 */ /* 0x000fe200078f18ff */
[----:B------:R-:W-:Y:S01]  /*0480*/  USHF.L.U32 UR32, UR57, 0x3, URZ ;  /* 0x0000000339207899 */ /* 0x000fe2000800063f */
[----:B------:R-:W-:Y:S01]  /*0490*/  SHF.R.S32.HI R15, RZ, 0x2, R10 ;  /* 0x00000002ff0f7819 */ /* 0x000fe2000001140a */
[----:B------:R-:W-:Y:S01]  /*04a0*/  IMAD R146, R2, 0x8, R3 ;  /* 0x0000000802927824 */ /* 0x000fe200078e0203 */
[----:B------:R-:W-:Y:S01]  /*04b0*/  LOP3.LUT R3, R4, 0x7fffffe, RZ, 0xc0, !PT ;  /* 0x07fffffe04037812 */ /* 0x000fe200078ec0ff */
[----:B------:R-:W-:Y:S01]  /*04c0*/  USHF.L.U32 UR31, UR57, 0x4, URZ ;  /* 0x00000004391f7899 */ /* 0x000fe2000800063f */
[----:B------:R-:W-:Y:S01]  /*04d0*/  LOP3.LUT R2, R12, 0xfffffff8, RZ, 0xc0, !PT ;  /* 0xfffffff80c027812 */ /* 0x000fe200078ec0ff */
[----:B------:R-:W-:Y:S01]  /*04e0*/  UIMAD UR30, UR57, 0x18, URZ ;  /* 0x00000018391e78a4 */ /* 0x000fe2000f8e023f */
[----:B------:R-:W-:Y:S01]  /*04f0*/  LEA.HI R6, R13, R19, RZ, 0x5 ;  /* 0x000000130d067211 */ /* 0x000fe200078f28ff */
[C---:B------:R-:W-:Y:S01]  /*0500*/  IMAD.IADD R17, R0.reuse, 0x1, -R3 ;  /* 0x0000000100117824 */ /* 0x040fe200078e0a03 */
[----:B------:R-:W-:Y:S01]  /*0510*/  USHF.L.U32 UR29, UR57, 0x5, URZ ;  /* 0x00000005391d7899 */ /* 0x000fe2000800063f */
[----:B------:R-:W-:Y:S01]  /*0520*/  IMAD.IADD R16, R0, 0x1, -R2 ;  /* 0x0000000100107824 */ /* 0x000fe200078e0a02 */
[----:B------:R-:W-:Y:S01]  /*0530*/  LEA.HI R0, R10, R15, RZ, 0x1 ;  /* 0x0000000f0a007211 */ /* 0x000fe200078f08ff */
[----:B------:R-:W-:Y:S01]  /*0540*/  UIMAD UR28, UR57, 0x28, URZ ;  /* 0x00000028391c78a4 */ /* 0x000fe2000f8e023f */
[----:B------:R-:W-:Y:S01]  /*0550*/  SHF.R.S32.HI R18, RZ, 0x5, R6 ;  /* 0x00000005ff127819 */ /* 0x000fe20000011406 */
[----:B------:R-:W-:Y:S01]  /*0560*/  UIMAD UR27, UR57, 0x30, URZ ;  /* 0x00000030391b78a4 */ /* 0x000fe2000f8e023f */
[----:B------:R-:W-:Y:S01]  /*0570*/  LOP3.LUT R0, R0, 0x7fffffe, RZ, 0xc0, !PT ;  /* 0x07fffffe00007812 */ /* 0x000fe200078ec0ff */
[----:B------:R-:W-:Y:S01]  /*0580*/  UIMAD UR26, UR57, 0x38, URZ ;  /* 0x00000038391a78a4 */ /* 0x000fe2000f8e023f */
[----:B------:R-:W-:Y:S01]  /*0590*/  SHF.R.S32.HI R2, RZ, 0x1f, R10 ;  /* 0x0000001fff027819 */ /* 0x000fe2000001140a */
[----:B------:R-:W-:-:S02]  /*05a0*/  USHF.L.U32 UR25, UR57, 0x6, URZ ;  /* 0x0000000639197899 */ /* 0x000fc4000800063f */
[C---:B------:R-:W-:Y:S01]  /*05b0*/  IMAD.IADD R0, R15.reuse, 0x1, -R0 ;  /* 0x000000010f007824 */ /* 0x040fe200078e0a00 */
[----:B------:R-:W-:Y:S01]  /*05c0*/  LEA.HI R2, R2, R15, RZ, 0x3 ;  /* 0x0000000f02027211 */ /* 0x000fe200078f18ff */
[----:B------:R-:W-:Y:S02]  /*05d0*/  UIMAD UR24, UR57, 0x48, URZ ;  /* 0x00000048391878a4 */ /* 0x000fe4000f8e023f */
[----:B------:R-:W-:Y:S01]  /*05e0*/  IMAD R0, R18, 0x8, R0 ;  /* 0x0000000812007824 */ /* 0x000fe200078e0200 */
[----:B------:R-:W-:Y:S02]  /*05f0*/  UIMAD UR23, UR57, 0x50, URZ ;  /* 0x00000050391778a4 */ /* 0x000fe4000f8e023f */
[----:B------:R-:W-:Y:S01]  /*0600*/  UIMAD UR22, UR57, 0x58, URZ ;  /* 0x00000058391678a4 */ /* 0x000fe2000f8e023f */
[----:B------:R-:W-:Y:S01]  /*0610*/  IMAD.U32 R3, R0, 0x20, R7 ;  /* 0x0000002000037824 */ /* 0x000fe200078e0007 */
[----:B------:R-:W-:Y:S01]  /*0620*/  LOP3.LUT R0, R2, 0xfffffff8, RZ, 0xc0, !PT ;  /* 0xfffffff802007812 */ /* 0x000fe200078ec0ff */
[----:B------:R-:W-:Y:S01]  /*0630*/  IMAD.U32 R7, RZ, RZ, UR4 ;  /* 0x00000004ff077e24 */ /* 0x000fe2000f8e00ff */
[----:B------:R-:W-:Y:S01]  /*0640*/  SHF.R.S32.HI R2, RZ, 0x1, R4 ;  /* 0x00000001ff027819 */ /* 0x000fe20000011404 */
[----:B------:R-:W-:Y:S01]  /*0650*/  UIMAD UR4, UR46, UR9, UR51 ;  /* 0x000000092e0472a4 */ /* 0x000fe2000f8e0233 */
[----:B------:R1:W-:Y:S01]  /*0660*/  STL [R1+0x10], R3 ;  /* 0x0000100301007387 */ /* 0x0003e20000100800 */
[----:B------:R-:W-:Y:S01]  /*0670*/  IMAD.IADD R0, R15, 0x1, -R0 ;  /* 0x000000010f007824 */ /* 0x000fe200078e0a00 */
[----:B------:R-:W-:-:S02]  /*0680*/  USHF.L.U32 UR9, UR46, 0x7, URZ ;  /* 0x000000072e097899 */ /* 0x000fc4000800063f */
[----:B------:R2:W-:Y:S01]  /*0690*/  STL [R1+0x4c], R7 ;  /* 0x00004c0701007387 */ /* 0x0005e20000100800 */
[----:B------:R-:W-:Y:S01]  /*06a0*/  UIMAD UR4, UR4, UR17, URZ ;  /* 0x00000011040472a4 */ /* 0x000fe2000f8e023f */
[C---:B------:R-:W-:Y:S01]  /*06b0*/  LEA.HI R10, R0.reuse, R0, RZ, 0x1 ;  /* 0x00000000000a7211 */ /* 0x040fe200078f08ff */
[----:B------:R-:W-:Y:S01]  /*06c0*/  UIMAD UR21, UR57, 0x60, URZ ;  /* 0x00000060391578a4 */ /* 0x000fe2000f8e023f */
[C---:B------:R-:W-:Y:S01]  /*06d0*/  LOP3.LUT P5, RZ, R0.reuse, 0x2, RZ, 0xc0, !PT ;  /* 0x0000000200ff7812 */ /* 0x040fe200078ac0ff */
[----:B------:R-:W-:Y:S01]  /*06e0*/  UIMAD UR20, UR57, 0x68, URZ ;  /* 0x00000068391478a4 */ /* 0x000fe2000f8e023f */
[----:B------:R-:W-:Y:S01]  /*06f0*/  LOP3.LUT P4, RZ, R0, 0x4, RZ, 0xc0, !PT ;  /* 0x0000000400ff7812 */ /* 0x000fe2000788c0ff */
[----:B------:R-:W-:Y:S01]  /*0700*/  UMOV UR56, 0xffffe000 ;  /* 0xffffe00000387882 */ /* 0x000fe20000000000 */
[----:B------:R-:W-:Y:S02]  /*0710*/  SEL R182, R153, 0xffffffe0, !P5 ;  /* 0xffffffe099b67807 */ /* 0x000fe40006800000 */
[----:B-1----:R-:W-:-:S02]  /*0720*/  SHF.R.S32.HI R3, RZ, 0x1f, R4 ;  /* 0x0000001fff037819 */ /* 0x002fc40000011404 */
[----:B------:R-:W-:Y:S02]  /*0730*/  LOP3.LUT R4, R0, 0x1, RZ, 0xc0, !PT ;  /* 0x0000000100047812 */ /* 0x000fe400078ec0ff */
[----:B------:R-:W-:Y:S01]  /*0740*/  LEA.HI R3, R3, R2, RZ, 0x2 ;  /* 0x0000000203037211 */ /* 0x000fe200078f10ff */
[----:B--2---:R-:W-:Y:S01]  /*0750*/  IMAD.SHL.U32 R7, R9, 0x2, RZ ;  /* 0x0000000209077824 */ /* 0x004fe200078e00ff */
[----:B------:R-:W-:Y:S01]  /*0760*/  ISETP.NE.U32.AND P6, PT, R4, 0x1, PT ;  /* 0x000000010400780c */ /* 0x000fe20003fc5070 */
[----:B------:R-:W-:Y:S01]  /*0770*/  IMAD.U32 R4, RZ, RZ, UR18 ;  /* 0x00000012ff047e24 */ /* 0x000fe2000f8e00ff */
[----:B------:R-:W-:Y:S02]  /*0780*/  LOP3.LUT R3, R3, 0xfffffffc, RZ, 0xc0, !PT ;  /* 0xfffffffc03037812 */ /* 0x000fe400078ec0ff */
[----:B------:R-:W-:Y:S02]  /*0790*/  SEL R181, R181, 0x10, !P6 ;  /* 0x00000010b5b57807 */ /* 0x000fe40007000000 */
[----:B------:R1:W-:Y:S01]  /*07a0*/  STL [R1+0x48], R4 ;  /* 0x0000480401007387 */ /* 0x0003e20000100800 */
[----:B------:R-:W-:Y:S01]  /*07b0*/  IMAD.IADD R15, R2, 0x1, -R3 ;  /* 0x00000001020f7824 */ /* 0x000fe200078e0a03 */
[----:B------:R-:W-:-:S02]  /*07c0*/  SHF.R.S32.HI R2, RZ, 0x1f, R6 ;  /* 0x0000001fff027819 */ /* 0x000fc40000011406 */
[----:B------:R-:W-:Y:S02]  /*07d0*/  LOP3.LUT R3, R6, 0xffffffe0, RZ, 0xc0, !PT ;  /* 0xffffffe006037812 */ /* 0x000fe400078ec0ff */
[----:B------:R-:W-:-:S03]  /*07e0*/  LEA.HI R2, R2, R18, RZ, 0x2 ;  /* 0x0000001202027211 */ /* 0x000fc600078f10ff */
[----:B------:R-:W-:Y:S01]  /*07f0*/  IMAD.IADD R6, R19, 0x1, -R3 ;  /* 0x0000000113067824 */ /* 0x000fe200078e0a03 */
[----:B------:R-:W-:Y:S02]  /*0800*/  LOP3.LUT R3, R2, 0xfffffffc, RZ, 0xc0, !PT ;  /* 0xfffffffc02037812 */ /* 0x000fe400078ec0ff */
[----:B------:R-:W-:Y:S02]  /*0810*/  SHF.R.S32.HI R2, RZ, 0x1, R8 ;  /* 0x00000001ff027819 */ /* 0x000fe40000011408 */
[----:B------:R-:W-:Y:S01]  /*0820*/  SHF.R.S32.HI R9, RZ, 0x1f, R6 ;  /* 0x0000001fff097819 */ /* 0x000fe20000011406 */
[----:B------:R-:W-:Y:S01]  /*0830*/  IMAD.IADD R158, R18, 0x1, -R3 ;  /* 0x00000001129e7824 */ /* 0x000fe200078e0a03 */
[----:B------:R-:W-:Y:S01]  /*0840*/  LOP3.LUT R3, R10, 0x3fffffe, RZ, 0xc0, !PT ;  /* 0x03fffffe0a037812 */ /* 0x000fe200078ec0ff */
[----:B------:R2:W-:Y:S01]  /*0850*/  STL [R1+0x2c], R6 ;  /* 0x00002c0601007387 */ /* 0x0005e20000100800 */
[----:B------:R-:W-:Y:S01]  /*0860*/  LEA.HI R9, R9, R6, RZ, 0x2 ;  /* 0x0000000609097211 */ /* 0x000fe200078f10ff */
[----:B------:R-:W-:Y:S01]  /*0870*/  IMAD R18, R11, 0x2000, R7 ;  /* 0x000020000b127824 */ /* 0x000fe200078e0207 */
[----:B------:R-:W-:Y:S01]  /*0880*/  LOP3.LUT P0, RZ, R2, 0x2, RZ, 0xc0, !PT ;  /* 0x0000000202ff7812 */ /* 0x000fe2000780c0ff */
[----:B------:R-:W-:-:S02]  /*0890*/  IMAD.IADD R13, R0, 0x1, -R3 ;  /* 0x00000001000d7824 */ /* 0x000fc400078e0a03 */
[----:B------:R-:W-:Y:S01]  /*08a0*/  IMAD.SHL.U32 R3, R0, 0x40, RZ ;  /* 0x0000004000037824 */ /* 0x000fe200078e00ff */
[----:B------:R-:W-:Y:S01]  /*08b0*/  SEL R145, R153, 0xffffffe0, !P0 ;  /* 0xffffffe099917807 */ /* 0x000fe20004000000 */
[----:B-1----:R-:W-:Y:S02]  /*08c0*/  IMAD.SHL.U32 R4, R5, 0x40, RZ ;  /* 0x0000004005047824 */ /* 0x002fe400078e00ff */
[----:B------:R-:W-:Y:S01]  /*08d0*/  IMAD.U32 R5, RZ, RZ, UR5 ;  /* 0x00000005ff057e24 */ /* 0x000fe2000f8e00ff */
[----:B------:R-:W-:Y:S01]  /*08e0*/  USHF.R.S32.HI UR5, URZ, 0x1f, UR19 ;  /* 0x0000001f3f057899 */ /* 0x000fe20008011413 */
[----:B------:R-:W-:Y:S01]  /*08f0*/  IMAD.SHL.U32 R0, R158, 0x10, RZ ;  /* 0x000000109e007824 */ /* 0x000fe200078e00ff */
[----:B------:R-:W-:Y:S01]  /*0900*/  LOP3.LUT R8, R4, 0x1c0, RZ, 0xc0, !PT ;  /* 0x000001c004087812 */ /* 0x000fe200078ec0ff */
[----:B------:R-:W-:Y:S01]  /*0910*/  UIMAD UR19, UR57, 0x70, URZ ;  /* 0x00000070391378a4 */ /* 0x000fe2000f8e023f */
[----:B------:R1:W-:Y:S01]  /*0920*/  STL [R1+0x44], R5 ;  /* 0x0000440501007387 */ /* 0x0003e20000100800 */
[----:B------:R-:W-:Y:S01]  /*0930*/  SHF.R.S32.HI R4, RZ, 0x3, R12 ;  /* 0x00000003ff047819 */ /* 0x000fe2000001140c */
[----:B------:R-:W-:Y:S01]  /*0940*/  UIMAD UR5, UR5, UR46, URZ ;  /* 0x0000002e050572a4 */ /* 0x000fe2000f8e023f */
[----:B------:R-:W-:-:S02]  /*0950*/  LEA.HI.SX32 R21, R9, R0, 0x1e ;  /* 0x0000000009157211 */ /* 0x000fc400078ff2ff */
[----:B------:R-:W-:Y:S01]  /*0960*/  LOP3.LUT R0, R8, 0x30, R0, 0xf8, !PT ;  /* 0x0000003008007812 */ /* 0x000fe200078ef800 */
[----:B------:R-:W-:Y:S02]  /*0970*/  IMAD R9, R4, 0x8, R17 ;  /* 0x0000000804097824 */ /* 0x000fe400078e0211 */
[----:B------:R-:W-:Y:S01]  /*0980*/  STL [R1+0x1c], R21 ;  /* 0x00001c1501007387 */ /* 0x000fe20000100800 */
[----:B--2---:R-:W-:Y:S02]  /*0990*/  IMAD.SHL.U32 R6, R2, 0x40, RZ ;  /* 0x0000004002067824 */ /* 0x004fe400078e00ff */
[----:B------:R-:W-:-:S04]  /*09a0*/  IMAD.SHL.U32 R2, R158, 0x400, RZ ;  /* 0x000004009e027824 */ /* 0x000fc800078e00ff */
[----:B------:R-:W-:Y:S01]  /*09b0*/  IMAD R147, R4, 0x200, R2 ;  /* 0x0000020004937824 */ /* 0x000fe200078e0202 */
[----:B-1----:R-:W-:Y:S02]  /*09c0*/  LOP3.LUT R5, R3, 0x1c0, RZ, 0xc0, !PT ;  /* 0x000001c003057812 */ /* 0x002fe400078ec0ff */
[----:B------:R-:W-:Y:S02]  /*09d0*/  LOP3.LUT R3, R6, 0xc0, RZ, 0xc0, !PT ;  /* 0x000000c006037812 */ /* 0x000fe400078ec0ff */
[----:B------:R-:W-:Y:S02]  /*09e0*/  LEA.HI R5, R5, R5, RZ, 0x1d ;  /* 0x0000000505057211 */ /* 0x000fe400078fe8ff */
[----:B------:R-:W-:Y:S02]  /*09f0*/  LOP3.LUT R4, R3, 0x8, R20, 0xf8, !PT ;  /* 0x0000000803047812 */ /* 0x000fe400078ef814 */
[----:B------:R-:W-:Y:S01]  /*0a00*/  IADD3 R18, R5, R18, R2 ;  /* 0x0000001205127210 */ /* 0x000fe20007ffe002 */
[----:B------:R-:W-:Y:S01]  /*0a10*/  IMAD.U32 R5, RZ, RZ, UR8 ;  /* 0x00000008ff057e24 */ /* 0x000fe2000f8e00ff */
[----:B------:R-:W-:Y:S01]  /*0a20*/  LOP3.LUT R2, R0, 0x8, R20, 0xf8, !PT ;  /* 0x0000000800027812 */ /* 0x000fe200078ef814 */
[----:B------:R-:W-:Y:S01]  /*0a30*/  USHF.R.S32.HI UR8, URZ, 0x1f, UR46 ;  /* 0x0000001f3f087899 */ /* 0x000fe2000801142e */
[----:B------:R-:W-:Y:S01]  /*0a40*/  SHF.R.U32.HI R0, RZ, 0x3, R8 ;  /* 0x00000003ff007819 */ /* 0x000fe20000011608 */
[----:B------:R-:W-:Y:S01]  /*0a50*/  IMAD.SHL.U32 R187, R18, 0x2, RZ ;  /* 0x0000000212bb7824 */ /* 0x000fe200078e00ff */
[----:B------:R-:W-:-:S02]  /*0a60*/  SHF.R.U32.HI R3, RZ, 0x3, R3 ;  /* 0x00000003ff037819 */ /* 0x000fc40000011603 */
[----:B------:R-:W-:Y:S01]  /*0a70*/  LOP3.LUT R5, R2, R0, RZ, 0x3c, !PT ;  /* 0x0000000002057212 */ /* 0x000fe200078e3cff */
[----:B------:R-:W-:Y:S01]  /*0a80*/  IMAD.U32 R0, RZ, RZ, UR9 ;  /* 0x00000009ff007e24 */ /* 0x000fe2000f8e00ff */
[----:B------:R-:W-:Y:S01]  /*0a90*/  USHF.R.S32.HI UR9, URZ, 0x1f, UR51 ;  /* 0x0000001f3f097899 */ /* 0x000fe20008011433 */
[----:B------:R-:W-:Y:S01]  /*0aa0*/  LOP3.LUT R3, R4, R3, RZ, 0x3c, !PT ;  /* 0x0000000304037212 */ /* 0x000fe200078e3cff */
[----:B------:R-:W-:Y:S01]  /*0ab0*/  IMAD.U32 R4, RZ, RZ, UR8 ;  /* 0x00000008ff047e24 */ /* 0x000fe2000f8e00ff */
[----:B------:R-:W-:Y:S01]  /*0ac0*/  IADD3 R0, R21, -0x80, RZ ;  /* 0xffffff8015007810 */ /* 0x000fe20007ffe0ff */
[----:B------:R-:W-:Y:S01]  /*0ad0*/  IMAD R2, R158, 0x200, R7 ;  /* 0x000002009e027824 */ /* 0x000fe200078e0207 */
[----:B------:R-:W-:Y:S01]  /*0ae0*/  @!UP5 UIMAD UR8, UR46, UR16, UR51 ;  /* 0x000000102e08d2a4 */ /* 0x000fe2000f8e0233 */
[----:B------:R-:W-:Y:S01]  /*0af0*/  IMAD.U32 R4, RZ, RZ, UR9 ;  /* 0x00000009ff047e24 */ /* 0x000fe2000f8e00ff */
[----:B------:R-:W-:Y:S01]  /*0b00*/  @UP5 UIMAD UR9, UR46, UR15, URZ ;  /* 0x0000000f2e0952a4 */ /* 0x000fe2000f8e023f */
[----:B------:R-:W-:Y:S01]  /*0b10*/  IMAD R13, R13, 0x20, R2 ;  /* 0x000000200d0d7824 */ /* 0x000fe200078e0202 */
[----:B------:R-:W-:Y:S01]  /*0b20*/  SHF.R.S32.HI R2, RZ, 0x1f, R0 ;  /* 0x0000001fff027819 */ /* 0x000fe20000011400 */
[----:B------:R-:W-:Y:S01]  /*0b30*/  IMAD.U32 R146, R146, 0x20, R3 ;  /* 0x0000002092927824 */ /* 0x000fe200078e0003 */
[----:B------:R-:W-:Y:S01]  /*0b40*/  @!UP5 UIMAD UR8, UR8, UR15, URZ ;  /* 0x0000000f0808d2a4 */ /* 0x000fe2000f8e023f */
[----:B------:R-:W-:Y:S01]  /*0b50*/  IMAD.U32 R3, RZ, RZ, UR4 ;  /* 0x00000004ff037e24 */ /* 0x000fe2000f8e00ff */
[----:B------:R-:W-:Y:S01]  /*0b60*/  SHF.L.U64.HI R2, R0, 0x2, R2 ;  /* 0x0000000200027819 */ /* 0x000fe20000010202 */
[----:B------:R-:W-:Y:S01]  /*0b70*/  IMAD.U32 R4, RZ, RZ, UR9 ;  /* 0x00000009ff047e24 */ /* 0x000fe2000f8e00ff */
[----:B------:R-:W-:Y:S01]  /*0b80*/  USHF.R.S32.HI UR4, URZ, 0x1f, UR18 ;  /* 0x0000001f3f047899 */ /* 0x000fe20008011412 */
[----:B------:R-:W-:Y:S01]  /*0b90*/  IMAD.U32 R0, RZ, RZ, UR5 ;  /* 0x00000005ff007e24 */ /* 0x000fe2000f8e00ff */
[----:B------:R-:W-:Y:S01]  /*0ba0*/  UIMAD UR5, UR53, UR60, URZ ;  /* 0x0000003c350572a4 */ /* 0x000fe2000f8e023f */
[C---:B------:R-:W-:Y:S01]  /*0bb0*/  IADD3 R180, R187.reuse, 0x40, RZ ;  /* 0x00000040bbb47810 */ /* 0x040fe20007ffe0ff */
[----:B------:R-:W-:Y:S01]  /*0bc0*/  STL [R1+0x40], R4 ;  /* 0x0000400401007387 */ /* 0x000fe20000100800 */
[C---:B------:R-:W-:Y:S01]  /*0bd0*/  @P4 IADD3 R180, R187.reuse, -0x40, RZ ;  /* 0xffffffc0bbb44810 */ /* 0x040fe20007ffe0ff */
[----:B------:R-:W-:Y:S01]  /*0be0*/  IMAD.IADD R185, R187, 0x1, R181 ;  /* 0x00000001bbb97824 */ /* 0x000fe200078e02b5 */
[----:B------:R-:W-:Y:S01]  /*0bf0*/  UIMAD UR18, UR57, 0x78, URZ ;  /* 0x00000078391278a4 */ /* 0x000fe2000f8e023f */
[----:B------:R1:W-:Y:S01]  /*0c00*/  STL [R1+0x3c], R3 ;  /* 0x00003c0301007387 */ /* 0x0003e20000100800 */
[----:B------:R-:W-:-:S02]  /*0c10*/  IMAD R145, R146, 0x2, R145 ;  /* 0x0000000292917824 */ /* 0x000fc400078e0291 */
[----:B------:R-:W-:Y:S01]  /*0c20*/  IMAD.IADD R181, R181, 0x1, R180 ;  /* 0x00000001b5b57824 */ /* 0x000fe200078e02b4 */
[----:B------:R2:W-:Y:S01]  /*0c30*/  STL [R1+0x18], R2 ;  /* 0x0000180201007387 */ /* 0x0005e20000100800 */
[--C-:B------:R-:W-:Y:S02]  /*0c40*/  IMAD.IADD R186, R187, 0x1, R182.reuse ;  /* 0x00000001bbba7824 */ /* 0x100fe400078e02b6 */
[----:B------:R-:W-:Y:S01]  /*0c50*/  IMAD.IADD R184, R185, 0x1, R182 ;  /* 0x00000001b9b87824 */ /* 0x000fe200078e02b6 */
[----:B------:R3:W-:Y:S01]  /*0c60*/  STL [R1+0x38], R0 ;  /* 0x0000380001007387 */ /* 0x0007e20000100800 */
[----:B------:R-:W-:Y:S02]  /*0c70*/  IMAD.IADD R183, R182, 0x1, R180 ;  /* 0x00000001b6b77824 */ /* 0x000fe400078e02b4 */
[----:B------:R-:W-:Y:S02]  /*0c80*/  IMAD.SHL.U32 R146, R146, 0x2, RZ ;  /* 0x0000000292927824 */ /* 0x000fe400078e00ff */
[----:B------:R-:W-:-:S02]  /*0c90*/  IMAD.IADD R182, R182, 0x1, R181 ;  /* 0x00000001b6b67824 */ /* 0x000fc400078e02b5 */
        /* <DEDUP_REMOVED lines=13> */
[----:B------:R2:W-:Y:S01]  /*0d70*/  STL [R1+0x14], R4 ;  /* 0x0000140401007387 */ /* 0x0005e20000100800 */
[----:B------:R-:W-:Y:S02]  /*0d80*/  SEL R148, R148, 0xffffffc0, !P2 ;  /* 0xffffffc094947807 */ /* 0x000fe40005000000 */
[----:B------:R-:W-:Y:S02]  /*0d90*/  LOP3.LUT R2, R2, 0x8, RZ, 0xc0, !PT ;  /* 0x0000000802027812 */ /* 0x000fe400078ec0ff */
[----:B------:R-:W-:-:S04]  /*0da0*/  LOP3.LUT P0, RZ, R15, 0x2, RZ, 0xc0, !PT ;  /* 0x000000020fff7812 */ /* 0x000fc8000780c0ff */
[----:B------:R-:W-:Y:S01]  /*0db0*/  SEL R153, R153, 0xffffffe0, !P0 ;  /* 0xffffffe099997807 */ /* 0x000fe20004000000 */
[----:B-1----:R-:W-:Y:S01]  /*0dc0*/  IMAD.U32 R3, RZ, RZ, UR5 ;  /* 0x00000005ff037e24 */ /* 0x002fe2000f8e00ff */
[----:B------:R-:W-:Y:S01]  /*0dd0*/  USHF.R.S32.HI UR5, URZ, 0x1f, UR4 ;  /* 0x0000001f3f057899 */ /* 0x000fe20008011404 */
[----:B------:R-:W-:Y:S01]  /*0de0*/  IMAD.U32 R3, RZ, RZ, UR4 ;  /* 0x00000004ff037e24 */ /* 0x000fe2000f8e00ff */
[----:B------:R-:W-:-:S04]  /*0df0*/  SHF.R.U32.HI R3, RZ, 0x3, R0 ;  /* 0x00000003ff037819 */ /* 0x000fc80000011600 */
[----:B------:R-:W-:Y:S01]  /*0e00*/  LOP3.LUT R8, R3, R0, R2, 0x1e, !PT ;  /* 0x0000000003087212 */ /* 0x000fe200078e1e02 */
[----:B------:R-:W-:Y:S02]  /*0e10*/  IMAD.SHL.U32 R0, R16, 0x40, RZ ;  /* 0x0000004010007824 */ /* 0x000fe400078e00ff */
[C---:B------:R-:W-:Y:S02]  /*0e20*/  IMAD R3, R14.reuse, 0x200, R5 ;  /* 0x000002000e037824 */ /* 0x040fe400078e0205 */
[----:B------:R-:W-:Y:S01]  /*0e30*/  IMAD.SHL.U32 R5, R14, 0x8, RZ ;  /* 0x000000080e057824 */ /* 0x000fe200078e00ff */
[----:B------:R-:W-:Y:S01]  /*0e40*/  LOP3.LUT R0, R0, 0x1c0, RZ, 0xc0, !PT ;  /* 0x000001c000007812 */ /* 0x000fe200078ec0ff */
[----:B------:R-:W-:Y:S02]  /*0e50*/  IMAD.IADD R8, R8, 0x1, R13 ;  /* 0x0000000108087824 */ /* 0x000fe400078e020d */
[----:B--2---:R-:W-:Y:S01]  /*0e60*/  IMAD.SHL.U32 R4, R14, 0x10, RZ ;  /* 0x000000100e047824 */ /* 0x004fe200078e00ff */
[----:B------:R-:W-:-:S02]  /*0e70*/  LOP3.LUT R5, R5, 0x8, RZ, 0xc0, !PT ;  /* 0x0000000805057812 */ /* 0x000fc400078ec0ff */
[----:B------:R-:W-:Y:S02]  /*0e80*/  SHF.R.U32.HI R6, RZ, 0x3, R0 ;  /* 0x00000003ff067819 */ /* 0x000fe40000011600 */
[----:B------:R-:W-:Y:S01]  /*0e90*/  LOP3.LUT R7, R2, 0x10, R4, 0xf8, !PT ;  /* 0x0000001002077812 */ /* 0x000fe200078ef804 */
[----:B------:R-:W-:Y:S01]  /*0ea0*/  IMAD.SHL.U32 R2, R15, 0x40, RZ ;  /* 0x000000400f027824 */ /* 0x000fe200078e00ff */
[----:B------:R-:W-:Y:S01]  /*0eb0*/  LOP3.LUT R6, R6, R0, R5, 0x1e, !PT ;  /* 0x0000000006067212 */ /* 0x000fe200078e1e05 */
[----:B------:R-:W-:-:S03]  /*0ec0*/  IMAD.SHL.U32 R0, R9, 0x20, RZ ;  /* 0x0000002009007824 */ /* 0x000fc600078e00ff */
[----:B------:R-:W-:Y:S01]  /*0ed0*/  LOP3.LUT R2, R2, 0xc0, RZ, 0xc0, !PT ;  /* 0x000000c002027812 */ /* 0x000fe200078ec0ff */
[----:B------:R-:W-:Y:S02]  /*0ee0*/  IMAD R158, R158, 0x200, R0 ;  /* 0x000002009e9e7824 */ /* 0x000fe400078e0200 */
[----:B------:R-:W-:Y:S01]  /*0ef0*/  IMAD.IADD R147, R147, 0x1, R6 ;  /* 0x0000000193937824 */ /* 0x000fe200078e0206 */
[----:B------:R-:W-:-:S04]  /*0f00*/  SHF.R.U32.HI R4, RZ, 0x3, R2 ;  /* 0x00000003ff047819 */ /* 0x000fc80000011602 */
[C---:B------:R-:W-:Y:S02]  /*0f10*/  LOP3.LUT R5, R4.reuse, R2, R5, 0x1e, !PT ;  /* 0x0000000204057212 */ /* 0x040fe400078e1e05 */
[----:B------:R-:W-:Y:S02]  /*0f20*/  LOP3.LUT R2, R4, R7, R2, 0x1e, !PT ;  /* 0x0000000704027212 */ /* 0x000fe400078e1e02 */
[----:B------:R-:W-:Y:S01]  /*0f30*/  LEA R4, R8, 0x6000, 0x1 ;  /* 0x0000600008047811 */ /* 0x000fe200078e08ff */
[----:B------:R-:W-:Y:S01]  /*0f40*/  IMAD.IADD R158, R158, 0x1, R5 ;  /* 0x000000019e9e7824 */ /* 0x000fe200078e0205 */
[----:B------:R-:W-:Y:S01]  /*0f50*/  LEA R147, R147, 0x8000, 0x1 ;  /* 0x0000800093937811 */ /* 0x000fe200078e08ff */
[----:B------:R-:W-:Y:S02]  /*0f60*/  IMAD.IADD R152, R0, 0x1, R2 ;  /* 0x0000000100987824 */ /* 0x000fe400078e0202 */
[----:B------:R-:W-:Y:S01]  /*0f70*/  IMAD.U32 R0, RZ, RZ, UR8 ;  /* 0x00000008ff007e24 */ /* 0x000fe2000f8e00ff */
[C---:B------:R-:W-:Y:S01]  /*0f80*/  IADD3 R154, R147.reuse, 0x20, RZ ;  /* 0x00000020939a7810 */ /* 0x040fe20007ffe0ff */
[C---:B------:R-:W-:Y:S01]  /*0f90*/  IMAD.IADD R149, R147.reuse, 0x1, R148 ;  /* 0x0000000193957824 */ /* 0x040fe200078e0294 */
[----:B------:R-:W-:Y:S01]  /*0fa0*/  @P1 IADD3 R154, R147, -0x20, RZ ;  /* 0xffffffe0939a1810 */ /* 0x000fe20007ffe0ff */
[----:B------:R-:W-:Y:S01]  /*0fb0*/  IMAD.SHL.U32 R2, R3, 0x2, RZ ;  /* 0x0000000203027824 */ /* 0x000fe200078e00ff */
[----:B------:R1:W-:Y:S02]  /*0fc0*/  STL [R1+0x34], R0 ;  /* 0x0000340001007387 */ /* 0x0003e40000100800 */
[----:B------:R-:W-:Y:S01]  /*0fd0*/  IADD3 R157, R154, 0x2000, RZ ;  /* 0x000020009a9d7810 */ /* 0x000fe20007ffe0ff */
[----:B------:R-:W-:Y:S01]  /*0fe0*/  IMAD.IADD R148, R148, 0x1, R154 ;  /* 0x0000000194947824 */ /* 0x000fe200078e029a */
[----:B------:R-:W-:-:S02]  /*0ff0*/  IADD3 R156, R154, 0x4000, RZ ;  /* 0x000040009a9c7810 */ /* 0x000fc40007ffe0ff */
[----:B------:R-:W-:Y:S01]  /*1000*/  IADD3 R155, R154, 0x6000, RZ ;  /* 0x000060009a9b7810 */ /* 0x000fe20007ffe0ff */
[----:B-1----:R-:W-:-:S05]  /*1010*/  IMAD.U32 R0, RZ, RZ, UR5 ;  /* 0x00000005ff007e24 */ /* 0x002fca000f8e00ff */
[----:B------:R1:W-:Y:S04]  /*1020*/  STL [R1+0x30], R0 ;  /* 0x0000300001007387 */ /* 0x0003e80000100800 */
[----:B------:R2:W-:Y:S01]  /*1030*/  STL [R1+0x20], R4 ;  /* 0x0000200401007387 */ /* 0x0005e20000100800 */
[C---:B-1----:R-:W-:Y:S02]  /*1040*/  IADD3 R0, R4.reuse, 0x20, RZ ;  /* 0x0000002004007810 */ /* 0x042fe40007ffe0ff */
[----:B------:R-:W-:-:S05]  /*1050*/  @P3 IADD3 R0, R4, -0x20, RZ ;  /* 0xffffffe004003810 */ /* 0x000fca0007ffe0ff */
[----:B------:R2:W-:Y:S02]  /*1060*/  STL [R1+0x24], R0 ;  /* 0x0000240001007387 */ /* 0x0005e40000100800 */
.L_x_130:
        /* <DEDUP_REMOVED lines=8> */
[----:B------:R-:W-:-:S03]  /*10f0*/  UISETP.NE.AND UP4, UPT, UR4, URZ, UPT ;  /* 0x0000003f0400728c */ /* 0x000fc6000bf85270 */
        /* <DEDUP_REMOVED lines=44> */
.L_x_86:
        /* <DEDUP_REMOVED lines=41> */
[----:B------:R-:W-:Y:S02]  /*1650*/  @UP0 UIMAD UR39, UR5, UR15, UR13 ;  /* 0x0000000f052702a4 */ /* 0x000fe4000f8e020d */
[----:B------:R-:W-:Y:S02]  /*1660*/  ULOP3.LUT UR5, UR11, 0xffffff80, URZ, 0xc0, !UPT ;  /* 0xffffff800b057892 */ /* 0x000fe4000f8ec03f */
[----:B------:R-:W-:Y:S02]  /*1670*/  @UP0 UMOV UR38, UR12 ;  /* 0x0000000c00260c82 */ /* 0x000fe40008000000 */
        /* <DEDUP_REMOVED lines=15> */
.L_x_88:
        /* <DEDUP_REMOVED lines=18> */
.L_x_89:
[----:B------:R-:W2:Y:S01]  /*1890*/  LDL R0, [R1+0x38] ;  /* 0x0000380001007983 */ /* 0x000ea20000100800 */
[----:B------:R-:W-:-:S03]  /*18a0*/  ULDC.64 UR14, c[0x0][0x370] ;  /* 0x0000dc00000e7ab9 */ /* 0x000fc60000000a00 */
[----:B------:R-:W3:Y:S04]  /*18b0*/  LDL R4, [R1+0x44] ;  /* 0x0000440001047983 */ /* 0x000ee80000100800 */
[----:B------:R-:W4:Y:S01]  /*18c0*/  LDL R3, [R1+0x40] ;  /* 0x0000400001037983 */ /* 0x000f220000100800 */
[----:B------:R-:W-:Y:S01]  /*18d0*/  @UP2 UIMAD.WIDE.U32 UR12, UR4, UR14, URZ ;  /* 0x0000000e040c22a5 */ /* 0x000fe2000f8e003f */
[----:B------:R-:W-:-:S03]  /*18e0*/  IABS R6, c[0x0][0x1c8] ;  /* 0x0000720000067a13 */ /* 0x000fc60000000000 */
[----:B------:R-:W-:-:S03]  /*18f0*/  @UP2 UIMAD UR43, UR4, UR15, UR13 ;  /* 0x0000000f042b22a4 */ /* 0x000fc6000f8e020d */
[----:B------:R-:W-:Y:S02]  /*1900*/  @UP2 UMOV UR36, UR12 ;  /* 0x0000000c00242c82 */ /* 0x000fe40008000000 */
[----:B------:R-:W-:Y:S02]  /*1910*/  ULDC.64 UR12, c[0x0][0x368] ;  /* 0x0000da00000c7ab9 */ /* 0x000fe40000000a00 */
[----:B------:R-:W-:Y:S02]  /*1920*/  @!UP2 UIMAD UR11, UR55, UR12, URZ ;  /* 0x0000000c370ba2a4 */ /* 0x000fe4000f8e023f */
[----:B------:R-:W-:Y:S02]  /*1930*/  ULDC UR34, c[0x0][0x224] ;  /* 0x0000890000227ab9 */ /* 0x000fe40000000800 */
[----:B------:R-:W-:Y:S02]  /*1940*/  @!UP2 UIMAD UR11, UR46, UR13, UR11 ;  /* 0x0000000d2e0ba2a4 */ /* 0x000fe4000f8e020b */
[----:B------:R-:W-:-:S02]  /*1950*/  @!UP2 UIMAD.WIDE.U32 UR12, UR46, UR12, URZ ;  /* 0x0000000c2e0ca2a5 */ /* 0x000fc4000f8e003f */
[----:B------:R-:W-:Y:S02]  /*1960*/  UIMAD UR16, UR53, UR60, URZ ;  /* 0x0000003c351072a4 */ /* 0x000fe4000f8e023f */
[----:B------:R-:W-:Y:S02]  /*1970*/  @!UP2 UIADD3 UR43, UR13, UR11, URZ ;  /* 0x0000000b0d2ba290 */ /* 0x000fe4000fffe03f */
[----:B------:R-:W-:Y:S01]  /*1980*/  ULDC.64 UR14, c[0x0][0x3d8] ;  /* 0x0000f600000e7ab9 */ /* 0x000fe20000000a00 */
[----:B--2---:R1:W2:Y:S02]  /*1990*/  R2UR UR35, R0 ;  /* 0x00000000002373c2 */ /* 0x0042a400000e0000 */
[----:B-1----:R-:W5:Y:S06]  /*19a0*/  LDL R0, [R1+0x34] ;  /* 0x0000340001007983 */ /* 0x002f6c0000100800 */
[----:B---3--:R1:W3:Y:S01]  /*19b0*/  R2UR UR42, R4 ;  /* 0x00000000042a73c2 */ /* 0x0082e200000e0000 */
[----:B--2---:R-:W-:-:S07]  /*19c0*/  UIMAD UR11, UR55, UR34, UR35 ;  /* 0x00000022370b72a4 */ /* 0x004fce000f8e0223 */
[----:B------:R-:W2:Y:S01]  /*19d0*/  S2UR UR34, SR_CTAID.X ;  /* 0x00000000002279c3 */ /* 0x000ea20000002500 */
[----:B-1----:R-:W1:Y:S01]  /*19e0*/  I2F.RP R4, R6 ;  /* 0x0000000600047306 */ /* 0x002e620000209400 */
[----:B------:R-:W-:-:S04]  /*19f0*/  UIADD3 UR11, UR61, UR11, URZ ;  /* 0x0000000b3d0b7290 */ /* 0x000fc8000fffe03f */
[----:B------:R-:W-:-:S03]  /*1a00*/  UIMAD UR11, UR52, UR11, UR16 ;  /* 0x0000000b340b72a4 */ /* 0x000fc6000f8e0210 */
[----:B-1----:R-:W1:Y:S01]  /*1a10*/  MUFU.RCP R4, R4 ;  /* 0x0000000400047308 */ /* 0x002e620000001000 */
[----:B------:R-:W-:Y:S02]  /*1a20*/  @!UP2 UMOV UR36, UR12 ;  /* 0x0000000c0024ac82 */ /* 0x000fe40008000000 */
[----:B------:R-:W-:Y:S02]  /*1a30*/  UIADD3 UR16, UR59, UR11, URZ ;  /* 0x0000000b3b107290 */ /* 0x000fe4000fffe03f */
[----:B------:R-:W-:Y:S02]  /*1a40*/  UIMAD UR11, UR53, UR4, URZ ;  /* 0x00000004350b72a4 */ /* 0x000fe4000f8e023f */
[----:B------:R-:W-:-:S04]  /*1a50*/  UIMAD.WIDE.U32 UR12, UR52, UR4, URZ ;  /* 0x00000004340c72a5 */ /* 0x000fc8000f8e003f */
[----:B------:R-:W-:Y:S02]  /*1a60*/  @UP2 UIADD3 UR16, UR13, UR11, URZ ;  /* 0x0000000b0d102290 */ /* 0x000fe4000fffe03f */
[----:B------:R-:W-:Y:S01]  /*1a70*/  USEL UR37, UR58, UR12, !UP2 ;  /* 0x0000000c3a257287 */ /* 0x000fe2000d000000 */
[----:B-1----:R-:W-:Y:S01]  /*1a80*/  IADD3 R4, R4, 0xffffffe, RZ ;  /* 0x0ffffffe04047810 */ /* 0x002fe20007ffe0ff */
[----:B--2---:R-:W-:-:S03]  /*1a90*/  UIMAD.WIDE.U32 UR12, UR34, UR14, URZ ;  /* 0x0000000e220c72a5 */ /* 0x004fc6000f8e003f */
[----:B------:R1:W2:Y:S01]  /*1aa0*/  F2I.FTZ.U32.TRUNC.NTZ R5, R4 ;  /* 0x0000000400057305 */ /* 0x0002a2000021f000 */
[----:B------:R-:W-:Y:S02]  /*1ab0*/  UIMAD UR15, UR34, UR15, UR13 ;  /* 0x0000000f220f72a4 */ /* 0x000fe4000f8e020d */
[----:B------:R-:W-:Y:S02]  /*1ac0*/  USHF.L.U32 UR34, UR46, 0x7, URZ ;  /* 0x000000072e227899 */ /* 0x000fe4000800063f */
[----:B------:R-:W-:Y:S02]  /*1ad0*/  USEL UR35, UR12, URZ, UP6 ;  /* 0x0000003f0c237287 */ /* 0x000fe4000b000000 */
[----:B------:R-:W-:Y:S01]  /*1ae0*/  USEL UR12, UR34, URZ, UP1 ;  /* 0x0000003f220c7287 */ /* 0x000fe20008800000 */
[----:B----4-:R4:W2:Y:S01]  /*1af0*/  R2UR UR45, R3 ;  /* 0x00000000032d73c2 */ /* 0x0108a200000e0000 */
[----:B-1----:R-:W-:Y:S01]  /*1b00*/  IMAD.MOV.U32 R4, RZ, RZ, RZ ;  /* 0x000000ffff047224 */ /* 0x002fe200078e00ff */
[----:B----4-:R-:W-:Y:S01]  /*1b10*/  IABS R3, UR51 ;  /* 0x0000003300037c13 */ /* 0x010fe20008000000 */
[----:B------:R-:W-:-:S04]  /*1b20*/  USHF.L.U64.HI UR11, UR46, 0x7, UR55 ;  /* 0x000000072e0b7899 */ /* 0x000fc80008010237 */
[----:B------:R-:W-:Y:S02]  /*1b30*/  USEL UR11, UR11, URZ, UP1 ;  /* 0x0000003f0b0b7287 */ /* 0x000fe40008800000 */
[----:B------:R-:W-:-:S04]  /*1b40*/  UIADD3 UR12, UP1, UR5, UR12, URZ ;  /* 0x0000000c050c7290 */ /* 0x000fc8000ff3e03f */
[----:B------:R-:W-:Y:S02]  /*1b50*/  UIADD3.X UR13, UR44, UR11, URZ, UP1, !UPT ;  /* 0x0000000b2c0d7290 */ /* 0x000fe40008ffe43f */
[----:B------:R-:W-:Y:S01]  /*1b60*/  UIMAD UR11, UR53, UR12, URZ ;  /* 0x0000000c350b72a4 */ /* 0x000fe2000f8e023f */
[----:B------:R-:W-:-:S03]  /*1b70*/  ISETP.NE.AND P2, PT, RZ, c[0x0][0x1c8], PT ;  /* 0x00007200ff007a0c */ /* 0x000fc60003f45270 */
[----:B------:R-:W-:Y:S02]  /*1b80*/  UIMAD UR14, UR52, UR13, UR11 ;  /* 0x0000000d340e72a4 */ /* 0x000fe4000f8e020b */
[----:B--2---:R-:W-:Y:S02]  /*1b90*/  @UP5 USEL UR11, UR45, UR4, !UP2 ;  /* 0x000000042d0b5287 */ /* 0x004fe4000d000000 */
[----:B------:R-:W-:-:S04]  /*1ba0*/  UIMAD.WIDE.U32 UR12, UR52, UR12, URZ ;  /* 0x0000000c340c72a5 */ /* 0x000fc8000f8e003f */
[----:B------:R-:W-:Y:S01]  /*1bb0*/  UIADD3 UR14, UR13, UR14, URZ ;  /* 0x0000000e0d0e7290 */ /* 0x000fe2000fffe03f */
[----:B-----5:R1:W2:Y:S02]  /*1bc0*/  R2UR UR34, R0 ;  /* 0x00000000002273c2 */ /* 0x0202a400000e0000 */
[----:B-1----:R-:W-:-:S04]  /*1bd0*/  IMAD.MOV R0, RZ, RZ, -R5 ;  /* 0x000000ffff007224 */ /* 0x002fc800078e0a05 */
[----:B------:R-:W-:-:S04]  /*1be0*/  IMAD R0, R0, R6, RZ ;  /* 0x0000000600007224 */ /* 0x000fc800078e02ff */
[----:B------:R-:W-:-:S06]  /*1bf0*/  IMAD.HI.U32 R0, R5, R0, R4 ;  /* 0x0000000005007227 */ /* 0x000fcc00078e0004 */
[----:B------:R-:W-:-:S04]  /*1c00*/  IMAD.HI.U32 R0, R0, R3, RZ ;  /* 0x0000000300007227 */ /* 0x000fc800078e00ff */
[----:B------:R-:W-:-:S04]  /*1c10*/  IMAD.MOV R4, RZ, RZ, -R0 ;  /* 0x000000ffff047224 */ /* 0x000fc800078e0a00 */
[----:B------:R-:W-:-:S05]  /*1c20*/  IMAD R3, R6, R4, R3 ;  /* 0x0000000406037224 */ /* 0x000fca00078e0203 */
[----:B------:R-:W-:-:S13]  /*1c30*/  ISETP.GT.U32.AND P0, PT, R6, R3, PT ;  /* 0x000000030600720c */ /* 0x000fda0003f04070 */
[----:B------:R-:W-:-:S05]  /*1c40*/  @!P0 IMAD.IADD R3, R3, 0x1, -R6 ;  /* 0x0000000103038824 */ /* 0x000fca00078e0a06 */
[----:B------:R-:W-:Y:S02]  /*1c50*/  ISETP.GE.U32.AND P3, PT, R3, R6, PT ;  /* 0x000000060300720c */ /* 0x000fe40003f66070 */
[----:B------:R-:W-:Y:S02]  /*1c60*/  @!P0 IADD3 R0, R0, 0x1, RZ ;  /* 0x0000000100008810 */ /* 0x000fe40007ffe0ff */
[----:B---3--:R-:W-:-:S09]  /*1c70*/  ISETP.LE.AND P0, PT, RZ, UR42, PT ;  /* 0x0000002aff007c0c */ /* 0x008fd2000bf03270 */
[----:B------:R-:W-:-:S05]  /*1c80*/  @P3 IADD3 R0, R0, 0x1, RZ ;  /* 0x0000000100003810 */ /* 0x000fca0007ffe0ff */
[----:B------:R-:W-:Y:S01]  /*1c90*/  IMAD.MOV.U32 R10, RZ, RZ, R0 ;  /* 0x000000ffff0a7224 */ /* 0x000fe200078e0000 */
[----:B------:R-:W-:-:S03]  /*1ca0*/  ULDC UR42, c[0x0][0x234] ;  /* 0x00008d00002a7ab9 */ /* 0x000fc60000000800 */
[----:B------:R-:W-:Y:S01]  /*1cb0*/  @!P0 IMAD.MOV R10, RZ, RZ, -R10 ;  /* 0x000000ffff0a8224 */ /* 0x000fe200078e0a0a */
[----:B------:R-:W-:Y:S01]  /*1cc0*/  PLOP3.LUT P0, PT, PT, PT, UP5, 0x80, 0x0 ;  /* 0x000000000000781c */ /* 0x000fe20003f0f058 */
[----:B------:R-:W-:Y:S01]  /*1cd0*/  @UP5 UIMAD UR11, UR51, UR42, UR11 ;  /* 0x0000002a330b52a4 */ /* 0x000fe2000f8e020b */
[----:B------:R-:W-:-:S06]  /*1ce0*/  @!P2 LOP3.LUT R10, RZ, c[0x0][0x1c8], RZ, 0x33, !PT ;  /* 0x00007200ff0aaa12 */ /* 0x000fcc00078e33ff */
[----:B--2---:R-:W-:Y:S02]  /*1cf0*/  @!UP5 UMOV UR11, UR34 ;  /* 0x00000022000bdc82 */ /* 0x004fe40008000000 */
[----:B------:R-:W-:Y:S02]  /*1d00*/  USEL UR34, UR15, URZ, UP6 ;  /* 0x0000003f0f227287 */ /* 0x000fe4000b000000 */
[----:B------:R-:W-:Y:S01]  /*1d10*/  USHF.R.S32.HI UR15, URZ, 0x1f, UR9 ;  /* 0x0000001f3f0f7899 */ /* 0x000fe20008011409 */
[----:B------:R-:W-:Y:S01]  /*1d20*/  SHF.R.S32.HI R13, RZ, 0x1f, R10 ;  /* 0x0000001fff0d7819 */ /* 0x000fe2000001140a */
        /* <DEDUP_REMOVED lines=8> */
.L_x_90:
[----:B------:R-:W2:Y:S02]  /*1db0*/  LDL R0, [R1+0x3c] ;  /* 0x00003c0001007983 */ /* 0x000ea40000100800 */
[----:B--2---:R1:W2:Y:S01]  /*1dc0*/  R2UR UR4, R0 ;  /* 0x00000000000473c2 */ /* 0x0042a200000e0000 */
[----:B------:R-:W-:-:S07]  /*1dd0*/  DEPBAR.LE SB1, 0x0, {2} ;  /* 0x000090040000791a */ /* 0x000fce0000000000 */
.L_x_91:
[----:B------:R-:W2:Y:S04]  /*1de0*/  LDL R4, [R1+0x48] ;  /* 0x0000480001047983 */ /* 0x000ea80000100800 */
[----:B------:R-:W3:Y:S04]  /*1df0*/  LDL R3, [R1+0x30] ;  /* 0x0000300001037983 */ /* 0x000ee80000100800 */
[----:B------:R-:W4:Y:S01]  /*1e00*/  LDL R0, [R1+0x28] ;  /* 0x0000280001007983 */ /* 0x000f220000100800 */
[----:B------:R-:W-:-:S03]  /*1e10*/  USHF.L.U32 UR45, UR57, 0x7, URZ ;  /* 0x00000007392d7899 */ /* 0x000fc6000800063f */
[----:B------:R-:W5:Y:S04]  /*1e20*/  LDL R11, [R1+0x2c] ;  /* 0x00002c00010b7983 */ /* 0x000f680000100800 */
[----:B------:R-:W1:Y:S04]  /*1e30*/  S2R R16, SR_TID.X ;  /* 0x0000000000107919 */ /* 0x000e680000002100 */
[----:B------:R-:W1:Y:S01]  /*1e40*/  S2R R17, SR_TID.X ;  /* 0x0000000000117919 */ /* 0x000e620000002100 */
[----:B------:R-:W-:Y:S02]  /*1e50*/  SHF.R.S32.HI R229, RZ, 0x1f, R228 ;  /* 0x0000001fffe57819 */ /* 0x000fe400000114e4 */
[----:B-1----:R-:W-:-:S04]  /*1e60*/  SHF.R.S32.HI R16, RZ, 0x1f, R16 ;  /* 0x0000001fff107819 */ /* 0x002fc80000011410 */
[----:B------:R-:W-:-:S04]  /*1e70*/  LEA.HI R16, R16, R17, RZ, 0x2 ;  /* 0x0000001110107211 */ /* 0x000fc800078f10ff */
[----:B------:R-:W-:-:S04]  /*1e80*/  SHF.R.S32.HI R16, RZ, 0x2, R16 ;  /* 0x00000002ff107819 */ /* 0x000fc80000011410 */
[----:B------:R-:W-:Y:S01]  /*1e90*/  SHF.R.S32.HI R14, RZ, 0x1f, R16 ;  /* 0x0000001fff0e7819 */ /* 0x000fe20000011410 */
[----:B------:R-:W-:Y:S01]  /*1ea0*/  UIADD3 UR11, UR5, UR11, URZ ;  /* 0x0000000b050b7290 */ /* 0x000fe2000fffe03f */
[----:B------:R-:W1:Y:S04]  /*1eb0*/  S2R R8, SR_TID.X ;  /* 0x0000000000087919 */ /* 0x000e680000002100 */
[----:B------:R-:W1:Y:S02]  /*1ec0*/  S2R R9, SR_TID.X ;  /* 0x0000000000097919 */ /* 0x000e640000002100 */
[----:B-1----:R-:W-:-:S04]  /*1ed0*/  SHF.R.S32.HI R8, RZ, 0x1f, R8 ;  /* 0x0000001fff087819 */ /* 0x002fc80000011408 */
[----:B------:R-:W-:-:S04]  /*1ee0*/  LEA.HI R8, R8, R9, RZ, 0x5 ;  /* 0x0000000908087211 */ /* 0x000fc800078f28ff */
[----:B------:R-:W-:Y:S01]  /*1ef0*/  SHF.R.S32.HI R8, RZ, 0x5, R8 ;  /* 0x00000005ff087819 */ /* 0x000fe20000011408 */
[----:B------:R-:W-:Y:S01]  /*1f00*/  BSSY B1, `(.L_x_87) ;  /* 0x00006fd000017945 */ /* 0x000fe20003800000 */
[----:B--2---:R-:W1:Y:S08]  /*1f10*/  R2UR UR46, R4 ;  /* 0x00000000042e73c2 */ /* 0x004e7000000e0000 */
[----:B---3--:R-:W2:Y:S08]  /*1f20*/  R2UR UR42, R3 ;  /* 0x00000000032a73c2 */ /* 0x008eb000000e0000 */
[----:B----4-:R-:W2:Y:S01]  /*1f30*/  R2UR UR13, R0 ;  /* 0x00000000000d73c2 */ /* 0x010ea200000e0000 */
[----:B-1----:R-:W-:-:S07]  /*1f40*/  UIADD3 UR12, UP4, UP3, UR12, UR45, UR46 ;  /* 0x0000002d0c0c7290 */ /* 0x002fce000fb9e02e */
[----:B------:R-:W1:Y:S01]  /*1f50*/  S2UR UR46, SR_CTAID.Y ;  /* 0x00000000002e79c3 */ /* 0x000e620000002600 */
[----:B------:R-:W-:Y:S02]  /*1f60*/  UIADD3 UR45, UP2, UP1, UR35, UR12, UR37 ;  /* 0x0000000c232d7290 */ /* 0x000fe4000f95e025 */
[----:B------:R-:W-:Y:S02]  /*1f70*/  USHF.R.S32.HI UR35, URZ, 0x1f, UR51 ;  /* 0x0000001f3f237899 */ /* 0x000fe40008011433 */
[----:B--2---:R-:W-:-:S04]  /*1f80*/  UIADD3.X UR12, UR14, UR42, UR13, UP4, UP3 ;  /* 0x0000002a0e0c7290 */ /* 0x004fc8000a7e640d */
[----:B------:R-:W-:-:S03]  /*1f90*/  UIADD3.X UR42, UR34, UR12, UR16, UP2, UP1 ;  /* 0x0000000c222a7290 */ /* 0x000fc600097e2410 */
[----:B------:R-:W-:Y:S02]  /*1fa0*/  ULDC.64 UR12, c[0x0][0x1a8] ;  /* 0x00006a00000c7ab9 */ /* 0x000fe40000000a00 */
[----:B------:R-:W-:Y:S01]  /*1fb0*/  UIMAD UR12, UR35, UR12, URZ ;  /* 0x0000000c230c72a4 */ /* 0x000fe2000f8e023f */
[----:B------:R-:W-:-:S03]  /*1fc0*/  IADD3 R0, P0, R16, UR5, RZ ;  /* 0x0000000510007c10 */ /* 0x000fc6000ff1e0ff */
[----:B------:R-:W-:-:S03]  /*1fd0*/  UIMAD UR37, UR51, UR13, UR12 ;  /* 0x0000000d332572a4 */ /* 0x000fc6000f8e020c */
[----:B------:R-:W-:Y:S02]  /*1fe0*/  ULDC.64 UR12, c[0x0][0x378] ;  /* 0x0000de00000c7ab9 */ /* 0x000fe40000000a00 */
[----:B------:R-:W-:Y:S01]  /*1ff0*/  UIMAD UR12, UR35, UR12, URZ ;  /* 0x0000000c230c72a4 */ /* 0x000fe2000f8e023f */
[----:B------:R-:W-:-:S03]  /*2000*/  IADD3.X R3, R14, UR44, RZ, P0, !PT ;  /* 0x0000002c0e037c10 */ /* 0x000fc600087fe4ff */
[----:B------:R-:W-:-:S03]  /*2010*/  UIMAD UR35, UR51, UR13, UR12 ;  /* 0x0000000d332372a4 */ /* 0x000fc6000f8e020c */
[----:B------:R-:W-:Y:S01]  /*2020*/  ULDC.64 UR12, c[0x0][0x370] ;  /* 0x0000dc00000c7ab9 */ /* 0x000fe20000000a00 */
[----:B------:R-:W-:Y:S01]  /*2030*/  IMAD R3, R3, c[0x0][0x190], RZ ;  /* 0x0000640003037a24 */ /* 0x000fe200078e02ff */
[----:B------:R-:W-:Y:S01]  /*2040*/  UIMAD UR12, UR44, UR12, URZ ;  /* 0x0000000c2c0c72a4 */ /* 0x000fe2000f8e023f */
[C---:B------:R-:W-:Y:S01]  /*2050*/  IMAD.WIDE.U32 R4, R0.reuse, c[0x0][0x190], R228 ;  /* 0x0000640000047a25 */ /* 0x040fe200078e00e4 */
[----:B------:R-:W-:Y:S02]  /*2060*/  UMOV UR14, 0x4 ;  /* 0x00000004000e7882 */ /* 0x000fe40000000000 */
[----:B------:R-:W-:Y:S01]  /*2070*/  UIMAD UR34, UR5, UR13, UR12 ;  /* 0x0000000d052272a4 */ /* 0x000fe2000f8e020c */
[----:B------:R-:W-:Y:S01]  /*2080*/  IMAD R0, R0, c[0x0][0x194], R3 ;  /* 0x0000650000007a24 */ /* 0x000fe200078e0203 */
[----:B------:R-:W-:Y:S01]  /*2090*/  UIADD3 UR13, UR5, UR4, URZ ;  /* 0x00000004050d7290 */ /* 0x000fe2000fffe03f */
[----:B------:R-:W-:Y:S02]  /*20a0*/  IMAD.U32 R3, RZ, RZ, UR5 ;  /* 0x00000005ff037e24 */ /* 0x000fe4000f8e00ff */
[----:B------:R-:W-:-:S02]  /*20b0*/  ULDC.64 UR4, c[0x0][0x200] ;  /* 0x0000800000047ab9 */ /* 0x000fc40000000a00 */
[----:B------:R-:W-:-:S07]  /*20c0*/  UIMAD.WIDE UR4, UR11, UR14, UR4 ;  /* 0x0000000e0b0472a5 */ /* 0x000fce000f8e0204 */
[----:B------:R-:W-:Y:S02]  /*20d0*/  UMOV UR12, UR4 ;  /* 0x00000004000c7c82 */ /* 0x000fe40008000000 */
[----:B------:R-:W-:Y:S02]  /*20e0*/  UMOV UR11, UR5 ;  /* 0x00000005000b7c82 */ /* 0x000fe40008000000 */
[----:B------:R-:W-:Y:S02]  /*20f0*/  ULDC.64 UR4, c[0x0][0x3c8] ;  /* 0x0000f20000047ab9 */ /* 0x000fe40000000a00 */
[----:B------:R-:W-:Y:S02]  /*2100*/  UIMAD.WIDE UR4, UR13, UR14, UR4 ;  /* 0x0000000e0d0472a5 */ /* 0x000fe4000f8e0204 */
[----:B------:R-:W-:-:S05]  /*2110*/  ULDC UR16, c[0x0][0x2e8] ;  /* 0x0000ba0000107ab9 */ /* 0x000fca0000000800 */
[----:B------:R-:W-:Y:S02]  /*2120*/  UMOV UR14, UR4 ;  /* 0x00000004000e7c82 */ /* 0x000fe40008000000 */
[----:B------:R-:W-:Y:S01]  /*2130*/  UIADD3 UR4, -UR8, UR41, UR9 ;  /* 0x0000002908047290 */ /* 0x000fe2000fffe109 */
[----:B------:R-:W-:-:S03]  /*2140*/  IADD3 R6, P0, R4, UR54, RZ ;  /* 0x0000003604067c10 */ /* 0x000fc6000ff1e0ff */
[----:B------:R-:W-:Y:S01]  /*2150*/  UIADD3 UR4, UR4, -UR16, URZ ;  /* 0x8000001004047290 */ /* 0x000fe2000fffe03f */
[----:B------:R-:W-:-:S03]  /*2160*/  IADD3.X R7, R5, UR50, R0, P0, !PT ;  /* 0x0000003205077c10 */ /* 0x000fc600087fe400 */
[----:B------:R-:W-:Y:S01]  /*2170*/  USHF.R.S32.HI UR16, URZ, 0x1f, UR4 ;  /* 0x0000001f3f107899 */ /* 0x000fe20008011404 */
[----:B------:R-:W-:-:S03]  /*2180*/  IADD3 R4, P0, R228, UR36, RZ ;  /* 0x00000024e4047c10 */ /* 0x000fc6000ff1e0ff */
[----:B------:R-:W-:Y:S01]  /*2190*/  ULEA.HI UR16, UR16, UR4, URZ, 0x7 ;  /* 0x0000000410107291 */ /* 0x000fe2000f8f383f */
[----:B------:R-:W-:Y:S01]  /*21a0*/  IADD3.X R5, R229, UR43, RZ, P0, !PT ;  /* 0x0000002be5057c10 */ /* 0x000fe200087fe4ff */
[----:B-----5:R-:W-:Y:S02]  /*21b0*/  IMAD R0, R8, UR57, R11 ;  /* 0x0000003908007c24 */ /* 0x020fe4000f8e020b */
[----:B------:R-:W-:Y:S02]  /*21c0*/  USHF.R.S32.HI UR16, URZ, 0x7, UR16 ;  /* 0x000000073f107899 */ /* 0x000fe40008011410 */
[----:B------:R-:W-:Y:S01]  /*21d0*/  IMAD.WIDE.U32 R4, R3, c[0x0][0x370], R4 ;  /* 0x0000dc0003047a25 */ /* 0x000fe200078e0004 */
[----:B------:R-:W-:Y:S01]  /*21e0*/  IADD3 R8, P0, R0, UR45, RZ ;  /* 0x0000002d00087c10 */ /* 0x000fe2000ff1e0ff */
[----:B------:R-:W-:-:S03]  /*21f0*/  UISETP.LT.AND UP1, UPT, URZ, UR16, UPT ;  /* 0x000000103f00728c */ /* 0x000fc6000bf21270 */
[----:B------:R-:W-:Y:S01]  /*2200*/  LEA.HI.X.SX32 R192, R0, UR42, 0x1, P0 ;  /* 0x0000002a00c07c11 */ /* 0x000fe200080f0eff */
[----:B------:R-:W-:Y:S01]  /*2210*/  USEL UR16, URZ, UR16, !UP1 ;  /* 0x000000103f107287 */ /* 0x000fe2000c800000 */
[----:B------:R-:W-:Y:S01]  /*2220*/  IADD3 R5, R5, UR34, RZ ;  /* 0x0000002205057c10 */ /* 0x000fe2000fffe0ff */
[----:B------:R-:W-:Y:S02]  /*2230*/  IMAD.U32 R0, RZ, RZ, UR51 ;  /* 0x00000033ff007e24 */ /* 0x000fe4000f8e00ff */
[----:B------:R-:W-:Y:S02]  /*2240*/  UISETP.GT.AND UP1, UPT, UR49, UR16, UPT ;  /* 0x000000103100728c */ /* 0x000fe4000bf24270 */
[----:B------:R-:W-:-:S04]  /*2250*/  IMAD.WIDE.U32 R4, R0, c[0x0][0x378], R4 ;  /* 0x0000de0000047a25 */ /* 0x000fc800078e0004 */
[----:B------:R-:W-:Y:S01]  /*2260*/  PLOP3.LUT P0, PT, PT, PT, UP1, 0x80, 0x0 ;  /* 0x000000000000781c */ /* 0x000fe20003f0f018 */
[----:B------:R-:W-:Y:S01]  /*2270*/  IMAD.WIDE.U32 R6, R0, c[0x0][0x1a8], R6 ;  /* 0x00006a0000067a25 */ /* 0x000fe200078e0006 */
[----:B------:R-:W-:-:S03]  /*2280*/  IADD3 R5, R5, UR35, RZ ;  /* 0x0000002305057c10 */ /* 0x000fc6000fffe0ff */
[----:B------:R-:W-:Y:S02]  /*2290*/  IMAD R0, R14, c[0x0][0x370], RZ ;  /* 0x0000dc000e007a24 */ /* 0x000fe400078e02ff */
[----:B------:R-:W-:-:S04]  /*22a0*/  IMAD.WIDE.U32 R4, R16, c[0x0][0x370], R4 ;  /* 0x0000dc0010047a25 */ /* 0x000fc800078e0004 */
[----:B------:R-:W-:Y:S01]  /*22b0*/  IMAD R0, R16, c[0x0][0x374], R0 ;  /* 0x0000dd0010007a24 */ /* 0x000fe200078e0200 */
[----:B------:R-:W-:Y:S01]  /*22c0*/  UMOV UR13, UR5 ;  /* 0x00000005000d7c82 */ /* 0x000fe20008000000 */
[----:B------:R-:W-:Y:S02]  /*22d0*/  IADD3 R3, R7, UR37, RZ ;  /* 0x0000002507037c10 */ /* 0x000fe4000fffe0ff */
[----:B------:R-:W-:Y:S01]  /*22e0*/  IMAD.IADD R0, R5, 0x1, R0 ;  /* 0x0000000105007824 */ /* 0x000fe200078e0200 */
[----:B------:R-:W-:Y:S01]  /*22f0*/  LEA R193, P2, R8, c[0x0][0x350], 0x2 ;  /* 0x0000d40008c17a11 */ /* 0x000fe200078410ff */
[----:B------:R-:W-:Y:S01]  /*2300*/  UIADD3 UR5, UR49, -0x1, URZ ;  /* 0xffffffff31057890 */ /* 0x000fe2000fffe03f */
[----:B------:R-:W-:Y:S02]  /*2310*/  LEA R190, P4, R6, c[0x0][0x160], 0x1 ;  /* 0x0000580006be7a11 */ /* 0x000fe400078808ff */
[----:B------:R-:W-:Y:S02]  /*2320*/  LEA R188, P3, R4, c[0x0][0x330], 0x1 ;  /* 0x0000cc0004bc7a11 */ /* 0x000fe400078608ff */
[----:B------:R-:W-:-:S02]  /*2330*/  LEA.HI.X R191, R6, c[0x0][0x164], R3, 0x1, P4 ;  /* 0x0000590006bf7a11 */ /* 0x000fc400020f0c03 */
[----:B------:R-:W-:Y:S02]  /*2340*/  LEA.HI.X R189, R4, c[0x0][0x334], R0, 0x1, P3 ;  /* 0x0000cd0004bd7a11 */ /* 0x000fe400018f0c00 */
[----:B------:R-:W-:Y:S01]  /*2350*/  LEA.HI.X R192, R8, c[0x0][0x354], R192, 0x2, P2 ;  /* 0x0000d50008c07a11 */ /* 0x000fe200010f14c0 */
        /* <DEDUP_REMOVED lines=19> */
.L_x_93:
        /* <DEDUP_REMOVED lines=18> */
.L_x_94:
        /* <DEDUP_REMOVED lines=29> */
.L_x_96:
[----:B------:R-:W-:Y:S05]  /*2780*/  BSYNC B0 ;  /* 0x0000000000007941 */ /* 0x000fea0003800000 */
.L_x_95:
        /* <DEDUP_REMOVED lines=14> */
.L_x_98:
[----:B------:R-:W-:Y:S05]  /*2870*/  BSYNC B0 ;  /* 0x0000000000007941 */ /* 0x000fea0003800000 */
.L_x_97:
        /* <DEDUP_REMOVED lines=25> */
.L_x_100:
[----:B------:R-:W-:Y:S05]  /*2a10*/  BSYNC B0 ;  /* 0x0000000000007941 */ /* 0x000fea0003800000 */
.L_x_99:
        /* <DEDUP_REMOVED lines=12> */
.L_x_92:
        /* <DEDUP_REMOVED lines=44> */
.L_x_103:
[----:B------:R-:W-:Y:S05]  /*2da0*/  BSYNC B0 ;  /* 0x0000000000007941 */ /* 0x000fea0003800000 */
.L_x_102:
        /* <DEDUP_REMOVED lines=21> */
.L_x_105:
[----:B------:R-:W-:Y:S05]  /*2f00*/  BSYNC B0 ;  /* 0x0000000000007941 */ /* 0x000fea0003800000 */
.L_x_104:
        /* <DEDUP_REMOVED lines=17> */
.L_x_107:
[----:B------:R-:W-:Y:S05]  /*3020*/  BSYNC B0 ;  /* 0x0000000000007941 */ /* 0x000fea0003800000 */
.L_x_106:
        /* <DEDUP_REMOVED lines=15> */
.L_x_109:
[----:B------:R-:W-:Y:S05]  /*3120*/  BSYNC B0 ;  /* 0x0000000000007941 */ /* 0x000fea0003800000 */
.L_x_108:
        /* <DEDUP_REMOVED lines=20> */
.L_x_111:
[----:B------:R-:W-:Y:S05]  /*3270*/  BSYNC B0 ;  /* 0x0000000000007941 */ /* 0x000fea0003800000 */
.L_x_110:
        /* <DEDUP_REMOVED lines=20> */
.L_x_113:
[----:B------:R-:W-:Y:S05]  /*33c0*/  BSYNC B0 ;  /* 0x0000000000007941 */ /* 0x000fea0003800000 */
.L_x_112:
        /* <DEDUP_REMOVED lines=15> */
[----:B------:R-:W-:Y:S02]  /*34c0*/  SHF.R.S32.HI R9, RZ, 0x1f, R3 ;  /* 0x0000001fff097819 */ /* 0x000fe40000011403 */
[----:B------:R-:W-:Y:S01]  /*34d0*/  ISETP.GE.AND P6, PT, R4, UR4, PT ;  /* 0x0000000404007c0c */ /* 0x000fe2000bfc6270 */
[----:B------:R-:W-:Y:S01]  /*34e0*/  IMAD.SHL.U32 R4, R15, 0x4, RZ ;  /* 0x000000040f047824 */ /* 0x000fe200078e00ff */
[----:B------:R-:W-:-:S02]  /*34f0*/  SHF.R.S32.HI R12, RZ, 0x1f, R15 ;  /* 0x0000001fff0c7819 */ /* 0x000fc4000001140f */
[C---:B------:R-:W-:Y:S02]  /*3500*/  IADD3 R11, R15.reuse, 0x40, RZ ;  /* 0x000000400f0b7810 */ /* 0x040fe40007ffe0ff */
[----:B------:R-:W-:Y:S02]  /*3510*/  IADD3 R4, P4, R4, UR12, RZ ;  /* 0x0000000c04047c10 */ /* 0x000fe4000ff9e0ff */
[----:B------:R-:W-:Y:S02]  /*3520*/  SHF.L.U64.HI R5, R15, 0x2, R12 ;  /* 0x000000020f057819 */ /* 0x000fe4000001020c */
[----:B------:R-:W-:Y:S01]  /*3530*/  @!P5 LEA R8, P3, R3, UR12, 0x2 ;  /* 0x0000000c0308dc11 */ /* 0x000fe2000f8610ff */
[----:B------:R2:W-:Y:S01]  /*3540*/  @P2 STS [R0+0x6000], RZ ;  /* 0x006000ff00002388 */ /* 0x0005e20000000800 */
[----:B------:R-:W-:Y:S02]  /*3550*/  IADD3.X R5, R5, UR11, RZ, P4, !PT ;  /* 0x0000000b05057c10 */ /* 0x000fe4000a7fe4ff */
[----:B------:R-:W-:Y:S01]  /*3560*/  @!P5 LEA.HI.X R9, R3, UR11, R9, 0x2, P3 ;  /* 0x0000000b0309dc11 */ /* 0x000fe200098f1409 */
[----:B------:R2:W-:Y:S01]  /*3570*/  @P2 STS [R0+0x6004], RZ ;  /* 0x006004ff00002388 */ /* 0x0005e20000000800 */
[----:B------:R-:W-:-:S02]  /*3580*/  ISETP.GE.AND P3, PT, R15, UR4, PT ;  /* 0x000000040f007c0c */ /* 0x000fc4000bf66270 */
[----:B------:R-:W-:Y:S01]  /*3590*/  ISETP.GE.AND P4, PT, R11, UR4, PT ;  /* 0x000000040b007c0c */ /* 0x000fe2000bf86270 */
[----:B------:R2:W5:Y:S04]  /*35a0*/  @!P5 LDG.E R248, [R8.64] ;  /* 0x0000000608f8d981 */ /* 0x000568000c1e1900 */
[----:B------:R2:W-:Y:S01]  /*35b0*/  @P2 STS.64 [R0+0x6008], RZ ;  /* 0x006008ff00002388 */ /* 0x0005e20000000a00 */
[----:B------:R-:W-:Y:S01]  /*35c0*/  IMAD R3, R13, c[0x0][0x1b0], RZ ;  /* 0x00006c000d037a24 */ /* 0x000fe200078e02ff */
[----:B------:R-:W-:Y:S02]  /*35d0*/  BSSY B0, `(.L_x_114) ;  /* 0x0000019000007945 */ /* 0x000fe40003800000 */
[----:B------:R3:W5:Y:S01]  /*35e0*/  @!P6 LDG.E R250, [R4.64+0x20] ;  /* 0x0000200604fae981 */ /* 0x000762000c1e1900 */
[----:B------:R-:W-:-:S03]  /*35f0*/  IMAD R3, R10, c[0x0][0x1b4], R3 ;  /* 0x00006d000a037a24 */ /* 0x000fc600078e0203 */
[----:B------:R3:W5:Y:S04]  /*3600*/  @!P3 LDG.E R249, [R4.64] ;  /* 0x0000000604f9b981 */ /* 0x000768000c1e1900 */
[----:B------:R3:W5:Y:S02]  /*3610*/  @!P4 LDG.E R247, [R4.64+0x100] ;  /* 0x0001000604f7c981 */ /* 0x000764000c1e1900 */
[----:B---3--:R-:W-:-:S04]  /*3620*/  IMAD.WIDE.U32 R4, R10, c[0x0][0x1b0], R6 ;  /* 0x00006c000a047a25 */ /* 0x008fc800078e0006 */
        /* <DEDUP_REMOVED lines=19> */
.L_x_115:
[----:B--2---:R-:W-:Y:S05]  /*3760*/  BSYNC B0 ;  /* 0x0000000000007941 */ /* 0x004fea0003800000 */
.L_x_114:
        /* <DEDUP_REMOVED lines=19> */
.L_x_117:
[----:B------:R-:W-:Y:S05]  /*38a0*/  BSYNC B0 ;  /* 0x0000000000007941 */ /* 0x000fea0003800000 */
.L_x_116:
[----:B------:R-:W0:Y:S01]  /*38b0*/  LDGDEPBAR ;  /* 0x00000000000079af */ /* 0x000e220000000000 */
[----:B------:R-:W-:Y:S02]  /*38c0*/  ULDC.64 UR36, c[0x0][0x318] ;  /* 0x0000c60000247ab9 */ /* 0x000fe40000000a00 */
[----:B------:R-:W-:Y:S01]  /*38d0*/  UISETP.NE.U32.AND UP1, UPT, URZ, UR36, UPT ;  /* 0x000000243f00728c */ /* 0x000fe2000bf25070 */
[----:B--2---:R-:W2:Y:S01]  /*38e0*/  LDL R7, [R1+0x14] ;  /* 0x0000140001077983 */ /* 0x004ea20000100800 */
[----:B------:R-:W-:Y:S01]  /*38f0*/  USHF.R.S32.HI UR15, URZ, 0x1f, UR51 ;  /* 0x0000001f3f0f7899 */ /* 0x000fe20008011433 */
[----:B------:R-:W-:Y:S01]  /*3900*/  IMAD.U32 R6, RZ, RZ, UR41 ;  /* 0x00000029ff067e24 */ /* 0x000fe2000f8e00ff */
[----:B------:R-:W-:Y:S02]  /*3910*/  UISETP.NE.AND.EX UP1, UPT, URZ, UR37, UPT, UP1 ;  /* 0x000000253f00728c */ /* 0x000fe4000bf25310 */
[----:B------:R-:W-:-:S04]  /*3920*/  ULDC.64 UR38, c[0x0][0x320] ;  /* 0x0000c80000267ab9 */ /* 0x000fc80000000a00 */
[----:B------:R-:W-:-:S05]  /*3930*/  PLOP3.LUT P1, PT, PT, PT, UP1, 0x80, 0x0 ;  /* 0x000000000000781c */ /* 0x000fca0003f2f018 */
[----:B------:R-:W-:Y:S02]  /*3940*/  @UP1 UIMAD UR4, UR55, UR38, URZ ;  /* 0x00000026370412a4 */ /* 0x000fe4000f8e023f */
[----:B------:R-:W-:Y:S02]  /*3950*/  @UP1 UMOV UR34, UR51 ;  /* 0x0000003300221c82 */ /* 0x000fe40008000000 */
[----:B------:R-:W-:Y:S01]  /*3960*/  @UP1 UMOV UR35, UR15 ;  /* 0x0000000f00231c82 */ /* 0x000fe20008000000 */
[----:B------:R-:W-:-:S04]  /*3970*/  DEPBAR.LE SB0, 0x1 ;  /* 0x000080400000791a */ /* 0x000fc80000000000 */
[----:B------:R-:W-:Y:S01]  /*3980*/  BAR.SYNC.DEFER_BLOCKING 0x0 ;  /* 0x0000000000007b1d */ /* 0x000fe20000010000 */
[----:B------:R-:W-:Y:S02]  /*3990*/  @UP1 UIMAD.WIDE.U32 UR34, UR46, UR38, UR34 ;  /* 0x000000262e2212a5 */ /* 0x000fe4000f8e0022 */
[----:B------:R-:W-:Y:S02]  /*39a0*/  @UP1 UIMAD UR39, UR46, UR39, UR4 ;  /* 0x000000272e2712a4 */ /* 0x000fe4000f8e0204 */
[----:B------:R-:W-:Y:S02]  /*39b0*/  @UP1 ULEA UR36, UP0, UR34, UR36, 0x2 ;  /* 0x0000002422241291 */ /* 0x000fe4000f80103f */
[----:B------:R-:W-:-:S04]  /*39c0*/  @UP1 UIADD3 UR39, UR35, UR39, URZ ;  /* 0x0000002723271290 */ /* 0x000fc8000fffe03f */
[----:B------:R-:W-:Y:S01]  /*39d0*/  @UP1 ULEA.HI.X UR37, UR34, UR37, UR39, 0x2, UP0 ;  /* 0x0000002522251291 */ /* 0x000fe200080f1427 */
[----:B---3--:R-:W-:Y:S01]  /*39e0*/  IMAD.U32 R4, RZ, RZ, UR36 ;  /* 0x00000024ff047e24 */ /* 0x008fe2000f8e00ff */
[----:B------:R-:W3:Y:S01]  /*39f0*/  @P1 MUFU.RCP R3, c[0x0][0x238] ;  /* 0x00008e0000031b08 */ /* 0x000ee20000001000 */
[----:B------:R-:W-:-:S03]  /*3a00*/  UIADD3 UR34, UR41, 0x80, UR9 ;  /* 0x0000008029227890 */ /* 0x000fc6000fffe009 */
[----:B------:R-:W-:-:S05]  /*3a10*/  IMAD.U32 R5, RZ, RZ, UR37 ;  /* 0x00000025ff057e24 */ /* 0x000fca000f8e00ff */
[----:B-1--4-:R1:W3:Y:S01]  /*3a20*/  @P1 LDG.E R0, [R4.64] ;  /* 0x0000000604001981 */ /* 0x0122e2000c1e1900 */
[C---:B------:R-:W-:Y:S01]  /*3a30*/  IADD3 R144, R158.reuse, 0x1000, RZ ;  /* 0x000010009e907810 */ /* 0x040fe20007ffe0ff */
[----:B------:R-:W-:Y:S01]  /*3a40*/  IMAD.SHL.U32 R150, R158, 0x2, RZ ;  /* 0x000000029e967824 */ /* 0x000fe200078e00ff */
[----:B------:R-:W-:Y:S01]  /*3a50*/  CS2R R94, SRZ ;  /* 0x00000000005e7805 */ /* 0x000fe2000001ff00 */
[----:B------:R-:W4:Y:S01]  /*3a60*/  LDSM.16.M88.4 R112, [R146+0x8000] ;  /* 0x008000009270783b */ /* 0x000f220000000200 */
[----:B------:R-:W-:Y:S01]  /*3a70*/  SEL R144, R144, R158, !P0 ;  /* 0x0000009e90907207 */ /* 0x000fe20004000000 */
[----:B------:R-:W-:Y:S01]  /*3a80*/  IMAD.MOV.U32 R216, RZ, RZ, R179 ;  /* 0x000000ffffd87224 */ /* 0x000fe200078e00b3 */
[----:B------:R-:W-:Y:S01]  /*3a90*/  CS2R R92, SRZ ;  /* 0x00000000005c7805 */ /* 0x000fe2000001ff00 */
[----:B------:R-:W2:Y:S01]  /*3aa0*/  LDSM.16.M88.4 R116, [R146+0x8400] ;  /* 0x008400009274783b */ /* 0x000ea20000000200 */
[----:B------:R-:W-:Y:S01]  /*3ab0*/  CS2R R98, SRZ ;  /* 0x0000000000627805 */ /* 0x000fe2000001ff00 */
[----:B------:R-:W-:Y:S01]  /*3ac0*/  CS2R R96, SRZ ;  /* 0x0000000000607805 */ /* 0x000fe2000001ff00 */
        /* <DEDUP_REMOVED lines=14> */
[----:B-1----:R-:W-:Y:S01]  /*3bb0*/  IADD3 R5, R152, 0x1000, RZ ;  /* 0x0000100098057810 */ /* 0x002fe20007ffe0ff */
[----:B------:R-:W-:Y:S01]  /*3bc0*/  CS2R R70, SRZ ;  /* 0x0000000000467805 */ /* 0x000fe2000001ff00 */
[----:B------:R-:W-:Y:S01]  /*3bd0*/  CS2R R68, SRZ ;  /* 0x0000000000447805 */ /* 0x000fe2000001ff00 */
[----:B------:R-:W1:Y:S01]  /*3be0*/  LDSM.16.M88.4 R136, [R145+0x8800] ;  /* 0x008800009188783b */ /* 0x000e620000000200 */
[----:B------:R-:W-:Y:S01]  /*3bf0*/  IMAD.SHL.U32 R144, R144, 0x2, RZ ;  /* 0x0000000290907824 */ /* 0x000fe200078e00ff */
[----:B------:R-:W-:Y:S01]  /*3c00*/  UMOV UR4, URZ ;  /* 0x0000003f00047c82 */ /* 0x000fe20008000000 */
[----:B------:R-:W-:Y:S01]  /*3c10*/  IMAD.IADD R151, R150, 0x1, R153 ;  /* 0x0000000196977824 */ /* 0x000fe200078e0299 */
[----:B------:R-:W1:Y:S01]  /*3c20*/  LDSM.16.M88.4 R140, [R145+0x8c00] ;  /* 0x008c0000918c783b */ /* 0x000e620000000200 */
[----:B------:R-:W-:Y:S01]  /*3c30*/  UIADD3 UR34, UR34, -UR8, URZ ;  /* 0x8000000822227290 */ /* 0x000fe2000fffe03f */
[----:B---3--:R-:W-:-:S04]  /*3c40*/  @P1 FMUL.FTZ R0, R0, R3 ;  /* 0x0000000300001220 */ /* 0x008fc80000410000 */
[----:B------:R3:W1:Y:S02]  /*3c50*/  @P1 R2UR UR9, R0 ;  /* 0x00000000000913c2 */ /* 0x00066400000e0000 */
[----:B---3--:R-:W-:Y:S01]  /*3c60*/  IMAD.U32 R0, RZ, RZ, UR10 ;  /* 0x0000000aff007e24 */ /* 0x008fe2000f8e00ff */
[----:B-1----:R-:W-:-:S03]  /*3c70*/  @UP1 UMOV UR4, UR9 ;  /* 0x0000000900041c82 */ /* 0x002fc60008000000 */
[----:B--2---:R-:W-:-:S05]  /*3c80*/  IMAD R0, R0, 0x80, R7 ;  /* 0x0000008000007824 */ /* 0x004fca00078e0207 */
[C---:B------:R-:W-:Y:S02]  /*3c90*/  IADD3 R3, R0.reuse, 0x21, RZ ;  /* 0x0000002100037810 */ /* 0x040fe40007ffe0ff */
[C---:B------:R-:W-:Y:S02]  /*3ca0*/  IADD3 R4, R0.reuse, 0x18, RZ ;  /* 0x0000001800047810 */ /* 0x040fe40007ffe0ff */
[----:B------:R1:W2:Y:S01]  /*3cb0*/  I2F R219, R3 ;  /* 0x0000000300db7306 */ /* 0x0002a20000201400 */
[C---:B------:R-:W-:Y:S02]  /*3cc0*/  IADD3 R212, R0.reuse, 0x9, RZ ;  /* 0x0000000900d47810 */ /* 0x040fe40007ffe0ff */
[C---:B------:R-:W-:Y:S02]  /*3cd0*/  IADD3 R211, R0.reuse, 0x8, RZ ;  /* 0x0000000800d37810 */ /* 0x040fe40007ffe0ff */
[----:B------:R-:W-:-:S03]  /*3ce0*/  IADD3 R210, R0, 0x1, RZ ;  /* 0x0000000100d27810 */ /* 0x000fc60007ffe0ff */
[----:B------:R3:W2:Y:S01]  /*3cf0*/  I2F R215, R4 ;  /* 0x0000000400d77306 */ /* 0x0006a20000201400 */
[----:B-1----:R-:W-:-:S07]  /*3d00*/  IADD3 R3, R0, 0x20, RZ ;  /* 0x0000002000037810 */ /* 0x002fce0007ffe0ff */
[----:B------:R-:W1:Y:S01]  /*3d10*/  I2F R212, R212 ;  /* 0x000000d400d47306 */ /* 0x000e620000201400 */
[----:B---3--:R-:W-:-:S07]  /*3d20*/  IMAD.SHL.U32 R4, R15, 0x4, RZ ;  /* 0x000000040f047824 */ /* 0x008fce00078e00ff */
[----:B------:R3:W1:Y:S08]  /*3d30*/  I2F R218, R3 ;  /* 0x0000000300da7306 */ /* 0x0006700000201400 */
[----:B------:R-:W1:Y:S01]  /*3d40*/  I2F R211, R211 ;  /* 0x000000d300d37306 */ /* 0x000e620000201400 */
[----:B---3--:R-:W-:-:S07]  /*3d50*/  IADD3 R3, R0, 0x19, RZ ;  /* 0x0000001900037810 */ /* 0x008fce0007ffe0ff */
[----:B------:R-:W3:Y:S08]  /*3d60*/  I2F R210, R210 ;  /* 0x000000d200d27306 */ /* 0x000ef00000201400 */
[----:B------:R1:W1:Y:S02]  /*3d70*/  I2F R217, R3 ;  /* 0x0000000300d97306 */ /* 0x0002640000201400 */
[----:B-1----:R-:W-:-:S04]  /*3d80*/  IADD3 R3, R15, 0x1, RZ ;  /* 0x000000010f037810 */ /* 0x002fc80007ffe0ff */
[----:B------:R-:W-:-:S05]  /*3d90*/  IADD3 R3, R3, UR8, -R6 ;  /* 0x0000000803037c10 */ /* 0x000fca000fffe806 */
[----:B------:R1:W-:Y:S02]  /*3da0*/  STL [R1+0xc], R3 ;  /* 0x00000c0301007387 */ /* 0x0003e40000100800 */
[----:B-1----:R-:W-:-:S04]  /*3db0*/  IADD3 R3, R0, 0x11, RZ ;  /* 0x0000001100037810 */ /* 0x002fc80007ffe0ff */
[----:B------:R1:W1:Y:S02]  /*3dc0*/  I2F R214, R3 ;  /* 0x0000000300d67306 */ /* 0x0002640000201400 */
[----:B-1----:R-:W-:Y:S02]  /*3dd0*/  IADD3 R3, R0, 0x10, RZ ;  /* 0x0000001000037810 */ /* 0x002fe40007ffe0ff */
[----:B------:R-:W-:-:S04]  /*3de0*/  IADD3 R0, R15, -0x80, RZ ;  /* 0xffffff800f007810 */ /* 0x000fc80007ffe0ff */
[----:B------:R1:W1:Y:S01]  /*3df0*/  I2F R213, R3 ;  /* 0x0000000300d57306 */ /* 0x0002620000201400 */
[----:B------:R-:W-:Y:S01]  /*3e00*/  IMAD.SHL.U32 R0, R0, 0x4, RZ ;  /* 0x0000000400007824 */ /* 0x000fe200078e00ff */
[----:B-1----:R-:W-:Y:S02]  /*3e10*/  SEL R3, R5, R152, !P0 ;  /* 0x0000009805037207 */ /* 0x002fe40004000000 */
[----:B------:R-:W-:-:S03]  /*3e20*/  SHF.L.U64.HI R5, R15, 0x2, R12 ;  /* 0x000000020f057819 */ /* 0x000fc6000001020c */
[----:B------:R-:W-:Y:S02]  /*3e30*/  IMAD.SHL.U32 R3, R3, 0x2, RZ ;  /* 0x0000000203037824 */ /* 0x000fe400078e00ff */
[----:B------:R1:W-:Y:S04]  /*3e40*/  STL [R1+0x4], R5 ;  /* 0x0000040501007387 */ /* 0x0003e80000100800 */
[----:B------:R1:W-:Y:S04]  /*3e50*/  STL [R1+0x8], R4 ;  /* 0x0000080401007387 */ /* 0x0003e80000100800 */
[----:B--234-:R1:W-:Y:S02]  /*3e60*/  STL [R1], R0 ;  /* 0x0000000001007387 */ /* 0x01c3e40000100800 */
.L_x_120:
[----:B-1----:R-:W2:Y:S01]  /*3e70*/  LDL R0, [R1+0xc] ;  /* 0x00000c0001007983 */ /* 0x002ea20000100800 */
[----:B------:R-:W-:Y:S01]  /*3e80*/  USHF.L.U32 UR9, UR10, 0x7, URZ ;  /* 0x000000070a097899 */ /* 0x000fe2000800063f */
[----:B------:R-:W-:Y:S01]  /*3e90*/  MOV R159, UR10 ;  /* 0x0000000a009f7c02 */ /* 0x000fe20008000f00 */
[C---:B-----5:R-:W-:Y:S01]  /*3ea0*/  FMUL.FTZ R162, R249.reuse, 1.4426950216293334961 ;  /* 0x3fb8aa3bf9a27820 */ /* 0x060fe20000410000 */
[----:B------:R-:W3:Y:S01]  /*3eb0*/  LDL R160, [R1+0x14] ;  /* 0x0000140001a07983 */ /* 0x000ee20000100800 */
[----:B------:R-:W-:Y:S01]  /*3ec0*/  UIADD3 UR15, UR9, 0x80, URZ ;  /* 0x00000080090f7890 */ /* 0x000fe2000fffe03f */
[----:B------:R-:W-:Y:S01]  /*3ed0*/  FSETP.NEU.FTZ.AND P1, PT, R249, -INF , PT ;  /* 0xff800000f900780b */ /* 0x000fe20003f3d000 */
[----:B------:R-:W-:Y:S01]  /*3ee0*/  USHF.L.U32 UR9, UR5, 0x7, URZ ;  /* 0x0000000705097899 */ /* 0x000fe2000800063f */
[----:B------:R-:W0:Y:S01]  /*3ef0*/  LDGDEPBAR ;  /* 0x00000000000079af */ /* 0x000e220000000000 */
[----:B------:R-:W-:Y:S01]  /*3f00*/  UISETP.GT.AND UP3, UPT, UR5, UR16, UPT ;  /* 0x000000100500728c */ /* 0x000fe2000bf64270 */
[----:B------:R-:W-:Y:S01]  /*3f10*/  FSEL R162, R162, RZ, P1 ;  /* 0x000000ffa2a27208 */ /* 0x000fe20000800000 */
[----:B------:R-:W-:Y:S04]  /*3f20*/  UISETP.GE.AND UP0, UPT, UR9, UR34, UPT ;  /* 0x000000220900728c */ /* 0x000fe8000bf06270 */
[----:B------:R-:W-:Y:S01]  /*3f30*/  UISETP.LT.AND UP0, UPT, UR15, UR8, UP0 ;  /* 0x000000080f00728c */ /* 0x000fe20008701270 */
[----:B------:R-:W-:Y:S04]  /*3f40*/  STL [R1+0x58], R68 ;  /* 0x0000584401007387 */ /* 0x000fe80000100800 */
[----:B------:R-:W-:Y:S01]  /*3f50*/  STL [R1+0x54], R3 ;  /* 0x0000540301007387 */ /* 0x000fe20000100800 */
[----:B------:R-:W-:Y:S03]  /*3f60*/  PLOP3.LUT P0, PT, PT, PT, UP0, 0x80, 0x0 ;  /* 0x000000000000781c */ /* 0x000fe60003f0f008 */
[----:B------:R-:W-:Y:S04]  /*3f70*/  STL [R1+0x50], R2 ;  /* 0x0000500201007387 */ /* 0x000fe80000100800 */
[----:B------:R-:W4:Y:S04]  /*3f80*/  LDL R198, [R1+0x8] ;  /* 0x0000080001c67983 */ /* 0x000f280000100800 */
[----:B------:R-:W4:Y:S01]  /*3f90*/  LDL R196, [R1+0x4] ;  /* 0x0000040001c47983 */ /* 0x000f220000100800 */
[----:B------:R-:W-:Y:S04]  /*3fa0*/  DEPBAR.LE SB0, 0x0 ;  /* 0x000080000000791a */ /* 0x000fe80000000000 */
[----:B------:R-:W-:Y:S08]  /*3fb0*/  BAR.SYNC.DEFER_BLOCKING 0x0 ;  /* 0x0000000000007b1d */ /* 0x000ff00000010000 */
[----:B------:R-:W-:Y:S08]  /*3fc0*/  LDSM.16.M88.4 R64, [R144] ;  /* 0x000000009040783b */ /* 0x000ff00000000200 */
[----:B------:R-:W1:Y:S08]  /*3fd0*/  LDSM.16.M88.4 R16, [R146+0x6000] ;  /* 0x006000009210783b */ /* 0x000e700000000200 */
[----:B------:R-:W1:Y:S08]  /*3fe0*/  LDSM.16.M88.4 R60, [R144+0x1000] ;  /* 0x00100000903c783b */ /* 0x000e700000000200 */
[----:B------:R-:W1:Y:S08]  /*3ff0*/  LDSM.16.M88.4 R32, [R146+0x6400] ;  /* 0x006400009220783b */ /* 0x000e700000000200 */
[----:B------:R-:W1:Y:S08]  /*4000*/  LDSM.16.M88.4 R48, [R146+0x6800] ;  /* 0x006800009230783b */ /* 0x000e700000000200 */
[----:B------:R-:W1:Y:S02]  /*4010*/  LDSM.16.M88.4 R100, [R146+0x6c00] ;  /* 0x006c00009264783b */ /* 0x000e640000000200 */
[-C--:B-1----:R-:W-:Y:S06]  /*4020*/  HMMA.16816.F32 R4, R64, R16.reuse, RZ ;  /* 0x000000104004723c */ /* 0x082fec00000018ff */
        /* <DEDUP_REMOVED lines=16> */
[----:B--2---:R-:W-:Y:S03]  /*4130*/  @!P0 IADD3 R166, R0, UR9, RZ ;  /* 0x0000000900a68c10 */ /* 0x004fe6000fffe0ff */
[----:B------:R-:W-:Y:S02]  /*4140*/  IADD3 R0, R153, R144, RZ ;  /* 0x0000009099007210 */ /* 0x000fe40007ffe0ff */
[----:B---3--:R-:W-:Y:S01]  /*4150*/  LEA R159, R159, R160, 0x7 ;  /* 0x000000a09f9f7211 */ /* 0x008fe200078e38ff */
[----:B------:R-:W-:Y:S01]  /*4160*/  FMUL.FTZ R160, R250, 1.4426950216293334961 ;  /* 0x3fb8aa3bfaa07820 */ /* 0x000fe20000410000 */
[C---:B------:R-:W-:Y:S01]  /*4170*/  @!P0 IMNMX R163, R166.reuse, UR8, PT ;  /* 0x00000008a6a38c17 */ /* 0x040fe2000b800200 */
[----:B------:R-:W1:Y:S01]  /*4180*/  LDSM.16.M88.4 R104, [R0] ;  /* 0x000000000068783b */ /* 0x000e620000000200 */
[----:B------:R-:W2:Y:S02]  /*4190*/  I2F R165, R159 ;  /* 0x0000009f00a57306 */ /* 0x000ea40000201400 */
[C---:B------:R-:W-:Y:S02]  /*41a0*/  @!P0 IADD3 R164, R159.reuse, 0x1, RZ ;  /* 0x000000019fa48810 */ /* 0x040fe40007ffe0ff */
[----:B------:R-:W-:Y:S02]  /*41b0*/  @!P0 IADD3 R161, R166, 0x8, RZ ;  /* 0x00000008a6a18810 */ /* 0x000fe40007ffe0ff */
[-C--:B------:R-:W-:Y:S01]  /*41c0*/  @!P0 ISETP.GE.AND P1, PT, R164, R163.reuse, PT ;  /* 0x000000a3a400820c */ /* 0x080fe20003f26270 */
[----:B------:R3:W2:Y:S01]  /*41d0*/  LDSM.16.M88.4 R100, [R0+0x1000] ;  /* 0x001000000064783b */ /* 0x0006a20000000200 */
[-C--:B------:R-:W-:Y:S02]  /*41e0*/  @!P0 ISETP.GE.AND P2, PT, R159, R163.reuse, PT ;  /* 0x000000a39f00820c */ /* 0x080fe40003f46270 */
[----:B------:R-:W-:Y:S02]  /*41f0*/  @!P0 IMNMX R161, R161, UR8, PT ;  /* 0x00000008a1a18c17 */ /* 0x000fe4000b800200 */
[C---:B------:R-:W-:Y:S02]  /*4200*/  IADD3 R168, R159.reuse, 0x28, RZ ;  /* 0x000000289fa87810 */ /* 0x040fe40007ffe0ff */
[C---:B------:R-:W-:Y:S02]  /*4210*/  IADD3 R167, R159.reuse, 0x29, RZ ;  /* 0x000000299fa77810 */ /* 0x040fe40007ffe0ff */
[----:B------:R-:W-:Y:S01]  /*4220*/  I2F R174, R168 ;  /* 0x000000a800ae7306 */ /* 0x000fe20000201400 */
[C---:B------:R-:W-:Y:S02]  /*4230*/  IADD3 R169, R159.reuse, 0x30, RZ ;  /* 0x000000309fa97810 */ /* 0x040fe40007ffe0ff */
[C---:B------:R-:W-:Y:S02]  /*4240*/  IADD3 R170, R159.reuse, 0x31, RZ ;  /* 0x000000319faa7810 */ /* 0x040fe40007ffe0ff */
[C---:B------:R-:W-:Y:S02]  /*4250*/  IADD3 R171, R159.reuse, 0x38, RZ ;  /* 0x000000389fab7810 */ /* 0x040fe40007ffe0ff */
[----:B------:R-:W-:Y:S02]  /*4260*/  IADD3 R172, R159, 0x39, RZ ;  /* 0x000000399fac7810 */ /* 0x000fe40007ffe0ff */
[CC--:B------:R-:W-:Y:S01]  /*4270*/  @!P0 ISETP.GE.AND P5, PT, R171.reuse, R163.reuse, PT ;  /* 0x000000a3ab00820c */ /* 0x0c0fe20003fa6270 */
[----:B------:R-:W-:Y:S01]  /*4280*/  I2F R173, R167 ;  /* 0x000000a700ad7306 */ /* 0x000fe20000201400 */
[----:B------:R-:W-:Y:S02]  /*4290*/  @!P0 ISETP.GE.AND P4, PT, R172, R163, PT ;  /* 0x000000a3ac00820c */ /* 0x000fe40003f86270 */
[-C--:B------:R-:W-:Y:S01]  /*42a0*/  @!P0 ISETP.GE.AND P3, PT, R171, R161.reuse, PT ;  /* 0x000000a1ab00820c */ /* 0x080fe20003f66270 */
[----:B---3--:R-:W-:Y:S06]  /*42b0*/  FMUL.FTZ R0, R248, 1.4426950216293334961 ;  /* 0x3fb8aa3bf8007820 */ /* 0x008fec0000410000 */
[----:B------:R-:W-:Y:S01]  /*42c0*/  I2F R175, R169 ;  /* 0x000000a900af7306 */ /* 0x000fe20000201400 */
[-C--:B-1----:R-:W-:Y:S09]  /*42d0*/  HMMA.16816.F32 R4, R104, R108.reuse, R4 ;  /* 0x0000006c6804723c */ /* 0x082ff20000001804 */
[----:B------:R-:W-:Y:S01]  /*42e0*/  I2F R176, R170 ;  /* 0x000000aa00b07306 */ /* 0x000fe20000201400 */
[C---:B--2---:R-:W-:Y:S07]  /*42f0*/  HMMA.16816.F32 R8, R100.reuse, R108, R8 ;  /* 0x0000006c6408723c */ /* 0x044fee0000001808 */
[----:B------:R-:W-:Y:S01]  /*4300*/  @!P0 IADD3 R108, R166, 0x40, RZ ;  /* 0x00000040a66c8810 */ /* 0x000fe20007ffe0ff */
[----:B------:R-:W-:Y:S01]  /*4310*/  FMUL.FTZ R109, R247, 1.4426950216293334961 ;  /* 0x3fb8aa3bf76d7820 */ /* 0x000fe20000410000 */
[----:B------:R-:W-:Y:S01]  /*4320*/  I2F R177, R171 ;  /* 0x000000ab00b17306 */ /* 0x000fe20000201400 */
[-C--:B------:R-:W-:Y:S02]  /*4330*/  HMMA.16816.F32 R12, R100, R110.reuse, R12 ;  /* 0x0000006e640c723c */ /* 0x080fe4000000180c */
[----:B------:R-:W-:Y:S02]  /*4340*/  @!P0 IMNMX R108, R108, UR8, PT ;  /* 0x000000086c6c8c17 */ /* 0x000fe4000b800200 */
[----:B------:R-:W-:Y:S01]  /*4350*/  @!P0 IADD3 R166, R166, 0x48, RZ ;  /* 0x00000048a6a68810 */ /* 0x000fe20007ffe0ff */
[----:B------:R-:W-:Y:S02]  /*4360*/  FFMA.FTZ R5, R210, UR4, R5 ;  /* 0x00000004d2057c23 */ /* 0x000fe40008010005 */
[----:B------:R-:W-:Y:S02]  /*4370*/  FFMA.FTZ R4, R165, UR4, R4 ;  /* 0x00000004a5047c23 */ /* 0x000fe40008010004 */
[----:B------:R-:W-:Y:S01]  /*4380*/  I2F R178, R172 ;  /* 0x000000ac00b27306 */ /* 0x000fe20000201400 */
[C---:B------:R-:W-:Y:S02]  /*4390*/  HMMA.16816.F32 R16, R104.reuse, R110, R16 ;  /* 0x0000006e6810723c */ /* 0x040fe40000001810 */
[----:B------:R-:W-:Y:S01]  /*43a0*/  @!P0 FSEL R5, R5, -INF , !P1 ;  /* 0xff80000005058808 */ /* 0x000fe20004800000 */
[C---:B------:R-:W-:Y:S01]  /*43b0*/  FFMA.FTZ R6, R165.reuse, UR4, R6 ;  /* 0x00000004a5067c23 */ /* 0x040fe20008010006 */
[----:B------:R-:W-:Y:S01]  /*43c0*/  FSETP.NEU.FTZ.AND P1, PT, R250, -INF , PT ;  /* 0xff800000fa00780b */ /* 0x000fe20003f3d000 */
[----:B------:R-:W-:Y:S01]  /*43d0*/  FFMA.FTZ R7, R210, UR4, R7 ;  /* 0x00000004d2077c23 */ /* 0x000fe20008010007 */
[----:B------:R-:W-:Y:S01]  /*43e0*/  @!P0 FSEL R4, R4, -INF , !P2 ;  /* 0xff80000004048808 */ /* 0x000fe20005000000 */
[----:B------:R-:W-:Y:S01]  /*43f0*/  FFMA.FTZ R8, R165, UR4, R8 ;  /* 0x00000004a5087c23 */ /* 0x000fe20008010008 */
[-C--:B------:R-:W-:Y:S01]  /*4400*/  @!P0 ISETP.GE.AND P2, PT, R159, R161.reuse, PT ;  /* 0x000000a19f00820c */ /* 0x080fe20003f46270 */
[--C-:B------:R-:W-:Y:S03]  /*4410*/  FFMA.FTZ R5, R5, c[0x0][0x23c], -R162.reuse ;  /* 0x00008f0005057a23 */ /* 0x100fe600000108a2 */
[----:B------:R-:W-:Y:S01]  /*4420*/  FSEL R160, R160, RZ, P1 ;  /* 0x000000ffa0a07208 */ /* 0x000fe20000800000 */
[----:B------:R-:W1:Y:S01]  /*4430*/  MUFU.EX2 R194, R5 ;  /* 0x0000000500c27308 */ /* 0x000e620000000800 */
[----:B------:R-:W-:Y:S01]  /*4440*/  @!P0 ISETP.GE.AND P1, PT, R164, R161, PT ;  /* 0x000000a1a400820c */ /* 0x000fe20003f26270 */
[----:B------:R-:W-:Y:S01]  /*4450*/  FFMA.FTZ R4, R4, c[0x0][0x23c], -R162 ;  /* 0x00008f0004047a23 */ /* 0x000fe200000108a2 */
[----:B------:R-:W-:Y:S01]  /*4460*/  @!P0 FSEL R6, R6, -INF , !P2 ;  /* 0xff80000006068808 */ /* 0x000fe20005000000 */
[----:B------:R-:W-:Y:S01]  /*4470*/  FFMA.FTZ R10, R165, UR4, R10 ;  /* 0x00000004a50a7c23 */ /* 0x000fe2000801000a */
[-C--:B------:R-:W-:Y:S01]  /*4480*/  @!P0 ISETP.GE.AND P2, PT, R159, R108.reuse, PT ;  /* 0x0000006c9f00820c */ /* 0x080fe20003f46270 */
[----:B------:R-:W-:Y:S01]  /*4490*/  FFMA.FTZ R9, R210, UR4, R9 ;  /* 0x00000004d2097c23 */ /* 0x000fe20008010009 */
[----:B------:R-:W-:Y:S01]  /*44a0*/  @!P0 FSEL R7, R7, -INF , !P1 ;  /* 0xff80000007078808 */ /* 0x000fe20004800000 */
[--C-:B------:R-:W-:Y:S01]  /*44b0*/  FFMA.FTZ R6, R6, c[0x0][0x23c], -R160.reuse ;  /* 0x00008f0006067a23 */ /* 0x100fe200000108a0 */
[----:B------:R-:W-:Y:S01]  /*44c0*/  FSETP.NEU.FTZ.AND P1, PT, R247, -INF , PT ;  /* 0xff800000f700780b */ /* 0x000fe20003f3d000 */
[----:B------:R-:W-:Y:S01]  /*44d0*/  MUFU.EX2 R208, R4 ;  /* 0x0000000400d07308 */ /* 0x000fe20000000800 */
[----:B------:R-:W-:Y:S01]  /*44e0*/  @!P0 FSEL R8, R8, -INF , !P2 ;  /* 0xff80000008088808 */ /* 0x000fe20005000000 */
[----:B------:R-:W-:Y:S01]  /*44f0*/  FFMA.FTZ R7, R7, c[0x0][0x23c], -R160 ;  /* 0x00008f0007077a23 */ /* 0x000fe200000108a0 */
[----:B------:R-:W-:Y:S01]  /*4500*/  FSEL R109, R109, RZ, P1 ;  /* 0x000000ff6d6d7208 */ /* 0x000fe20000800000 */
[----:B------:R-:W-:Y:S01]  /*4510*/  FFMA.FTZ R11, R210, UR4, R11 ;  /* 0x00000004d20b7c23 */ /* 0x000fe2000801000b */
[----:B------:R-:W-:Y:S01]  /*4520*/  @!P0 ISETP.GE.AND P1, PT, R164, R108, PT ;  /* 0x0000006ca400820c */ /* 0x000fe20003f26270 */
[----:B------:R-:W-:Y:S02]  /*4530*/  FFMA.FTZ R12, R211, UR4, R12 ;  /* 0x00000004d30c7c23 */ /* 0x000fe4000801000c */
[----:B------:R-:W-:Y:S01]  /*4540*/  FFMA.FTZ R8, R8, c[0x0][0x23c], -R109 ;  /* 0x00008f0008087a23 */ /* 0x000fe2000001086d */
[----:B------:R-:W-:Y:S01]  /*4550*/  @!P0 FSEL R9, R9, -INF , !P1 ;  /* 0xff80000009098808 */ /* 0x000fe20004800000 */
[----:B------:R-:W-:Y:S01]  /*4560*/  MUFU.EX2 R201, R6 ;  /* 0x0000000600c97308 */ /* 0x000fe20000000800 */
[----:B------:R-:W-:Y:S01]  /*4570*/  FSETP.NEU.FTZ.AND P1, PT, R248, -INF , PT ;  /* 0xff800000f800780b */ /* 0x000fe20003f3d000 */
[----:B------:R-:W-:Y:S01]  /*4580*/  FFMA.FTZ R13, R212, UR4, R13 ;  /* 0x00000004d40d7c23 */ /* 0x000fe2000801000d */
[----:B-1----:R-:W-:Y:S01]  /*4590*/  MOV R110, R194 ;  /* 0x000000c2006e7202 */ /* 0x002fe20000000f00 */
[----:B------:R-:W-:Y:S01]  /*45a0*/  FFMA.FTZ R9, R9, c[0x0][0x23c], -R109 ;  /* 0x00008f0009097a23 */ /* 0x000fe2000001086d */
[----:B------:R-:W-:Y:S01]  /*45b0*/  FSEL R0, R0, RZ, P1 ;  /* 0x000000ff00007208 */ /* 0x000fe20000800000 */
[C---:B------:R-:W-:Y:S02]  /*45c0*/  FFMA.FTZ R14, R211.reuse, UR4, R14 ;  /* 0x00000004d30e7c23 */ /* 0x040fe4000801000e */
[C---:B------:R-:W-:Y:S02]  /*45d0*/  FFMA.FTZ R15, R212.reuse, UR4, R15 ;  /* 0x00000004d40f7c23 */ /* 0x040fe4000801000f */
[----:B------:R1:W-:Y:S01]  /*45e0*/  MUFU.EX2 R205, R9 ;  /* 0x0000000900cd7308 */ /* 0x0003e20000000800 */
[C---:B------:R-:W-:Y:S02]  /*45f0*/  FFMA.FTZ R16, R211.reuse, UR4, R16 ;  /* 0x00000004d3107c23 */ /* 0x040fe40008010010 */
[C---:B------:R-:W-:Y:S02]  /*4600*/  FFMA.FTZ R17, R212.reuse, UR4, R17 ;  /* 0x00000004d4117c23 */ /* 0x040fe40008010011 */
[----:B------:R-:W-:Y:S02]  /*4610*/  FFMA.FTZ R18, R211, UR4, R18 ;  /* 0x00000004d3127c23 */ /* 0x000fe40008010012 */
[----:B------:R-:W-:Y:S03]  /*4620*/  FFMA.FTZ R19, R212, UR4, R19 ;  /* 0x00000004d4137c23 */ /* 0x000fe60008010013 */
[----:B------:R2:W-:Y:S10]  /*4630*/  MUFU.EX2 R202, R8 ;  /* 0x0000000800ca7308 */ /* 0x0005f40000000800 */
[----:B------:R3:W-:Y:S01]  /*4640*/  MUFU.EX2 R200, R7 ;  /* 0x0000000700c87308 */ /* 0x0007e20000000800 */
[C---:B-1----:R-:W-:Y:S02]  /*4650*/  @!P0 IADD3 R9, R159.reuse, 0x9, RZ ;  /* 0x000000099f098810 */ /* 0x042fe40007ffe0ff */
[----:B--2---:R-:W-:Y:S04]  /*4660*/  @!P0 IMNMX R8, R166, UR8, PT ;  /* 0x00000008a6088c17 */ /* 0x004fe8000b800200 */
[-C--:B------:R-:W-:Y:S02]  /*4670*/  @!P0 ISETP.GE.AND P2, PT, R159, R8.reuse, PT ;  /* 0x000000089f00820c */ /* 0x080fe40003f46270 */
[----:B------:R-:W-:Y:S02]  /*4680*/  @!P0 ISETP.GE.AND P1, PT, R164, R8, PT ;  /* 0x00000008a400820c */ /* 0x000fe40003f26270 */
[----:B------:R-:W-:Y:S01]  /*4690*/  @!P0 FSEL R10, R10, -INF , !P2 ;  /* 0xff8000000a0a8808 */ /* 0x000fe20005000000 */
[----:B---3--:R-:W1:Y:S01]  /*46a0*/  LDSM.16.M88.4 R4, [R145+0x6400] ;  /* 0x006400009104783b */ /* 0x008e620000000200 */
[----:B------:R-:W-:Y:S03]  /*46b0*/  @!P0 FSEL R11, R11, -INF , !P1 ;  /* 0xff8000000b0b8808 */ /* 0x000fe60004800000 */
[--C-:B------:R-:W-:Y:S01]  /*46c0*/  FFMA.FTZ R10, R10, c[0x0][0x23c], -R0.reuse ;  /* 0x00008f000a0a7a23 */ /* 0x100fe20000010800 */
[-C--:B------:R-:W-:Y:S01]  /*46d0*/  @!P0 ISETP.GE.AND P2, PT, R167, R163.reuse, PT ;  /* 0x000000a3a700820c */ /* 0x080fe20003f46270 */
[--C-:B------:R-:W-:Y:S02]  /*46e0*/  FFMA.FTZ R11, R11, c[0x0][0x23c], -R0.reuse ;  /* 0x00008f000b0b7a23 */ /* 0x100fe40000010800 */
[----:B------:R2:W3:Y:S10]  /*46f0*/  MUFU.EX2 R207, R10 ;  /* 0x0000000a00cf7308 */ /* 0x0004f40000000800 */
[----:B------:R-:W-:Y:S01]  /*4700*/  MUFU.EX2 R199, R11 ;  /* 0x0000000b00c77308 */ /* 0x000fe20000000800 */
[----:B--2---:R-:W-:Y:S04]  /*4710*/  @!P0 IADD3 R10, R159, 0x8, RZ ;  /* 0x000000089f0a8810 */ /* 0x004fe80007ffe0ff */
[-C--:B------:R-:W-:Y:S04]  /*4720*/  @!P0 ISETP.GE.AND P1, PT, R10, R108.reuse, PT ;  /* 0x0000006c0a00820c */ /* 0x080fe80003f26270 */
[----:B------:R-:W-:Y:S01]  /*4730*/  @!P0 FSEL R12, R12, -INF , !P1 ;  /* 0xff8000000c0c8808 */ /* 0x000fe20004800000 */
[-C--:B-1----:R-:W-:Y:S01]  /*4740*/  HMMA.16816.F32 R20, R104, R4.reuse, R20 ;  /* 0x000000046814723c */ /* 0x082fe20000001814 */
[----:B------:R-:W-:Y:S03]  /*4750*/  @!P0 ISETP.GE.AND P1, PT, R9, R108, PT ;  /* 0x0000006c0900820c */ /* 0x000fe60003f26270 */
[--C-:B------:R-:W-:Y:S01]  /*4760*/  FFMA.FTZ R12, R12, c[0x0][0x23c], -R109.reuse ;  /* 0x00008f000c0c7a23 */ /* 0x100fe2000001086d */
[----:B------:R-:W-:Y:S02]  /*4770*/  @!P0 FSEL R13, R13, -INF , !P1 ;  /* 0xff8000000d0d8808 */ /* 0x000fe40004800000 */
[-C--:B------:R-:W-:Y:S01]  /*4780*/  @!P0 ISETP.GE.AND P1, PT, R10, R8.reuse, PT ;  /* 0x000000080a00820c */ /* 0x080fe20003f26270 */
[----:B------:R-:W-:Y:S01]  /*4790*/  MUFU.EX2 R197, R12 ;  /* 0x0000000c00c57308 */ /* 0x000fe20000000800 */
[C---:B------:R-:W-:Y:S03]  /*47a0*/  HMMA.16816.F32 R24, R100.reuse, R4, R24 ;  /* 0x000000046418723c */ /* 0x040fe60000001818 */
[----:B------:R-:W-:Y:S01]  /*47b0*/  @!P0 FSEL R14, R14, -INF , !P1 ;  /* 0xff8000000e0e8808 */ /* 0x000fe20004800000 */
[----:B------:R-:W-:Y:S01]  /*47c0*/  FFMA.FTZ R13, R13, c[0x0][0x23c], -R109 ;  /* 0x00008f000d0d7a23 */ /* 0x000fe2000001086d */
[----:B------:R-:W-:Y:S03]  /*47d0*/  @!P0 ISETP.GE.AND P1, PT, R9, R8, PT ;  /* 0x000000080900820c */ /* 0x000fe60003f26270 */
[-C--:B------:R-:W-:Y:S01]  /*47e0*/  HMMA.16816.F32 R28, R100, R6.reuse, R28 ;  /* 0x00000006641c723c */ /* 0x080fe2000000181c */
[----:B------:R3:W1:Y:S03]  /*47f0*/  MUFU.EX2 R195, R13 ;  /* 0x0000000d00c37308 */ /* 0x0006660000000800 */
[----:B------:R-:W-:Y:S01]  /*4800*/  @!P0 FSEL R15, R15, -INF , !P1 ;  /* 0xff8000000f0f8808 */ /* 0x000fe20004800000 */
[----:B------:R-:W-:Y:S01]  /*4810*/  FFMA.FTZ R14, R14, c[0x0][0x23c], -R0 ;  /* 0x00008f000e0e7a23 */ /* 0x000fe20000010800 */
[-C--:B------:R-:W-:Y:S01]  /*4820*/  @!P0 ISETP.GE.AND P1, PT, R10, R163.reuse, PT ;  /* 0x000000a30a00820c */ /* 0x080fe20003f26270 */
[----:B------:R-:W-:Y:S01]  /*4830*/  FFMA.FTZ R20, R213, UR4, R20 ;  /* 0x00000004d5147c23 */ /* 0x000fe20008010014 */
[C---:B------:R-:W-:Y:S01]  /*4840*/  HMMA.16816.F32 R32, R104.reuse, R6, R32 ;  /* 0x000000066820723c */ /* 0x040fe20000001820 */
[----:B------:R-:W2:Y:S02]  /*4850*/  LDSM.16.M88.4 R4, [R145+0x6800] ;  /* 0x006800009104783b */ /* 0x000ea40000000200 */
[----:B------:R1:W-:Y:S01]  /*4860*/  MUFU.EX2 R12, R14 ;  /* 0x0000000e000c7308 */ /* 0x0003e20000000800 */
[----:B------:R-:W-:Y:S01]  /*4870*/  @!P0 FSEL R16, R16, -INF , !P1 ;  /* 0xff80000010108808 */ /* 0x000fe20004800000 */
[C---:B------:R-:W-:Y:S01]  /*4880*/  FFMA.FTZ R21, R214.reuse, UR4, R21 ;  /* 0x00000004d6157c23 */ /* 0x040fe20008010015 */
[----:B------:R-:W-:Y:S01]  /*4890*/  @!P0 ISETP.GE.AND P1, PT, R9, R163, PT ;  /* 0x000000a30900820c */ /* 0x000fe20003f26270 */
[----:B------:R-:W-:Y:S02]  /*48a0*/  FFMA.FTZ R22, R213, UR4, R22 ;  /* 0x00000004d5167c23 */ /* 0x000fe40008010016 */
[----:B------:R-:W-:Y:S03]  /*48b0*/  FFMA.FTZ R23, R214, UR4, R23 ;  /* 0x00000004d6177c23 */ /* 0x000fe60008010017 */
[----:B------:R-:W-:Y:S01]  /*48c0*/  @!P0 FSEL R17, R17, -INF , !P1 ;  /* 0xff80000011118808 */ /* 0x000fe20004800000 */
[----:B------:R-:W-:Y:S01]  /*48d0*/  FFMA.FTZ R24, R213, UR4, R24 ;  /* 0x00000004d5187c23 */ /* 0x000fe20008010018 */
[-C--:B------:R-:W-:Y:S01]  /*48e0*/  @!P0 ISETP.GE.AND P1, PT, R10, R161.reuse, PT ;  /* 0x000000a10a00820c */ /* 0x080fe20003f26270 */
[----:B------:R-:W-:Y:S01]  /*48f0*/  FFMA.FTZ R25, R214, UR4, R25 ;  /* 0x00000004d6197c23 */ /* 0x000fe20008010019 */
[----:B------:R-:W-:Y:S01]  /*4900*/  @!P0 IADD3 R10, R159, 0x10, RZ ;  /* 0x000000109f0a8810 */ /* 0x000fe20007ffe0ff */
[----:B------:R-:W-:Y:S01]  /*4910*/  FFMA.FTZ R26, R213, UR4, R26 ;  /* 0x00000004d51a7c23 */ /* 0x000fe2000801001a */
[----:B------:R-:W-:Y:S01]  /*4920*/  @!P0 FSEL R18, R18, -INF , !P1 ;  /* 0xff80000012128808 */ /* 0x000fe20004800000 */
[----:B------:R-:W-:Y:S01]  /*4930*/  FFMA.FTZ R27, R214, UR4, R27 ;  /* 0x00000004d61b7c23 */ /* 0x000fe2000801001b */
[----:B------:R-:W-:Y:S01]  /*4940*/  @!P0 ISETP.GE.AND P1, PT, R9, R161, PT ;  /* 0x000000a10900820c */ /* 0x000fe20003f26270 */
[----:B------:R-:W-:Y:S01]  /*4950*/  FFMA.FTZ R28, R215, UR4, R28 ;  /* 0x00000004d71c7c23 */ /* 0x000fe2000801001c */
[----:B------:R-:W-:Y:S01]  /*4960*/  @!P0 IADD3 R9, R159, 0x11, RZ ;  /* 0x000000119f098810 */ /* 0x000fe20007ffe0ff */
[----:B------:R-:W-:Y:S01]  /*4970*/  FFMA.FTZ R29, R217, UR4, R29 ;  /* 0x00000004d91d7c23 */ /* 0x000fe2000801001d */
[----:B------:R-:W-:Y:S01]  /*4980*/  @!P0 FSEL R19, R19, -INF , !P1 ;  /* 0xff80000013138808 */ /* 0x000fe20004800000 */
[----:B------:R-:W-:Y:S01]  /*4990*/  FFMA.FTZ R30, R215, UR4, R30 ;  /* 0x00000004d71e7c23 */ /* 0x000fe2000801001e */
[----:B------:R-:W-:Y:S01]  /*49a0*/  @!P0 ISETP.GE.AND P1, PT, R10, R163, PT ;  /* 0x000000a30a00820c */ /* 0x000fe20003f26270 */
[----:B------:R-:W-:Y:S01]  /*49b0*/  FFMA.FTZ R31, R217, UR4, R31 ;  /* 0x00000004d91f7c23 */ /* 0x000fe2000801001f */
[----:B---3--:R-:W-:Y:S01]  /*49c0*/  MOV R13, R207 ;  /* 0x000000cf000d7202 */ /* 0x008fe20000000f00 */
[----:B------:R-:W-:Y:S01]  /*49d0*/  FFMA.FTZ R32, R215, UR4, R32 ;  /* 0x00000004d7207c23 */ /* 0x000fe20008010020 */
[----:B------:R-:W-:Y:S01]  /*49e0*/  @!P0 FSEL R20, R20, -INF , !P1 ;  /* 0xff80000014148808 */ /* 0x000fe20004800000 */
[----:B------:R-:W-:Y:S01]  /*49f0*/  FFMA.FTZ R33, R217, UR4, R33 ;  /* 0x00000004d9217c23 */ /* 0x000fe20008010021 */
[----:B------:R-:W-:Y:S01]  /*4a00*/  @!P0 ISETP.GE.AND P1, PT, R9, R163, PT ;  /* 0x000000a30900820c */ /* 0x000fe20003f26270 */
[----:B------:R-:W-:Y:S01]  /*4a10*/  FFMA.FTZ R34, R215, UR4, R34 ;  /* 0x00000004d7227c23 */ /* 0x000fe20008010022 */
[----:B-1----:R-:W-:Y:S01]  /*4a20*/  MOV R14, R195 ;  /* 0x000000c3000e7202 */ /* 0x002fe20000000f00 */
[----:B------:R-:W-:Y:S01]  /*4a30*/  FFMA.FTZ R35, R217, UR4, R35 ;  /* 0x00000004d9237c23 */ /* 0x000fe20008010023 */
[----:B------:R-:W-:Y:S01]  /*4a40*/  @!P0 FSEL R21, R21, -INF , !P1 ;  /* 0xff80000015158808 */ /* 0x000fe20004800000 */
[--C-:B------:R-:W-:Y:S01]  /*4a50*/  FFMA.FTZ R16, R16, c[0x0][0x23c], -R162.reuse ;  /* 0x00008f0010107a23 */ /* 0x100fe200000108a2 */
[-C--:B------:R-:W-:Y:S01]  /*4a60*/  @!P0 ISETP.GE.AND P1, PT, R10, R161.reuse, PT ;  /* 0x000000a10a00820c */ /* 0x080fe20003f26270 */
[----:B------:R-:W-:Y:S02]  /*4a70*/  FFMA.FTZ R17, R17, c[0x0][0x23c], -R162 ;  /* 0x00008f0011117a23 */ /* 0x000fe400000108a2 */
[----:B------:R-:W-:Y:S01]  /*4a80*/  MUFU.EX2 R238, R16 ;  /* 0x0000001000ee7308 */ /* 0x000fe20000000800 */
[----:B------:R-:W-:Y:S01]  /*4a90*/  @!P0 FSEL R22, R22, -INF , !P1 ;  /* 0xff80000016168808 */ /* 0x000fe20004800000 */
[-C--:B--2---:R-:W-:Y:S01]  /*4aa0*/  HMMA.16816.F32 R36, R104, R4.reuse, R36 ;  /* 0x000000046824723c */ /* 0x084fe20000001824 */
[----:B------:R-:W-:Y:S01]  /*4ab0*/  @!P0 ISETP.GE.AND P1, PT, R9, R161, PT ;  /* 0x000000a10900820c */ /* 0x000fe20003f26270 */
[--C-:B------:R-:W-:Y:S02]  /*4ac0*/  FFMA.FTZ R18, R18, c[0x0][0x23c], -R160.reuse ;  /* 0x00008f0012127a23 */ /* 0x100fe400000108a0 */
[----:B------:R-:W-:Y:S01]  /*4ad0*/  FFMA.FTZ R19, R19, c[0x0][0x23c], -R160 ;  /* 0x00008f0013137a23 */ /* 0x000fe200000108a0 */
[----:B------:R-:W-:Y:S01]  /*4ae0*/  @!P0 FSEL R23, R23, -INF , !P1 ;  /* 0xff80000017178808 */ /* 0x000fe20004800000 */
[----:B------:R-:W-:Y:S01]  /*4af0*/  FFMA.FTZ R15, R15, c[0x0][0x23c], -R0 ;  /* 0x00008f000f0f7a23 */ /* 0x000fe20000010800 */
[-C--:B------:R-:W-:Y:S01]  /*4b00*/  @!P0 ISETP.GE.AND P1, PT, R10, R108.reuse, PT ;  /* 0x0000006c0a00820c */ /* 0x080fe20003f26270 */
[----:B------:R-:W-:Y:S01]  /*4b10*/  MUFU.EX2 R237, R17 ;  /* 0x0000001100ed7308 */ /* 0x000fe20000000800 */
[C---:B------:R-:W-:Y:S03]  /*4b20*/  HMMA.16816.F32 R40, R100.reuse, R4, R40 ;  /* 0x000000046428723c */ /* 0x040fe60000001828 */
[----:B------:R-:W-:Y:S01]  /*4b30*/  @!P0 FSEL R24, R24, -INF , !P1 ;  /* 0xff80000018188808 */ /* 0x000fe20004800000 */
[--C-:B------:R-:W-:Y:S01]  /*4b40*/  FFMA.FTZ R20, R20, c[0x0][0x23c], -R162.reuse ;  /* 0x00008f0014147a23 */ /* 0x100fe200000108a2 */
[----:B------:R-:W-:Y:S01]  /*4b50*/  @!P0 ISETP.GE.AND P1, PT, R9, R108, PT ;  /* 0x0000006c0900820c */ /* 0x000fe20003f26270 */
[----:B------:R-:W-:Y:S02]  /*4b60*/  FFMA.FTZ R21, R21, c[0x0][0x23c], -R162 ;  /* 0x00008f0015157a23 */ /* 0x000fe400000108a2 */
[-C--:B------:R-:W-:Y:S01]  /*4b70*/  HMMA.16816.F32 R44, R100, R6.reuse, R44 ;  /* 0x00000006642c723c */ /* 0x080fe2000000182c */
[----:B------:R-:W-:Y:S03]  /*4b80*/  MUFU.EX2 R244, R18 ;  /* 0x0000001200f47308 */ /* 0x000fe60000000800 */
[----:B------:R-:W-:Y:S01]  /*4b90*/  @!P0 FSEL R25, R25, -INF , !P1 ;  /* 0xff80000019198808 */ /* 0x000fe20004800000 */
[----:B------:R-:W-:Y:S01]  /*4ba0*/  FFMA.FTZ R24, R24, c[0x0][0x23c], -R109 ;  /* 0x00008f0018187a23 */ /* 0x000fe2000001086d */
[-C--:B------:R-:W-:Y:S01]  /*4bb0*/  @!P0 ISETP.GE.AND P1, PT, R10, R8.reuse, PT ;  /* 0x000000080a00820c */ /* 0x080fe20003f26270 */
[----:B------:R-:W-:Y:S01]  /*4bc0*/  FFMA.FTZ R36, R218, UR4, R36 ;  /* 0x00000004da247c23 */ /* 0x000fe20008010024 */
[----:B------:R-:W-:Y:S01]  /*4bd0*/  @!P0 IADD3 R10, R159, 0x18, RZ ;  /* 0x000000189f0a8810 */ /* 0x000fe20007ffe0ff */
[C---:B------:R-:W-:Y:S01]  /*4be0*/  HMMA.16816.F32 R48, R104.reuse, R6, R48 ;  /* 0x000000066830723c */ /* 0x040fe20000001830 */
[----:B------:R-:W1:Y:S01]  /*4bf0*/  LDSM.16.M88.4 R4, [R145+0x6c00] ;  /* 0x006c00009104783b */ /* 0x000e620000000200 */
[----:B------:R-:W2:Y:S01]  /*4c00*/  MUFU.EX2 R243, R19 ;  /* 0x0000001300f37308 */ /* 0x000ea20000000800 */
[----:B------:R-:W-:Y:S01]  /*4c10*/  @!P0 FSEL R26, R26, -INF , !P1 ;  /* 0xff8000001a1a8808 */ /* 0x000fe20004800000 */
[----:B------:R-:W-:Y:S01]  /*4c20*/  FFMA.FTZ R37, R219, UR4, R37 ;  /* 0x00000004db257c23 */ /* 0x000fe20008010025 */
[----:B------:R-:W-:Y:S01]  /*4c30*/  @!P0 ISETP.GE.AND P1, PT, R9, R8, PT ;  /* 0x000000080900820c */ /* 0x000fe20003f26270 */
[----:B------:R-:W-:Y:S01]  /*4c40*/  FFMA.FTZ R38, R218, UR4, R38 ;  /* 0x00000004da267c23 */ /* 0x000fe20008010026 */
[----:B------:R-:W-:Y:S01]  /*4c50*/  @!P0 IADD3 R9, R159, 0x19, RZ ;  /* 0x000000199f098810 */ /* 0x000fe20007ffe0ff */
[----:B------:R-:W-:Y:S01]  /*4c60*/  FFMA.FTZ R39, R219, UR4, R39 ;  /* 0x00000004db277c23 */ /* 0x000fe20008010027 */
[----:B------:R-:W-:Y:S02]  /*4c70*/  @!P0 FSEL R27, R27, -INF , !P1 ;  /* 0xff8000001b1b8808 */ /* 0x000fe40004800000 */
[-C--:B------:R-:W-:Y:S01]  /*4c80*/  @!P0 ISETP.GE.AND P1, PT, R10, R108.reuse, PT ;  /* 0x0000006c0a00820c */ /* 0x080fe20003f26270 */
[----:B------:R-:W-:Y:S01]  /*4c90*/  MUFU.EX2 R68, R15 ;  /* 0x0000000f00447308 */ /* 0x000fe20000000800 */
[----:B------:R-:W-:Y:S02]  /*4ca0*/  FFMA.FTZ R40, R218, UR4, R40 ;  /* 0x00000004da287c23 */ /* 0x000fe40008010028 */
[----:B------:R-:W-:Y:S01]  /*4cb0*/  @!P0 FSEL R28, R28, -INF , !P1 ;  /* 0xff8000001c1c8808 */ /* 0x000fe20004800000 */
[----:B------:R-:W-:Y:S01]  /*4cc0*/  FFMA.FTZ R41, R219, UR4, R41 ;  /* 0x00000004db297c23 */ /* 0x000fe20008010029 */
[----:B------:R-:W-:Y:S01]  /*4cd0*/  @!P0 ISETP.GE.AND P1, PT, R9, R108, PT ;  /* 0x0000006c0900820c */ /* 0x000fe20003f26270 */
[----:B------:R-:W-:Y:S02]  /*4ce0*/  FFMA.FTZ R42, R218, UR4, R42 ;  /* 0x00000004da2a7c23 */ /* 0x000fe4000801002a */
[----:B------:R-:W-:Y:S01]  /*4cf0*/  FFMA.FTZ R43, R219, UR4, R43 ;  /* 0x00000004db2b7c23 */ /* 0x000fe2000801002b */
[----:B------:R-:W-:Y:S01]  /*4d00*/  @!P0 FSEL R29, R29, -INF , !P1 ;  /* 0xff8000001d1d8808 */ /* 0x000fe20004800000 */
[----:B------:R-:W-:Y:S01]  /*4d10*/  MUFU.EX2 R234, R20 ;  /* 0x0000001400ea7308 */ /* 0x000fe20000000800 */
[-C--:B------:R-:W-:Y:S01]  /*4d20*/  @!P0 ISETP.GE.AND P1, PT, R10, R8.reuse, PT ;  /* 0x000000080a00820c */ /* 0x080fe20003f26270 */
[----:B------:R-:W-:Y:S02]  /*4d30*/  FFMA.FTZ R44, R174, UR4, R44 ;  /* 0x00000004ae2c7c23 */ /* 0x000fe4000801002c */
[----:B------:R-:W-:Y:S01]  /*4d40*/  FFMA.FTZ R45, R173, UR4, R45 ;  /* 0x00000004ad2d7c23 */ /* 0x000fe2000801002d */
[----:B------:R-:W-:Y:S01]  /*4d50*/  @!P0 FSEL R30, R30, -INF , !P1 ;  /* 0xff8000001e1e8808 */ /* 0x000fe20004800000 */
[C---:B------:R-:W-:Y:S01]  /*4d60*/  FFMA.FTZ R46, R174.reuse, UR4, R46 ;  /* 0x00000004ae2e7c23 */ /* 0x040fe2000801002e */
[----:B------:R-:W-:Y:S01]  /*4d70*/  @!P0 ISETP.GE.AND P1, PT, R9, R8, PT ;  /* 0x000000080900820c */ /* 0x000fe20003f26270 */
[----:B------:R-:W-:Y:S02]  /*4d80*/  FFMA.FTZ R47, R173, UR4, R47 ;  /* 0x00000004ad2f7c23 */ /* 0x000fe4000801002f */
[----:B------:R-:W-:Y:S01]  /*4d90*/  MUFU.EX2 R166, R21 ;  /* 0x0000001500a67308 */ /* 0x000fe20000000800 */
[----:B------:R-:W-:Y:S01]  /*4da0*/  @!P0 FSEL R31, R31, -INF , !P1 ;  /* 0xff8000001f1f8808 */ /* 0x000fe20004800000 */
[----:B------:R-:W-:Y:S01]  /*4db0*/  FFMA.FTZ R48, R174, UR4, R48 ;  /* 0x00000004ae307c23 */ /* 0x000fe20008010030 */
[-C--:B------:R-:W-:Y:S01]  /*4dc0*/  @!P0 ISETP.GE.AND P1, PT, R10, R163.reuse, PT ;  /* 0x000000a30a00820c */ /* 0x080fe20003f26270 */
[----:B------:R-:W-:Y:S01]  /*4dd0*/  FFMA.FTZ R50, R174, UR4, R50 ;  /* 0x00000004ae327c23 */ /* 0x000fe20008010032 */
[----:B------:R-:W-:Y:S01]  /*4de0*/  MOV R174, R208 ;  /* 0x000000d000ae7202 */ /* 0x000fe20000000f00 */
[C---:B------:R-:W-:Y:S01]  /*4df0*/  FFMA.FTZ R51, R173.reuse, UR4, R51 ;  /* 0x00000004ad337c23 */ /* 0x040fe20008010033 */
[----:B------:R-:W-:Y:S01]  /*4e00*/  @!P0 FSEL R32, R32, -INF , !P1 ;  /* 0xff80000020208808 */ /* 0x000fe20004800000 */
[----:B------:R-:W-:Y:S01]  /*4e10*/  FFMA.FTZ R49, R173, UR4, R49 ;  /* 0x00000004ad317c23 */ /* 0x000fe20008010031 */
[----:B------:R-:W-:Y:S01]  /*4e20*/  @!P0 ISETP.GE.AND P1, PT, R9, R163, PT ;  /* 0x000000a30900820c */ /* 0x000fe20003f26270 */
[----:B------:R-:W-:Y:S01]  /*4e30*/  MUFU.EX2 R246, R24 ;  /* 0x0000001800f67308 */ /* 0x000fe20000000800 */
[-C--:B-1----:R-:W-:Y:S01]  /*4e40*/  HMMA.16816.F32 R52, R104, R4.reuse, R52 ;  /* 0x000000046834723c */ /* 0x082fe20000001834 */
[----:B------:R-:W-:Y:S01]  /*4e50*/  MOV R173, R201 ;  /* 0x000000c900ad7202 */ /* 0x000fe20000000f00 */
[--C-:B------:R-:W-:Y:S01]  /*4e60*/  FFMA.FTZ R25, R25, c[0x0][0x23c], -R109.reuse ;  /* 0x00008f0019197a23 */ /* 0x100fe2000001086d */
[----:B------:R-:W-:Y:S01]  /*4e70*/  @!P0 FSEL R33, R33, -INF , !P1 ;  /* 0xff80000021218808 */ /* 0x000fe20004800000 */
[--C-:B------:R-:W-:Y:S01]  /*4e80*/  FFMA.FTZ R28, R28, c[0x0][0x23c], -R109.reuse ;  /* 0x00008f001c1c7a23 */ /* 0x100fe2000001086d */
[-C--:B------:R-:W-:Y:S01]  /*4e90*/  @!P0 ISETP.GE.AND P1, PT, R10, R161.reuse, PT ;  /* 0x000000a10a00820c */ /* 0x080fe20003f26270 */
[----:B------:R-:W-:Y:S01]  /*4ea0*/  FFMA.FTZ R29, R29, c[0x0][0x23c], -R109 ;  /* 0x00008f001d1d7a23 */ /* 0x000fe2000001086d */
[----:B------:R-:W-:Y:S01]  /*4eb0*/  @!P0 FSEL R49, R49, -INF , !P2 ;  /* 0xff80000031318808 */ /* 0x000fe20005000000 */
[C---:B------:R-:W-:Y:S01]  /*4ec0*/  HMMA.16816.F32 R56, R100.reuse, R4, R56 ;  /* 0x000000046438723c */ /* 0x040fe20000001838 */
[----:B------:R-:W-:Y:S01]  /*4ed0*/  MUFU.EX2 R245, R25 ;  /* 0x0000001900f57308 */ /* 0x000fe20000000800 */
[----:B------:R-:W-:Y:S02]  /*4ee0*/  @!P0 ISETP.GE.AND P2, PT, R171, R108, PT ;  /* 0x0000006cab00820c */ /* 0x000fe40003f46270 */
[----:B------:R-:W-:Y:S01]  /*4ef0*/  @!P0 FSEL R34, R34, -INF , !P1 ;  /* 0xff80000022228808 */ /* 0x000fe20004800000 */
[--C-:B------:R-:W-:Y:S01]  /*4f00*/  FFMA.FTZ R22, R22, c[0x0][0x23c], -R160.reuse ;  /* 0x00008f0016167a23 */ /* 0x100fe200000108a0 */
[----:B------:R-:W-:Y:S01]  /*4f10*/  @!P0 ISETP.GE.AND P1, PT, R9, R161, PT ;  /* 0x000000a10900820c */ /* 0x000fe20003f26270 */
[----:B------:R-:W-:Y:S01]  /*4f20*/  FFMA.FTZ R23, R23, c[0x0][0x23c], -R160 ;  /* 0x00008f0017177a23 */ /* 0x000fe200000108a0 */
[C---:B------:R-:W-:Y:S01]  /*4f30*/  @!P0 IADD3 R9, R159.reuse, 0x20, RZ ;  /* 0x000000209f098810 */ /* 0x040fe20007ffe0ff */
[-C--:B------:R-:W-:Y:S02]  /*4f40*/  HMMA.16816.F32 R60, R100, R6.reuse, R60 ;  /* 0x00000006643c723c */ /* 0x080fe4000000183c */
[----:B------:R-:W-:Y:S01]  /*4f50*/  MUFU.EX2 R240, R22 ;  /* 0x0000001600f07308 */ /* 0x000fe20000000800 */
[----:B------:R-:W-:Y:S01]  /*4f60*/  @!P0 IADD3 R159, R159, 0x21, RZ ;  /* 0x000000219f9f8810 */ /* 0x000fe20007ffe0ff */
[--C-:B------:R-:W-:Y:S01]  /*4f70*/  FFMA.FTZ R32, R32, c[0x0][0x23c], -R162.reuse ;  /* 0x00008f0020207a23 */ /* 0x100fe200000108a2 */
[----:B------:R-:W-:Y:S01]  /*4f80*/  @!P0 FSEL R35, R35, -INF , !P1 ;  /* 0xff80000023238808 */ /* 0x000fe20004800000 */
[----:B------:R-:W-:Y:S01]  /*4f90*/  FFMA.FTZ R33, R33, c[0x0][0x23c], -R162 ;  /* 0x00008f0021217a23 */ /* 0x000fe200000108a2 */
[-C--:B------:R-:W-:Y:S01]  /*4fa0*/  @!P0 ISETP.GE.AND P1, PT, R9, R163.reuse, PT ;  /* 0x000000a30900820c */ /* 0x080fe20003f26270 */
[----:B------:R-:W-:Y:S01]  /*4fb0*/  FFMA.FTZ R52, R175, UR4, R52 ;  /* 0x00000004af347c23 */ /* 0x000fe20008010034 */
[----:B------:R-:W-:Y:S03]  /*4fc0*/  HMMA.16816.F32 R64, R104, R6, R64 ;  /* 0x000000066840723c */ /* 0x000fe60000001840 */
[----:B------:R-:W-:Y:S01]  /*4fd0*/  MUFU.EX2 R239, R23 ;  /* 0x0000001700ef7308 */ /* 0x000fe20000000800 */
[----:B------:R-:W-:Y:S01]  /*4fe0*/  @!P0 FSEL R36, R36, -INF , !P1 ;  /* 0xff80000024248808 */ /* 0x000fe20004800000 */
[C---:B------:R-:W-:Y:S01]  /*4ff0*/  FFMA.FTZ R53, R176.reuse, UR4, R53 ;  /* 0x00000004b0357c23 */ /* 0x040fe20008010035 */
[----:B------:R-:W-:Y:S01]  /*5000*/  @!P0 ISETP.GE.AND P1, PT, R159, R163, PT ;  /* 0x000000a39f00820c */ /* 0x000fe20003f26270 */
[----:B------:R-:W-:Y:S01]  /*5010*/  FFMA.FTZ R54, R175, UR4, R54 ;  /* 0x00000004af367c23 */ /* 0x000fe20008010036 */
[----:B--2---:R-:W-:Y:S01]  /*5020*/  F2FP.PACK_AB R6, R243, R244 ;  /* 0x000000f4f306723e */ /* 0x004fe200000000ff */
[C---:B------:R-:W-:Y:S03]  /*5030*/  FFMA.FTZ R55, R176.reuse, UR4, R55 ;  /* 0x00000004b0377c23 */ /* 0x040fe60008010037 */
[----:B------:R-:W-:Y:S01]  /*5040*/  @!P0 FSEL R37, R37, -INF , !P1 ;  /* 0xff80000025258808 */ /* 0x000fe20004800000 */
[----:B------:R-:W-:Y:S01]  /*5050*/  MUFU.EX2 R221, R32 ;  /* 0x0000002000dd7308 */ /* 0x000fe20000000800 */
[-C--:B------:R-:W-:Y:S01]  /*5060*/  @!P0 ISETP.GE.AND P1, PT, R9, R161.reuse, PT ;  /* 0x000000a10900820c */ /* 0x080fe20003f26270 */
[C---:B------:R-:W-:Y:S02]  /*5070*/  FFMA.FTZ R56, R175.reuse, UR4, R56 ;  /* 0x00000004af387c23 */ /* 0x040fe40008010038 */
[----:B------:R-:W-:Y:S01]  /*5080*/  FFMA.FTZ R57, R176, UR4, R57 ;  /* 0x00000004b0397c23 */ /* 0x000fe20008010039 */
[----:B------:R-:W-:Y:S01]  /*5090*/  @!P0 FSEL R38, R38, -INF , !P1 ;  /* 0xff80000026268808 */ /* 0x000fe20004800000 */
[----:B------:R-:W-:Y:S01]  /*50a0*/  FFMA.FTZ R58, R175, UR4, R58 ;  /* 0x00000004af3a7c23 */ /* 0x000fe2000801003a */
[-C--:B------:R-:W-:Y:S01]  /*50b0*/  @!P0 ISETP.GE.AND P1, PT, R159, R161.reuse, PT ;  /* 0x000000a19f00820c */ /* 0x080fe20003f26270 */
[----:B------:R-:W-:Y:S02]  /*50c0*/  FFMA.FTZ R59, R176, UR4, R59 ;  /* 0x00000004b03b7c23 */ /* 0x000fe4000801003b */
[----:B------:R-:W-:Y:S01]  /*50d0*/  MUFU.EX2 R165, R33 ;  /* 0x0000002100a57308 */ /* 0x000fe20000000800 */
[----:B------:R-:W-:Y:S01]  /*50e0*/  @!P0 FSEL R39, R39, -INF , !P1 ;  /* 0xff80000027278808 */ /* 0x000fe20004800000 */
[----:B------:R-:W-:Y:S01]  /*50f0*/  FFMA.FTZ R60, R177, UR4, R60 ;  /* 0x00000004b13c7c23 */ /* 0x000fe2000801003c */
[-C--:B------:R-:W-:Y:S01]  /*5100*/  @!P0 ISETP.GE.AND P1, PT, R9, R108.reuse, PT ;  /* 0x0000006c0900820c */ /* 0x080fe20003f26270 */
[----:B------:R-:W-:Y:S02]  /*5110*/  FFMA.FTZ R61, R178, UR4, R61 ;  /* 0x00000004b23d7c23 */ /* 0x000fe4000801003d */
[----:B------:R-:W-:Y:S01]  /*5120*/  FFMA.FTZ R62, R177, UR4, R62 ;  /* 0x00000004b13e7c23 */ /* 0x000fe2000801003e */
[----:B------:R-:W-:Y:S01]  /*5130*/  @!P0 FSEL R40, R40, -INF , !P1 ;  /* 0xff80000028288808 */ /* 0x000fe20004800000 */
[--C-:B------:R-:W-:Y:S01]  /*5140*/  FFMA.FTZ R34, R34, c[0x0][0x23c], -R160.reuse ;  /* 0x00008f0022227a23 */ /* 0x100fe200000108a0 */
[----:B------:R-:W-:Y:S01]  /*5150*/  @!P0 ISETP.GE.AND P1, PT, R159, R108, PT ;  /* 0x0000006c9f00820c */ /* 0x000fe20003f26270 */
[----:B------:R-:W-:Y:S01]  /*5160*/  MUFU.EX2 R242, R28 ;  /* 0x0000001c00f27308 */ /* 0x000fe20000000800 */
[----:B------:R-:W-:Y:S01]  /*5170*/  @!P0 FSEL R60, R60, -INF , !P2 ;  /* 0xff8000003c3c8808 */ /* 0x000fe20005000000 */
[--C-:B------:R-:W-:Y:S01]  /*5180*/  FFMA.FTZ R40, R40, c[0x0][0x23c], -R109.reuse ;  /* 0x00008f0028287a23 */ /* 0x100fe2000001086d */
[----:B------:R-:W-:Y:S01]  /*5190*/  @!P0 FSEL R41, R41, -INF , !P1 ;  /* 0xff80000029298808 */ /* 0x000fe20004800000 */
[----:B------:R-:W-:Y:S01]  /*51a0*/  FFMA.FTZ R35, R35, c[0x0][0x23c], -R160 ;  /* 0x00008f0023237a23 */ /* 0x000fe200000108a0 */
[-C--:B------:R-:W-:Y:S01]  /*51b0*/  @!P0 ISETP.GE.AND P1, PT, R9, R8.reuse, PT ;  /* 0x000000080900820c */ /* 0x080fe20003f26270 */
[--C-:B------:R-:W-:Y:S01]  /*51c0*/  FFMA.FTZ R60, R60, c[0x0][0x23c], -R109.reuse ;  /* 0x00008f003c3c7a23 */ /* 0x100fe2000001086d */
[----:B------:R-:W-:Y:S01]  /*51d0*/  @!P0 ISETP.GE.AND P2, PT, R172, R161, PT ;  /* 0x000000a1ac00820c */ /* 0x000fe20003f46270 */
[--C-:B------:R-:W-:Y:S01]  /*51e0*/  FFMA.FTZ R41, R41, c[0x0][0x23c], -R109.reuse ;  /* 0x00008f0029297a23 */ /* 0x100fe2000001086d */
[----:B------:R-:W-:Y:S01]  /*51f0*/  @!P0 FSEL R42, R42, -INF , !P1 ;  /* 0xff8000002a2a8808 */ /* 0x000fe20004800000 */
[----:B------:R-:W-:Y:S01]  /*5200*/  MUFU.EX2 R227, R34 ;  /* 0x0000002200e37308 */ /* 0x000fe20000000800 */
[----:B------:R-:W-:Y:S01]  /*5210*/  @!P0 ISETP.GE.AND P1, PT, R159, R8, PT ;  /* 0x000000089f00820c */ /* 0x000fe20003f26270 */
[--C-:B------:R-:W-:Y:S02]  /*5220*/  FFMA.FTZ R26, R26, c[0x0][0x23c], -R0.reuse ;  /* 0x00008f001a1a7a23 */ /* 0x100fe40000010800 */
[--C-:B------:R-:W-:Y:S01]  /*5230*/  FFMA.FTZ R27, R27, c[0x0][0x23c], -R0.reuse ;  /* 0x00008f001b1b7a23 */ /* 0x100fe20000010800 */
[----:B------:R-:W-:Y:S01]  /*5240*/  @!P0 FSEL R43, R43, -INF , !P1 ;  /* 0xff8000002b2b8808 */ /* 0x000fe20004800000 */
[--C-:B------:R-:W-:Y:S01]  /*5250*/  FFMA.FTZ R30, R30, c[0x0][0x23c], -R0.reuse ;  /* 0x00008f001e1e7a23 */ /* 0x100fe20000010800 */
[-C--:B------:R-:W-:Y:S01]  /*5260*/  @!P0 ISETP.GE.AND P1, PT, R168, R108.reuse, PT ;  /* 0x0000006ca800820c */ /* 0x080fe20003f26270 */
[----:B------:R-:W-:Y:S02]  /*5270*/  FFMA.FTZ R31, R31, c[0x0][0x23c], -R0 ;  /* 0x00008f001f1f7a23 */ /* 0x000fe40000010800 */
[----:B------:R-:W-:Y:S01]  /*5280*/  MUFU.EX2 R226, R35 ;  /* 0x0000002300e27308 */ /* 0x000fe20000000800 */
[----:B------:R-:W-:Y:S01]  /*5290*/  @!P0 FSEL R44, R44, -INF , !P1 ;  /* 0xff8000002c2c8808 */ /* 0x000fe20004800000 */
[--C-:B------:R-:W-:Y:S01]  /*52a0*/  FFMA.FTZ R36, R36, c[0x0][0x23c], -R162.reuse ;  /* 0x00008f0024247a23 */ /* 0x100fe200000108a2 */
[----:B------:R-:W-:Y:S01]  /*52b0*/  @!P0 ISETP.GE.AND P1, PT, R167, R108, PT ;  /* 0x0000006ca700820c */ /* 0x000fe20003f26270 */
[----:B------:R-:W-:Y:S02]  /*52c0*/  FFMA.FTZ R37, R37, c[0x0][0x23c], -R162 ;  /* 0x00008f0025257a23 */ /* 0x000fe400000108a2 */
[----:B------:R-:W-:Y:S01]  /*52d0*/  FFMA.FTZ R44, R44, c[0x0][0x23c], -R109 ;  /* 0x00008f002c2c7a23 */ /* 0x000fe2000001086d */
[----:B------:R-:W-:Y:S01]  /*52e0*/  @!P0 FSEL R45, R45, -INF , !P1 ;  /* 0xff8000002d2d8808 */ /* 0x000fe20004800000 */
[----:B------:R-:W-:Y:S01]  /*52f0*/  FFMA.FTZ R63, R178, UR4, R63 ;  /* 0x00000004b23f7c23 */ /* 0x000fe2000801003f */
[-C--:B------:R-:W-:Y:S01]  /*5300*/  @!P0 ISETP.GE.AND P1, PT, R168, R8.reuse, PT ;  /* 0x00000008a800820c */ /* 0x080fe20003f26270 */
[----:B------:R-:W-:Y:S01]  /*5310*/  MUFU.EX2 R3, R26 ;  /* 0x0000001a00037308 */ /* 0x000fe20000000800 */
[--C-:B------:R-:W-:Y:S02]  /*5320*/  FFMA.FTZ R38, R38, c[0x0][0x23c], -R160.reuse ;  /* 0x00008f0026267a23 */ /* 0x100fe400000108a0 */
[----:B------:R-:W-:Y:S01]  /*5330*/  @!P0 FSEL R46, R46, -INF , !P1 ;  /* 0xff8000002e2e8808 */ /* 0x000fe20004800000 */
[----:B------:R-:W-:Y:S01]  /*5340*/  FFMA.FTZ R45, R45, c[0x0][0x23c], -R109 ;  /* 0x00008f002d2d7a23 */ /* 0x000fe2000001086d */
[----:B------:R-:W-:Y:S01]  /*5350*/  @!P0 ISETP.GE.AND P1, PT, R167, R8, PT ;  /* 0x00000008a700820c */ /* 0x000fe20003f26270 */
[----:B------:R-:W-:Y:S02]  /*5360*/  FFMA.FTZ R39, R39, c[0x0][0x23c], -R160 ;  /* 0x00008f0027277a23 */ /* 0x000fe400000108a0 */
[--C-:B------:R-:W-:Y:S01]  /*5370*/  FFMA.FTZ R42, R42, c[0x0][0x23c], -R0.reuse ;  /* 0x00008f002a2a7a23 */ /* 0x100fe20000010800 */
[----:B------:R-:W-:Y:S01]  /*5380*/  @!P0 FSEL R47, R47, -INF , !P1 ;  /* 0xff8000002f2f8808 */ /* 0x000fe20004800000 */
[----:B------:R-:W1:Y:S01]  /*5390*/  MUFU.EX2 R2, R27 ;  /* 0x0000001b00027308 */ /* 0x000e620000000800 */
[----:B------:R-:W-:Y:S01]  /*53a0*/  @!P0 ISETP.GE.AND P1, PT, R168, R163, PT ;  /* 0x000000a3a800820c */ /* 0x000fe20003f26270 */
[--C-:B------:R-:W-:Y:S02]  /*53b0*/  FFMA.FTZ R43, R43, c[0x0][0x23c], -R0.reuse ;  /* 0x00008f002b2b7a23 */ /* 0x100fe40000010800 */
[--C-:B------:R-:W-:Y:S01]  /*53c0*/  FFMA.FTZ R46, R46, c[0x0][0x23c], -R0.reuse ;  /* 0x00008f002e2e7a23 */ /* 0x100fe20000010800 */
[----:B------:R-:W-:Y:S01]  /*53d0*/  @!P0 FSEL R48, R48, -INF , !P1 ;  /* 0xff80000030308808 */ /* 0x000fe20004800000 */
[----:B------:R-:W-:Y:S01]  /*53e0*/  FFMA.FTZ R47, R47, c[0x0][0x23c], -R0 ;  /* 0x00008f002f2f7a23 */ /* 0x000fe20000010800 */
[----:B----4-:R-:W-:Y:S01]  /*53f0*/  IADD3 R10, P1, R198, UR14, RZ ;  /* 0x0000000ec60a7c10 */ /* 0x010fe2000ff3e0ff */
[--C-:B------:R-:W-:Y:S02]  /*5400*/  FFMA.FTZ R49, R49, c[0x0][0x23c], -R162.reuse ;  /* 0x00008f0031317a23 */ /* 0x100fe400000108a2 */
[----:B------:R-:W-:Y:S01]  /*5410*/  MUFU.EX2 R241, R29 ;  /* 0x0000001d00f17308 */ /* 0x000fe20000000800 */
[----:B------:R-:W-:Y:S01]  /*5420*/  IADD3.X R11, R196, UR13, RZ, P1, !PT ;  /* 0x0000000dc40b7c10 */ /* 0x000fe20008ffe4ff */
[----:B------:R-:W-:Y:S01]  /*5430*/  FFMA.FTZ R48, R48, c[0x0][0x23c], -R162 ;  /* 0x00008f0030307a23 */ /* 0x000fe200000108a2 */
[-C--:B------:R-:W-:Y:S01]  /*5440*/  @!P0 ISETP.GE.AND P1, PT, R168, R161.reuse, PT ;  /* 0x000000a1a800820c */ /* 0x080fe20003f26270 */
[----:B------:R-:W-:Y:S01]  /*5450*/  FFMA.FTZ R65, R178, UR4, R65 ;  /* 0x00000004b2417c23 */ /* 0x000fe20008010041 */
[----:B------:R-:W-:Y:S01]  /*5460*/  MOV R168, R110 ;  /* 0x0000006e00a87202 */ /* 0x000fe20000000f00 */
[----:B------:R2:W3:Y:S01]  /*5470*/  LDG.E R164, [R10.64] ;  /* 0x000000060aa47981 */ /* 0x0004e2000c1e1900 */
[----:B------:R-:W-:Y:S01]  /*5480*/  @!P0 FSEL R50, R50, -INF , !P1 ;  /* 0xff80000032328808 */ /* 0x000fe20004800000 */
[----:B------:R-:W-:Y:S01]  /*5490*/  FFMA.FTZ R67, R178, UR4, R67 ;  /* 0x00000004b2437c23 */ /* 0x000fe20008010043 */
[----:B------:R-:W-:Y:S01]  /*54a0*/  @!P0 ISETP.GE.AND P1, PT, R167, R161, PT ;  /* 0x000000a1a700820c */ /* 0x000fe20003f26270 */
[----:B------:R-:W-:Y:S01]  /*54b0*/  MUFU.EX2 R252, R30 ;  /* 0x0000001e00fc7308 */ /* 0x000fe20000000800 */
[----:B------:R-:W-:Y:S01]  /*54c0*/  F2FP.PACK_AB R4, R168, R174 ;  /* 0x000000aea804723e */ /* 0x000fe200000000ff */
[----:B------:R2:W4:Y:S01]  /*54d0*/  LDG.E R159, [R10.64+0x20] ;  /* 0x000020060a9f7981 */ /* 0x000522000c1e1900 */
[----:B------:R-:W-:Y:S01]  /*54e0*/  @!P0 FSEL R51, R51, -INF , !P1 ;  /* 0xff80000033338808 */ /* 0x000fe20004800000 */
[--C-:B------:R-:W-:Y:S01]  /*54f0*/  FFMA.FTZ R50, R50, c[0x0][0x23c], -R160.reuse ;  /* 0x00008f0032327a23 */ /* 0x100fe200000108a0 */
[-C--:B------:R-:W-:Y:S01]  /*5500*/  @!P0 ISETP.GE.AND P1, PT, R169, R163.reuse, PT ;  /* 0x000000a3a900820c */ /* 0x080fe20003f26270 */
[----:B------:R1:W-:Y:S01]  /*5510*/  STS [R187+0x10000], R4 ;  /* 0x01000004bb007388 */ /* 0x0003e20000000800 */
[----:B------:R-:W-:Y:S01]  /*5520*/  MOV R167, R200 ;  /* 0x000000c800a77202 */ /* 0x000fe20000000f00 */
[----:B------:R-:W-:Y:S01]  /*5530*/  FFMA.FTZ R51, R51, c[0x0][0x23c], -R160 ;  /* 0x00008f0033337a23 */ /* 0x000fe200000108a0 */
[----:B------:R-:W-:Y:S01]  /*5540*/  @!P0 FSEL R52, R52, -INF , !P1 ;  /* 0xff80000034348808 */ /* 0x000fe20004800000 */
[----:B------:R-:W-:Y:S01]  /*5550*/  MUFU.EX2 R251, R31 ;  /* 0x0000001f00fb7308 */ /* 0x000fe20000000800 */
[----:B------:R-:W-:Y:S01]  /*5560*/  @!P0 ISETP.GE.AND P1, PT, R170, R163, PT ;  /* 0x000000a3aa00820c */ /* 0x000fe20003f26270 */
[----:B------:R2:W2:Y:S01]  /*5570*/  LDG.E R111, [R10.64+0x100] ;  /* 0x000100060a6f7981 */ /* 0x0004a2000c1e1900 */
[----:B------:R-:W-:Y:S01]  /*5580*/  F2FP.PACK_AB R5, R167, R173 ;  /* 0x000000ada705723e */ /* 0x000fe200000000ff */
[----:B------:R-:W-:Y:S01]  /*5590*/  FFMA.FTZ R64, R177, UR4, R64 ;  /* 0x00000004b1407c23 */ /* 0x000fe20008010040 */
[----:B------:R-:W-:Y:S01]  /*55a0*/  @!P0 FSEL R53, R53, -INF , !P1 ;  /* 0xff80000035358808 */ /* 0x000fe20004800000 */
[----:B------:R2:W2:Y:S01]  /*55b0*/  LDG.E R110, [R10.64+0x120] ;  /* 0x000120060a6e7981 */ /* 0x0004a2000c1e1900 */
[-C--:B------:R-:W-:Y:S01]  /*55c0*/  @!P0 ISETP.GE.AND P1, PT, R169, R161.reuse, PT ;  /* 0x000000a1a900820c */ /* 0x080fe20003f26270 */
[--C-:B------:R-:W-:Y:S01]  /*55d0*/  FFMA.FTZ R52, R52, c[0x0][0x23c], -R162.reuse ;  /* 0x00008f0034347a23 */ /* 0x100fe200000108a2 */
[----:B------:R-:W-:Y:S01]  /*55e0*/  MOV R163, R14 ;  /* 0x0000000e00a37202 */ /* 0x000fe20000000f00 */
[----:B------:R-:W-:Y:S01]  /*55f0*/  MUFU.EX2 R220, R36 ;  /* 0x0000002400dc7308 */ /* 0x000fe20000000800 */
[----:B------:R-:W-:Y:S01]  /*5600*/  @!P0 FSEL R54, R54, -INF , !P1 ;  /* 0xff80000036368808 */ /* 0x000fe20004800000 */
[----:B------:R-:W-:Y:S01]  /*5610*/  STS [R187+0x10400], R5 ;  /* 0x01040005bb007388 */ /* 0x000fe20000000800 */
[----:B------:R-:W-:Y:S01]  /*5620*/  @!P0 ISETP.GE.AND P1, PT, R170, R161, PT ;  /* 0x000000a1aa00820c */ /* 0x000fe20003f26270 */
[----:B------:R-:W-:Y:S01]  /*5630*/  FFMA.FTZ R53, R53, c[0x0][0x23c], -R162 ;  /* 0x00008f0035357a23 */ /* 0x000fe200000108a2 */
[----:B------:R-:W-:Y:S01]  /*5640*/  @!P0 FSEL R65, R65, -INF , !P4 ;  /* 0xff80000041418808 */ /* 0x000fe20006000000 */
[----:B------:R1:W-:Y:S01]  /*5650*/  STS [R185+0x10400], R6 ;  /* 0x01040006b9007388 */ /* 0x0003e20000000800 */
[----:B------:R-:W-:Y:S01]  /*5660*/  @!P0 FSEL R55, R55, -INF , !P1 ;  /* 0xff80000037378808 */ /* 0x000fe20004800000 */
[--C-:B------:R-:W-:Y:S01]  /*5670*/  FFMA.FTZ R54, R54, c[0x0][0x23c], -R160.reuse ;  /* 0x00008f0036367a23 */ /* 0x100fe200000108a0 */
[----:B------:R-:W-:Y:S01]  /*5680*/  @!P0 ISETP.GE.AND P1, PT, R169, R108, PT ;  /* 0x0000006ca900820c */ /* 0x000fe20003f26270 */
[----:B------:R-:W-:Y:S01]  /*5690*/  MUFU.EX2 R209, R37 ;  /* 0x0000002500d17308 */ /* 0x000fe20000000800 */
[----:B-1----:R-:W-:Y:S01]  /*56a0*/  F2FP.PACK_AB R4, R237, R238 ;  /* 0x000000eeed04723e */ /* 0x002fe200000000ff */
[----:B------:R-:W-:Y:S01]  /*56b0*/  FFMA.FTZ R55, R55, c[0x0][0x23c], -R160 ;  /* 0x00008f0037377a23 */ /* 0x000fe200000108a0 */
[----:B------:R-:W-:Y:S01]  /*56c0*/  @!P0 FSEL R56, R56, -INF , !P1 ;  /* 0xff80000038388808 */ /* 0x000fe20004800000 */
[----:B------:R-:W-:Y:S01]  /*56d0*/  FFMA.FTZ R66, R177, UR4, R66 ;  /* 0x00000004b1427c23 */ /* 0x000fe20008010042 */
[----:B------:R-:W-:Y:S01]  /*56e0*/  @!P0 ISETP.GE.AND P1, PT, R170, R108, PT ;  /* 0x0000006caa00820c */ /* 0x000fe20003f26270 */
[----:B------:R1:W-:Y:S01]  /*56f0*/  STS [R185+0x10000], R4 ;  /* 0x01000004b9007388 */ /* 0x0003e20000000800 */
[----:B------:R-:W-:Y:S01]  /*5700*/  F2FP.PACK_AB R7, R2, R3 ;  /* 0x000000030207723e */ /* 0x000fe200000000ff */
[--C-:B------:R-:W-:Y:S01]  /*5710*/  FFMA.FTZ R56, R56, c[0x0][0x23c], -R109.reuse ;  /* 0x00008f0038387a23 */ /* 0x100fe2000001086d */
[----:B------:R-:W-:Y:S01]  /*5720*/  @!P0 FSEL R57, R57, -INF , !P1 ;  /* 0xff80000039398808 */ /* 0x000fe20004800000 */
[----:B------:R-:W-:Y:S01]  /*5730*/  MUFU.EX2 R223, R38 ;  /* 0x0000002600df7308 */ /* 0x000fe20000000800 */
[----:B------:R-:W-:Y:S02]  /*5740*/  @!P0 ISETP.GE.AND P1, PT, R169, R8, PT ;  /* 0x00000008a900820c */ /* 0x000fe40003f26270 */
[----:B------:R-:W-:Y:S01]  /*5750*/  MOV R169, R12 ;  /* 0x0000000c00a97202 */ /* 0x000fe20000000f00 */
[--C-:B------:R-:W-:Y:S01]  /*5760*/  FFMA.FTZ R57, R57, c[0x0][0x23c], -R109.reuse ;  /* 0x00008f0039397a23 */ /* 0x100fe2000001086d */
[----:B------:R-:W-:Y:S02]  /*5770*/  @!P0 FSEL R58, R58, -INF , !P1 ;  /* 0xff8000003a3a8808 */ /* 0x000fe40004800000 */
[----:B------:R-:W-:Y:S02]  /*5780*/  @!P0 ISETP.GE.AND P1, PT, R170, R8, PT ;  /* 0x00000008aa00820c */ /* 0x000fe40003f26270 */
[----:B------:R-:W-:Y:S01]  /*5790*/  MOV R12, R205 ;  /* 0x000000cd000c7202 */ /* 0x000fe20000000f00 */
[----:B------:R-:W-:Y:S01]  /*57a0*/  MUFU.EX2 R222, R39 ;  /* 0x0000002700de7308 */ /* 0x000fe20000000800 */
[----:B------:R-:W-:Y:S01]  /*57b0*/  @!P0 FSEL R59, R59, -INF , !P1 ;  /* 0xff8000003b3b8808 */ /* 0x000fe20004800000 */
[--C-:B------:R-:W-:Y:S01]  /*57c0*/  FFMA.FTZ R58, R58, c[0x0][0x23c], -R0.reuse ;  /* 0x00008f003a3a7a23 */ /* 0x100fe20000010800 */
[----:B------:R-:W-:Y:S02]  /*57d0*/  @!P0 ISETP.GE.AND P1, PT, R172, R108, PT ;  /* 0x0000006cac00820c */ /* 0x000fe40003f26270 */
[----:B------:R-:W-:Y:S01]  /*57e0*/  MOV R161, R12 ;  /* 0x0000000c00a17202 */ /* 0x000fe20000000f00 */
[--C-:B------:R-:W-:Y:S01]  /*57f0*/  FFMA.FTZ R59, R59, c[0x0][0x23c], -R0.reuse ;  /* 0x00008f003b3b7a23 */ /* 0x100fe20000010800 */
[----:B------:R-:W-:Y:S02]  /*5800*/  @!P0 FSEL R61, R61, -INF , !P1 ;  /* 0xff8000003d3d8808 */ /* 0x000fe40004800000 */
[-C--:B------:R-:W-:Y:S01]  /*5810*/  @!P0 ISETP.GE.AND P1, PT, R171, R8.reuse, PT ;  /* 0x00000008ab00820c */ /* 0x080fe20003f26270 */
[----:B------:R-:W-:Y:S01]  /*5820*/  MUFU.EX2 R198, R48 ;  /* 0x0000003000c67308 */ /* 0x000fe20000000800 */
[----:B------:R-:W-:Y:S01]  /*5830*/  MOV R171, R197 ;  /* 0x000000c500ab7202 */ /* 0x000fe20000000f00 */
[----:B------:R-:W-:Y:S01]  /*5840*/  FFMA.FTZ R109, R61, c[0x0][0x23c], -R109 ;  /* 0x00008f003d6d7a23 */ /* 0x000fe2000001086d */
[----:B------:R-:W-:Y:S02]  /*5850*/  @!P0 FSEL R67, R67, -INF , !P2 ;  /* 0xff80000043438808 */ /* 0x000fe40005000000 */
[----:B------:R-:W-:Y:S02]  /*5860*/  F2FP.PACK_AB R6, R163, R171 ;  /* 0x000000aba306723e */ /* 0x000fe400000000ff */
[----:B------:R-:W-:Y:S02]  /*5870*/  @!P0 FSEL R62, R62, -INF , !P1 ;  /* 0xff8000003e3e8808 */ /* 0x000fe40004800000 */
[----:B------:R-:W-:Y:S01]  /*5880*/  @!P0 ISETP.GE.AND P1, PT, R172, R8, PT ;  /* 0x00000008ac00820c */ /* 0x000fe20003f26270 */
[----:B------:R1:W-:Y:S01]  /*5890*/  MUFU.EX2 R197, R109 ;  /* 0x0000006d00c57308 */ /* 0x0003e20000000800 */
[----:B------:R-:W-:Y:S01]  /*58a0*/  MOV R172, R202 ;  /* 0x000000ca00ac7202 */ /* 0x000fe20000000f00 */
[--C-:B------:R-:W-:Y:S01]  /*58b0*/  FFMA.FTZ R62, R62, c[0x0][0x23c], -R0.reuse ;  /* 0x00008f003e3e7a23 */ /* 0x100fe20000010800 */
[----:B------:R-:W-:Y:S02]  /*58c0*/  MOV R170, R199 ;  /* 0x000000c700aa7202 */ /* 0x000fe40000000f00 */
[----:B------:R-:W-:Y:S02]  /*58d0*/  F2FP.PACK_AB R5, R161, R172 ;  /* 0x000000aca105723e */ /* 0x000fe400000000ff */
[----:B------:R-:W-:Y:S02]  /*58e0*/  @!P0 FSEL R63, R63, -INF , !P1 ;  /* 0xff8000003f3f8808 */ /* 0x000fe40004800000 */
[----:B------:R-:W-:Y:S01]  /*58f0*/  @!P0 FSEL R64, R64, -INF , !P5 ;  /* 0xff80000040408808 */ /* 0x000fe20006800000 */
[----:B------:R1:W-:Y:S01]  /*5900*/  STS [R187+0x12000], R5 ;  /* 0x01200005bb007388 */ /* 0x0003e20000000800 */
[----:B------:R-:W-:Y:S01]  /*5910*/  MUFU.EX2 R199, R60 ;  /* 0x0000003c00c77308 */ /* 0x000fe20000000800 */
[----:B------:R-:W-:Y:S01]  /*5920*/  FFMA.FTZ R0, R63, c[0x0][0x23c], -R0 ;  /* 0x00008f003f007a23 */ /* 0x000fe20000010800 */
[----:B------:R-:W-:Y:S01]  /*5930*/  @!P0 FSEL R66, R66, -INF , !P3 ;  /* 0xff80000042428808 */ /* 0x000fe20005800000 */
[--C-:B------:R-:W-:Y:S01]  /*5940*/  FFMA.FTZ R64, R64, c[0x0][0x23c], -R162.reuse ;  /* 0x00008f0040407a23 */ /* 0x100fe200000108a2 */
[----:B------:R-:W-:Y:S01]  /*5950*/  PLOP3.LUT P1, PT, PT, PT, UP3, 0x80, 0x0 ;  /* 0x000000000000781c */ /* 0x000fe20003f2f038 */
[----:B------:R-:W-:Y:S02]  /*5960*/  FFMA.FTZ R162, R65, c[0x0][0x23c], -R162 ;  /* 0x00008f0041a27a23 */ /* 0x000fe400000108a2 */
[--C-:B------:R-:W-:Y:S02]  /*5970*/  FFMA.FTZ R66, R66, c[0x0][0x23c], -R160.reuse ;  /* 0x00008f0042427a23 */ /* 0x100fe400000108a0 */
[----:B------:R-:W-:Y:S01]  /*5980*/  FFMA.FTZ R160, R67, c[0x0][0x23c], -R160 ;  /* 0x00008f0043a07a23 */ /* 0x000fe200000108a0 */
[----:B------:R-:W-:Y:S01]  /*5990*/  MUFU.EX2 R196, R49 ;  /* 0x0000003100c47308 */ /* 0x000fe20000000800 */
[----:B-1----:R-:W-:Y:S04]  /*59a0*/  MOV R109, R13 ;  /* 0x0000000d006d7202 */ /* 0x002fe80000000f00 */
[----:B------:R-:W-:Y:S05]  /*59b0*/  F2FP.PACK_AB R4, R170, R109 ;  /* 0x0000006daa04723e */ /* 0x000fea00000000ff */
[----:B------:R-:W-:Y:S01]  /*59c0*/  MUFU.EX2 R204, R50 ;  /* 0x0000003200cc7308 */ /* 0x000fe20000000800 */
[----:B------:R1:W-:Y:S01]  /*59d0*/  STS [R187+0x12400], R4 ;  /* 0x01240004bb007388 */ /* 0x0003e20000000800 */
[----:B------:R-:W-:Y:S03]  /*59e0*/  F2FP.PACK_AB R5, R68, R169 ;  /* 0x000000a94405723e */ /* 0x000fe600000000ff */
[----:B------:R1:W-:Y:S04]  /*59f0*/  STS [R185+0x12000], R6 ;  /* 0x01200006b9007388 */ /* 0x0003e80000000800 */
[----:B------:R1:W-:Y:S01]  /*5a00*/  STS [R185+0x12400], R5 ;  /* 0x01240005b9007388 */ /* 0x0003e20000000800 */
[----:B------:R-:W1:Y:S10]  /*5a10*/  MUFU.EX2 R203, R51 ;  /* 0x0000003300cb7308 */ /* 0x000e740000000800 */
[----:B------:R1:W-:Y:S02]  /*5a20*/  MUFU.EX2 R178, R0 ;  /* 0x0000000000b27308 */ /* 0x0003e40000000800 */
[----:B-1----:R-:W-:Y:S02]  /*5a30*/  F2FP.PACK_AB R4, R166, R234 ;  /* 0x000000eaa604723e */ /* 0x002fe400000000ff */
[----:B------:R-:W-:Y:S03]  /*5a40*/  F2FP.PACK_AB R6, R239, R240 ;  /* 0x000000f0ef06723e */ /* 0x000fe600000000ff */
[----:B------:R1:W-:Y:S03]  /*5a50*/  STS [R186+0x10000], R4 ;  /* 0x01000004ba007388 */ /* 0x0003e60000000800 */
[----:B------:R-:W-:Y:S01]  /*5a60*/  MUFU.EX2 R231, R40 ;  /* 0x0000002800e77308 */ /* 0x000fe20000000800 */
[----:B------:R-:W-:Y:S01]  /*5a70*/  F2FP.PACK_AB R5, R165, R221 ;  /* 0x000000dda505723e */ /* 0x000fe200000000ff */
[----:B------:R1:W-:Y:S04]  /*5a80*/  STS [R186+0x10400], R6 ;  /* 0x01040006ba007388 */ /* 0x0003e80000000800 */
[----:B------:R1:W-:Y:S04]  /*5a90*/  STS [R184+0x10000], R5 ;  /* 0x01000005b8007388 */ /* 0x0003e80000000800 */
[----:B------:R-:W-:Y:S01]  /*5aa0*/  MUFU.EX2 R230, R41 ;  /* 0x0000002900e67308 */ /* 0x000fe20000000800 */
[----:B------:R-:W-:Y:S09]  /*5ab0*/  F2FP.PACK_AB R0, R203, R204 ;  /* 0x000000cccb00723e */ /* 0x000ff200000000ff */
[----:B------:R-:W-:Y:S01]  /*5ac0*/  MUFU.EX2 R236, R42 ;  /* 0x0000002a00ec7308 */ /* 0x000fe20000000800 */
[----:B-1----:R-:W-:Y:S02]  /*5ad0*/  F2FP.PACK_AB R4, R226, R227 ;  /* 0x000000e3e204723e */ /* 0x002fe400000000ff */
[----:B------:R-:W-:Y:S03]  /*5ae0*/  F2FP.PACK_AB R6, R245, R246 ;  /* 0x000000f6f506723e */ /* 0x000fe600000000ff */
[----:B------:R1:W-:Y:S04]  /*5af0*/  STS [R184+0x10400], R4 ;  /* 0x01040004b8007388 */ /* 0x0003e80000000800 */
[----:B------:R-:W1:Y:S01]  /*5b00*/  MUFU.EX2 R235, R43 ;  /* 0x0000002b00eb7308 */ /* 0x000e620000000800 */
[----:B------:R-:W-:Y:S01]  /*5b10*/  F2FP.PACK_AB R5, R251, R252 ;  /* 0x000000fcfb05723e */ /* 0x000fe200000000ff */
[----:B------:R1:W-:Y:S04]  /*5b20*/  STS [R186+0x12000], R6 ;  /* 0x01200006ba007388 */ /* 0x0003e80000000800 */
[----:B------:R1:W-:Y:S04]  /*5b30*/  STS [R186+0x12400], R7 ;  /* 0x01240007ba007388 */ /* 0x0003e80000000800 */
[----:B------:R-:W-:Y:S01]  /*5b40*/  MUFU.EX2 R225, R44 ;  /* 0x0000002c00e17308 */ /* 0x000fe20000000800 */
[----:B------:R1:W-:Y:S09]  /*5b50*/  STS [R184+0x12400], R5 ;  /* 0x01240005b8007388 */ /* 0x0003f20000000800 */
[----:B------:R-:W1:Y:S02]  /*5b60*/  MUFU.EX2 R224, R45 ;  /* 0x0000002d00e07308 */ /* 0x000e640000000800 */
[----:B-1----:R-:W-:Y:S02]  /*5b70*/  F2FP.PACK_AB R4, R209, R220 ;  /* 0x000000dcd104723e */ /* 0x002fe400000000ff */
[----:B------:R-:W-:Y:S06]  /*5b80*/  F2FP.PACK_AB R6, R241, R242 ;  /* 0x000000f2f106723e */ /* 0x000fec00000000ff */
[----:B------:R-:W-:Y:S01]  /*5b90*/  MUFU.EX2 R233, R46 ;  /* 0x0000002e00e97308 */ /* 0x000fe20000000800 */
[----:B------:R-:W-:Y:S01]  /*5ba0*/  F2FP.PACK_AB R7, R222, R223 ;  /* 0x000000dfde07723e */ /* 0x000fe200000000ff */
[----:B------:R1:W-:Y:S01]  /*5bb0*/  STS [R184+0x12000], R6 ;  /* 0x01200006b8007388 */ /* 0x0003e20000000800 */
[----:B------:R-:W-:Y:S03]  /*5bc0*/  F2FP.PACK_AB R5, R235, R236 ;  /* 0x000000eceb05723e */ /* 0x000fe600000000ff */
[----:B------:R1:W-:Y:S04]  /*5bd0*/  STS [R180+0x10000], R4 ;  /* 0x01000004b4007388 */ /* 0x0003e80000000800 */
[----:B------:R-:W1:Y:S01]  /*5be0*/  MUFU.EX2 R232, R47 ;  /* 0x0000002f00e87308 */ /* 0x000e620000000800 */
[----:B------:R1:W-:Y:S04]  /*5bf0*/  STS [R180+0x10400], R7 ;  /* 0x01040007b4007388 */ /* 0x0003e80000000800 */
[----:B------:R-:W-:Y:S05]  /*5c00*/  STS [R181+0x10400], R0 ;  /* 0x01040000b5007388 */ /* 0x000fea0000000800 */
[----:B------:R-:W-:Y:S01]  /*5c10*/  MUFU.EX2 R195, R52 ;  /* 0x0000003400c37308 */ /* 0x000fe20000000800 */
[----:B-1----:R-:W-:Y:S09]  /*5c20*/  F2FP.PACK_AB R6, R230, R231 ;  /* 0x000000e7e606723e */ /* 0x002ff200000000ff */
[----:B------:R-:W1:Y:S01]  /*5c30*/  MUFU.EX2 R194, R53 ;  /* 0x0000003500c27308 */ /* 0x000e620000000800 */
[----:B------:R-:W-:Y:S02]  /*5c40*/  F2FP.PACK_AB R4, R196, R198 ;  /* 0x000000c6c404723e */ /* 0x000fe400000000ff */
[----:B------:R-:W-:Y:S03]  /*5c50*/  F2FP.PACK_AB R7, R224, R225 ;  /* 0x000000e1e007723e */ /* 0x000fe600000000ff */
[----:B------:R-:W-:Y:S04]  /*5c60*/  STS [R181+0x10000], R4 ;  /* 0x01000004b5007388 */ /* 0x000fe80000000800 */
[----:B------:R-:W-:Y:S01]  /*5c70*/  MUFU.EX2 R201, R54 ;  /* 0x0000003600c97308 */ /* 0x000fe20000000800 */
[----:B------:R1:W-:Y:S04]  /*5c80*/  STS [R180+0x12000], R6 ;  /* 0x01200006b4007388 */ /* 0x0003e80000000800 */
[----:B------:R1:W-:Y:S04]  /*5c90*/  STS [R180+0x12400], R5 ;  /* 0x01240005b4007388 */ /* 0x0003e80000000800 */
[----:B------:R-:W-:Y:S01]  /*5ca0*/  STS [R181+0x12000], R7 ;  /* 0x01200007b5007388 */ /* 0x000fe20000000800 */
[----:B------:R-:W1:Y:S10]  /*5cb0*/  MUFU.EX2 R200, R55 ;  /* 0x0000003700c87308 */ /* 0x000e740000000800 */
[----:B------:R-:W-:Y:S01]  /*5cc0*/  MUFU.EX2 R175, R64 ;  /* 0x0000004000af7308 */ /* 0x000fe20000000800 */
[----:B-1----:R-:W-:Y:S09]  /*5cd0*/  F2FP.PACK_AB R6, R232, R233 ;  /* 0x000000e9e806723e */ /* 0x002ff200000000ff */
[----:B------:R-:W1:Y:S01]  /*5ce0*/  MUFU.EX2 R108, R162 ;  /* 0x000000a2006c7308 */ /* 0x000e620000000800 */
[----:B------:R-:W-:Y:S01]  /*5cf0*/  F2FP.PACK_AB R5, R194, R195 ;  /* 0x000000c3c205723e */ /* 0x000fe200000000ff */
[----:B------:R-:W-:Y:S01]  /*5d00*/  STS [R181+0x12400], R6 ;  /* 0x01240006b5007388 */ /* 0x000fe20000000800 */
[----:B------:R-:W-:Y:S03]  /*5d10*/  F2FP.PACK_AB R4, R200, R201 ;  /* 0x000000c9c804723e */ /* 0x000fe600000000ff */
[----:B------:R-:W-:Y:S04]  /*5d20*/  STS [R183+0x10000], R5 ;  /* 0x01000005b7007388 */ /* 0x000fe80000000800 */
[----:B------:R-:W-:Y:S01]  /*5d30*/  MUFU.EX2 R177, R66 ;  /* 0x0000004200b17308 */ /* 0x000fe20000000800 */
[----:B------:R3:W-:Y:S09]  /*5d40*/  STS [R183+0x10400], R4 ;  /* 0x01040004b7007388 */ /* 0x0007f20000000800 */
[----:B------:R-:W4:Y:S01]  /*5d50*/  MUFU.EX2 R176, R160 ;  /* 0x000000a000b07308 */ /* 0x000f220000000800 */
[----:B-1----:R-:W-:Y:S05]  /*5d60*/  F2FP.PACK_AB R0, R108, R175 ;  /* 0x000000af6c00723e */ /* 0x002fea00000000ff */
[----:B------:R1:W-:Y:S04]  /*5d70*/  STS [R182+0x10000], R0 ;  /* 0x01000000b6007388 */ /* 0x0003e80000000800 */
[----:B------:R-:W-:Y:S01]  /*5d80*/  MUFU.EX2 R206, R56 ;  /* 0x0000003800ce7308 */ /* 0x000fe20000000800 */
[----:B---3--:R-:W-:Y:S09]  /*5d90*/  F2FP.PACK_AB R4, R197, R199 ;  /* 0x000000c7c504723e */ /* 0x008ff200000000ff */
[----:B------:R-:W3:Y:S01]  /*5da0*/  MUFU.EX2 R205, R57 ;  /* 0x0000003900cd7308 */ /* 0x000ee20000000800 */
[----:B----4-:R-:W-:Y:S05]  /*5db0*/  F2FP.PACK_AB R5, R176, R177 ;  /* 0x000000b1b005723e */ /* 0x010fea00000000ff */
[----:B------:R-:W-:Y:S04]  /*5dc0*/  STS [R182+0x10400], R5 ;  /* 0x01040005b6007388 */ /* 0x000fe80000000800 */
[----:B------:R-:W-:Y:S10]  /*5dd0*/  MUFU.EX2 R208, R58 ;  /* 0x0000003a00d07308 */ /* 0x000ff40000000800 */
[----:B------:R-:W4:Y:S01]  /*5de0*/  MUFU.EX2 R207, R59 ;  /* 0x0000003b00cf7308 */ /* 0x000f220000000800 */
[----:B---3--:R-:W-:Y:S05]  /*5df0*/  F2FP.PACK_AB R7, R205, R206 ;  /* 0x000000cecd07723e */ /* 0x008fea00000000ff */
[----:B------:R-:W-:Y:S04]  /*5e00*/  STS [R183+0x12000], R7 ;  /* 0x01200007b7007388 */ /* 0x000fe80000000800 */
[----:B------:R-:W1:Y:S01]  /*5e10*/  MUFU.EX2 R202, R62 ;  /* 0x0000003e00ca7308 */ /* 0x000e620000000800 */
[----:B----4-:R-:W-:Y:S05]  /*5e20*/  F2FP.PACK_AB R6, R207, R208 ;  /* 0x000000d0cf06723e */ /* 0x010fea00000000ff */
[----:B------:R-:W-:Y:S04]  /*5e30*/  STS [R183+0x12400], R6 ;  /* 0x01240006b7007388 */ /* 0x000fe80000000800 */
[----:B------:R-:W-:Y:S01]  /*5e40*/  STS [R182+0x12000], R4 ;  /* 0x01200004b6007388 */ /* 0x000fe20000000800 */
[----:B-1----:R-:W-:Y:S05]  /*5e50*/  F2FP.PACK_AB R0, R178, R202 ;  /* 0x000000cab200723e */ /* 0x002fea00000000ff */
[----:B------:R1:W-:Y:S04]  /*5e60*/  STS [R182+0x12400], R0 ;  /* 0x01240000b6007388 */ /* 0x0003e80000000800 */
[----:B------:R-:W3:Y:S08]  /*5e70*/  LDSM.16.M88.4 R64, [R150+0x4000] ;  /* 0x004000009640783b */ /* 0x000ef00000000200 */
[----:B------:R-:W2:Y:S08]  /*5e80*/  LDSM.16.M88.4 R60, [R150+0x5000] ;  /* 0x00500000963c783b */ /* 0x000eb00000000200 */
[----:B------:R-:W4:Y:S01]  /*5e90*/  LDSM.16.M88.4 R100, [R151+0x4000] ;  /* 0x004000009764783b */ /* 0x000f220000000200 */
[----:B-1----:R-:W-:Y:S07]  /*5ea0*/  MOV R0, R169 ;  /* 0x000000a900007202 */ /* 0x002fee0000000f00 */
[----:B------:R-:W1:Y:S01]  /*5eb0*/  LDSM.16.M88.4 R104, [R151+0x5000] ;  /* 0x005000009768783b */ /* 0x000e620000000200 */
[-C--:B---3--:R-:W-:Y:S08]  /*5ec0*/  HMMA.16816.F32 R4, R64, R112.reuse, RZ ;  /* 0x000000704004723c */ /* 0x088ff000000018ff */
        /* <DEDUP_REMOVED lines=16> */
[C---:B-1----:R-:W-:Y:S08]  /*5fd0*/  HMMA.16816.F32 R8, R104.reuse, R128, R8 ;  /* 0x000000806808723c */ /* 0x042ff00000001808 */
[-C--:B------:R-:W-:Y:S08]  /*5fe0*/  HMMA.16816.F32 R12, R104, R130.reuse, R12 ;  /* 0x00000082680c723c */ /* 0x080ff0000000180c */
[C---:B------:R-:W-:Y:S01]  /*5ff0*/  FADD.FTZ R5, -R164.reuse, R5 ;  /* 0x00000005a4057221 */ /* 0x040fe20000010100 */
[C---:B------:R-:W-:Y:S03]  /*6000*/  HMMA.16816.F32 R16, R100.reuse, R130, R16 ;  /* 0x000000826410723c */ /* 0x040fe60000001810 */
[----:B------:R-:W-:Y:S02]  /*6010*/  FADD.FTZ R4, -R164, R4 ;  /* 0x00000004a4047221 */ /* 0x000fe40000010100 */
[----:B------:R-:W-:Y:S02]  /*6020*/  FADD.FTZ R7, -R159, R7 ;  /* 0x000000079f077221 */ /* 0x000fe40000010100 */
[----:B------:R-:W-:Y:S01]  /*6030*/  FADD.FTZ R9, -R111, R9 ;  /* 0x000000096f097221 */ /* 0x000fe20000010100 */
[-C--:B------:R-:W-:Y:S01]  /*6040*/  HMMA.16816.F32 R20, R100, R132.reuse, R20 ;  /* 0x000000846414723c */ /* 0x080fe20000001814 */
[----:B------:R-:W-:Y:S03]  /*6050*/  FMUL.FTZ R168, R168, R5 ;  /* 0x00000005a8a87220 */ /* 0x000fe60000410000 */
[----:B------:R-:W-:Y:S02]  /*6060*/  FMUL.FTZ R174, R174, R4 ;  /* 0x00000004aeae7220 */ /* 0x000fe40000410000 */
[----:B------:R-:W-:Y:S02]  /*6070*/  FADD.FTZ R6, -R159, R6 ;  /* 0x000000069f067221 */ /* 0x000fe40000010100 */
        /* <DEDUP_REMOVED lines=11> */
[C---:B------:R-:W-:Y:S02]  /*6130*/  FADD.FTZ R22, -R159.reuse, R22 ;  /* 0x000000169f167221 */ /* 0x040fe40000010100 */
[----:B------:R-:W-:Y:S02]  /*6140*/  FADD.FTZ R21, -R164, R21 ;  /* 0x00000015a4157221 */ /* 0x000fe40000010100 */
[----:B------:R-:W-:Y:S01]  /*6150*/  FADD.FTZ R23, -R159, R23 ;  /* 0x000000179f177221 */ /* 0x000fe20000010100 */
[-C--:B------:R-:W-:Y:S01]  /*6160*/  HMMA.16816.F32 R36, R100, R136.reuse, R36 ;  /* 0x000000886424723c */ /* 0x080fe20000001824 */
[----:B------:R-:W-:Y:S03]  /*6170*/  FMUL.FTZ R166, R166, R21 ;  /* 0x00000015a6a67220 */ /* 0x000fe60000410000 */
[----:B------:R-:W-:Y:S02]  /*6180*/  FADD.FTZ R21, -R110, R27 ;  /* 0x0000001b6e157221 */ /* 0x000fe40000010100 */
[C---:B------:R-:W-:Y:S02]  /*6190*/  FADD.FTZ R24, -R111.reuse, R24 ;  /* 0x000000186f187221 */ /* 0x040fe40000010100 */
        /* <DEDUP_REMOVED lines=15> */
[----:B------:R-:W-:Y:S03]  /*6290*/  FADD.FTZ R39, -R159, R39 ;  /* 0x000000279f277221 */ /* 0x000fe60000010100 */
[C---:B------:R-:W-:Y:S02]  /*62a0*/  FADD.FTZ R11, -R110.reuse, R11 ;  /* 0x0000000b6e0b7221 */ /* 0x040fe40000010100 */
[----:B------:R-:W-:Y:S02]  /*62b0*/  FMUL.FTZ R23, R239, R23 ;  /* 0x00000017ef177220 */ /* 0x000fe40000410000 */
[----:B------:R-:W-:Y:S01]  /*62c0*/  FADD.FTZ R33, -R110, R47 ;  /* 0x0000002f6e217221 */ /* 0x000fe20000010100 */
[C---:B------:R-:W-:Y:S03]  /*62d0*/  HMMA.16816.F32 R56, R104.reuse, R140, R56 ;  /* 0x0000008c6838723c */ /* 0x040fe60000001838 */
[----:B------:R-:W-:Y:S04]  /*62e0*/  FMUL.FTZ R33, R232, R33 ;  /* 0x00000021e8217220 */ /* 0x000fe80000410000 */
[C---:B------:R-:W-:Y:S01]  /*62f0*/  FADD.FTZ R50, -R159.reuse, R50 ;  /* 0x000000329f327221 */ /* 0x040fe20000010100 */
[-C--:B------:R-:W-:Y:S01]  /*6300*/  HMMA.16816.F32 R60, R104, R142.reuse, R60 ;  /* 0x0000008e683c723c */ /* 0x080fe2000000183c */
[----:B------:R-:W-:Y:S03]  /*6310*/  FADD.FTZ R51, -R159, R51 ;  /* 0x000000339f337221 */ /* 0x000fe60000010100 */
[C---:B------:R-:W-:Y:S02]  /*6320*/  FADD.FTZ R48, -R164.reuse, R48 ;  /* 0x00000030a4307221 */ /* 0x040fe40000010100 */
[C---:B------:R-:W-:Y:S01]  /*6330*/  FADD.FTZ R49, -R164.reuse, R49 ;  /* 0x00000031a4317221 */ /* 0x040fe20000010100 */
[----:B------:R-:W-:Y:S01]  /*6340*/  MOV R105, R161 ;  /* 0x000000a100697202 */ /* 0x000fe20000000f00 */
[C---:B------:R-:W-:Y:S01]  /*6350*/  FADD.FTZ R52, -R164.reuse, R52 ;  /* 0x00000034a4347221 */ /* 0x040fe20000010100 */
[----:B------:R-:W-:Y:S03]  /*6360*/  HMMA.16816.F32 R64, R100, R142, R64 ;  /* 0x0000008e6440723c */ /* 0x000fe60000001840 */
[----:B------:R-:W-:Y:S01]  /*6370*/  FADD.FTZ R53, -R164, R53 ;  /* 0x00000035a4357221 */ /* 0x000fe20000010100 */
[----:B------:R-:W-:Y:S01]  /*6380*/  MOV R106, R172 ;  /* 0x000000ac006a7202 */ /* 0x000fe20000000f00 */
[----:B------:R-:W-:Y:S01]  /*6390*/  FMUL.FTZ R172, R234, R20 ;  /* 0x00000014eaac7220 */ /* 0x000fe20000410000 */
[----:B------:R-:W-:Y:S01]  /*63a0*/  MOV R104, R109 ;  /* 0x0000006d00687202 */ /* 0x000fe20000000f00 */
[----:B------:R-:W-:Y:S01]  /*63b0*/  FMUL.FTZ R20, R243, R19 ;  /* 0x00000013f3147220 */ /* 0x000fe20000410000 */
[----:B------:R-:W-:Y:S01]  /*63c0*/  MOV R101, R167 ;  /* 0x000000a700657202 */ /* 0x000fe20000000f00 */
[----:B------:R-:W-:Y:S03]  /*63d0*/  FMUL.FTZ R167, R237, R17 ;  /* 0x00000011eda77220 */ /* 0x000fe60000410000 */
[C---:B------:R-:W-:Y:S01]  /*63e0*/  FADD.FTZ R19, -R111.reuse, R12 ;  /* 0x0000000c6f137221 */ /* 0x040fe20000010100 */
[----:B------:R-:W-:Y:S01]  /*63f0*/  MOV R237, R105 ;  /* 0x0000006900ed7202 */ /* 0x000fe20000000f00 */
[----:B------:R-:W-:Y:S01]  /*6400*/  FMUL.FTZ R105, R240, R22 ;  /* 0x00000016f0697220 */ /* 0x000fe20000410000 */
[----:B------:R-:W-:Y:S01]  /*6410*/  MOV R103, R171 ;  /* 0x000000ab00677202 */ /* 0x000fe20000000f00 */
[----:B------:R-:W-:Y:S01]  /*6420*/  FADD.FTZ R22, -R111, R25 ;  /* 0x000000196f167221 */ /* 0x000fe20000010100 */
[----:B------:R-:W-:Y:S01]  /*6430*/  MOV R102, R163 ;  /* 0x000000a300667202 */ /* 0x000fe20000000f00 */
[----:B------:R-:W-:Y:S01]  /*6440*/  FMUL.FTZ R12, R237, R9 ;  /* 0x00000009ed0c7220 */ /* 0x000fe20000410000 */
[----:B------:R-:W-:Y:S01]  /*6450*/  MOV R100, R170 ;  /* 0x000000aa00647202 */ /* 0x000fe20000000f00 */
[----:B------:R-:W-:Y:S01]  /*6460*/  FADD.FTZ R9, -R110, R26 ;  /* 0x0000001a6e097221 */ /* 0x000fe20000010100 */
[----:B------:R-:W-:Y:S01]  /*6470*/  MOV R107, R173 ;  /* 0x000000ad006b7202 */ /* 0x000fe20000000f00 */
[----:B------:R-:W-:Y:S01]  /*6480*/  FMUL.FTZ R25, R68, R15 ;  /* 0x0000000f44197220 */ /* 0x000fe20000410000 */
[----:B------:R-:W-:Y:S01]  /*6490*/  MOV R5, R102 ;  /* 0x0000006600057202 */ /* 0x000fe20000000f00 */
[----:B------:R-:W-:Y:S01]  /*64a0*/  FMUL.FTZ R9, R3, R9 ;  /* 0x0000000903097220 */ /* 0x000fe20000410000 */
[----:B------:R1:W5:Y:S01]  /*64b0*/  LDL.LU R68, [R1+0x58] ;  /* 0x0000580001447983 */ /* 0x0003620000300800 */
[----:B------:R-:W-:Y:S01]  /*64c0*/  FMUL.FTZ R173, R238, R16 ;  /* 0x00000010eead7220 */ /* 0x000fe20000410000 */
[----:B------:R-:W-:Y:S01]  /*64d0*/  MOV R238, R103 ;  /* 0x0000006700ee7202 */ /* 0x000fe20000000f00 */
[----:B------:R-:W-:Y:S01]  /*64e0*/  FADD.FTZ R64, -R164, R64 ;  /* 0x00000040a4407221 */ /* 0x000fe20000010100 */
[----:B------:R1:W5:Y:S01]  /*64f0*/  LDL.LU R3, [R1+0x54] ;  /* 0x0000540001037983 */ /* 0x0003620000300800 */
[----:B------:R-:W-:Y:S01]  /*6500*/  FMUL.FTZ R101, R101, R7 ;  /* 0x0000000765657220 */ /* 0x000fe20000410000 */
[----:B------:R-:W-:Y:S01]  /*6510*/  MOV R4, R100 ;  /* 0x0000006400047202 */ /* 0x000fe20000000f00 */
[----:B------:R-:W-:Y:S01]  /*6520*/  FADD.FTZ R7, -R110, R10 ;  /* 0x0000000a6e077221 */ /* 0x000fe20000010100 */
[----:B------:R1:W5:Y:S01]  /*6530*/  LDL.LU R2, [R1+0x50] ;  /* 0x0000500001027983 */ /* 0x0003620000300800 */
[----:B------:R-:W-:Y:S01]  /*6540*/  FMUL.FTZ R19, R238, R19 ;  /* 0x00000013ee137220 */ /* 0x000fe20000410000 */
[----:B------:R-:W-:Y:S01]  /*6550*/  MOV R17, R104 ;  /* 0x0000006800117202 */ /* 0x000fe20000000f00 */
[----:B------:R-:W-:Y:S01]  /*6560*/  FMUL.FTZ R170, R220, R36 ;  /* 0x00000024dcaa7220 */ /* 0x000fe20000410000 */
[----:B------:R-:W-:Y:S01]  /*6570*/  MOV R16, R106 ;  /* 0x0000006a00107202 */ /* 0x000fe20000000f00 */
[----:B------:R-:W-:Y:S01]  /*6580*/  FMUL.FTZ R106, R244, R18 ;  /* 0x00000012f46a7220 */ /* 0x000fe20000410000 */
[----:B------:R-:W-:Y:S01]  /*6590*/  MOV R238, R4 ;  /* 0x0000000400ee7202 */ /* 0x000fe20000000f00 */
[----:B------:R-:W-:Y:S01]  /*65a0*/  FMUL.FTZ R18, R5, R13 ;  /* 0x0000000d05127220 */ /* 0x000fe20000410000 */
[----:B------:R-:W-:Y:S01]  /*65b0*/  MOV R5, R0 ;  /* 0x0000000000057202 */ /* 0x000fe20000000f00 */
[----:B------:R-:W-:Y:S02]  /*65c0*/  FMUL.FTZ R163, R209, R37 ;  /* 0x00000025d1a37220 */ /* 0x000fe40000410000 */
        /* <DEDUP_REMOVED lines=19> */
[C---:B------:R-:W-:Y:S01]  /*6700*/  FADD.FTZ R51, -R111.reuse, R56 ;  /* 0x000000386f337221 */ /* 0x040fe20000010100 */
[----:B------:R-:W-:Y:S01]  /*6710*/  MOV R56, R193 ;  /* 0x000000c100387202 */ /* 0x000fe20000000f00 */
[C---:B------:R-:W-:Y:S01]  /*6720*/  FADD.FTZ R50, -R111.reuse, R57 ;  /* 0x000000396f327221 */ /* 0x040fe20000010100 */
[----:B------:R-:W-:Y:S01]  /*6730*/  MOV R57, R192 ;  /* 0x000000c000397202 */ /* 0x000fe20000000f00 */
        /* <DEDUP_REMOVED lines=46> */
[----:B-1----:R-:W-:Y:S01]  /*6a20*/  IMAD.MOV.U32 R11, RZ, RZ, c[0x0][0x190] ;  /* 0x00006400ff0b7624 */ /* 0x002fe200078e00ff */
        /* <DEDUP_REMOVED lines=32> */
.L_x_118:
[----:B-1----:R-:W-:Y:S01]  /*6c30*/  F2FP.PACK_AB R32, R168, R174 ;  /* 0x000000aea820723e */ /* 0x002fe200000000ff */
        /* <DEDUP_REMOVED lines=66> */
[----:B-----5:R-:W-:Y:S04]  /*7060*/  LDSM.16.MT88.4 R4, [R2+0x10000] ;  /* 0x010000000204783b */ /* 0x020fe80000004200 */
[----:B------:R-:W1:Y:S04]  /*7070*/  LDSM.16.MT88.4 R8, [R0+0x4000] ;  /* 0x004000000008783b */ /* 0x000e680000004200 */
[----:B------:R-:W3:Y:S04]  /*7080*/  LDSM.16.MT88.4 R12, [R2+0x14000] ;  /* 0x01400000020c783b */ /* 0x000ee80000004200 */
[----:B------:R-:W-:Y:S04]  /*7090*/  LDSM.16.MT88.4 R16, [R2+0x10800] ;  /* 0x010800000210783b */ /* 0x000fe80000004200 */
[----:B------:R-:W4:Y:S04]  /*70a0*/  LDSM.16.MT88.4 R20, [R0+0x4400] ;  /* 0x004400000014783b */ /* 0x000f280000004200 */
[----:B------:R-:W4:Y:S01]  /*70b0*/  LDSM.16.MT88.4 R24, [R2+0x14800] ;  /* 0x014800000218783b */ /* 0x000f220000004200 */
        /* <DEDUP_REMOVED lines=8> */
[C---:B------:R-:W-:Y:S08]  /*7140*/  HMMA.16816.F32 R72, R24.reuse, R20, R72 ;  /* 0x000000141848723c */ /* 0x040ff00000001848 */
        /* <DEDUP_REMOVED lines=67> */
.L_x_119:
[----:B------:R-:W2:Y:S01]  /*7580*/  LDL R54, [R1] ;  /* 0x0000000001367983 */ /* 0x000ea20000100800 */
[----:B------:R-:W-:Y:S01]  /*7590*/  IMAD.U32 R59, RZ, RZ, UR24 ;  /* 0x00000018ff3b7e24 */ /* 0x000fe2000f8e00ff */
[----:B------:R-:W-:Y:S01]  /*75a0*/  ULOP3.LUT UR9, UR5, 0x1, URZ, 0xc0, !UPT ;  /* 0x0000000105097892 */ /* 0x000fe2000f8ec03f */
[----:B------:R-:W-:Y:S01]  /*75b0*/  IMAD.U32 R58, RZ, RZ, UR23 ;  /* 0x00000017ff3a7e24 */ /* 0x000fe2000f8e00ff */
[----:B------:R-:W3:Y:S01]  /*75c0*/  LDL R53, [R1+0x18] ;  /* 0x0000180001357983 */ /* 0x000ee20000100800 */
[----:B------:R-:W-:Y:S01]  /*75d0*/  IMAD.U32 R55, RZ, RZ, UR20 ;  /* 0x00000014ff377e24 */ /* 0x000fe2000f8e00ff */
[----:B------:R-:W-:Y:S02]  /*75e0*/  UISETP.NE.U32.AND UP0, UPT, UR9, 0x1, UPT ;  /* 0x000000010900788c */ /* 0x000fe4000bf05070 */
[----:B------:R-:W-:Y:S01]  /*75f0*/  LDSM.16.M88.4 R16, [R147] ;  /* 0x000000009310783b */ /* 0x000fe20000000200 */
[----:B------:R-:W-:Y:S02]  /*7600*/  UISETP.GT.AND UP2, UPT, UR5, UR16, UPT ;  /* 0x000000100500728c */ /* 0x000fe4000bf44270 */
[----:B------:R-:W-:Y:S01]  /*7610*/  UIADD3 UR5, UR5, -0x1, URZ ;  /* 0xffffffff05057890 */ /* 0x000fe2000fffe03f */
[----:B------:R-:W4:Y:S04]  /*7620*/  LDSM.16.MT88.4 R20, [R0+0x6000] ;  /* 0x006000000014783b */ /* 0x000f280000004200 */
[----:B------:R-:W1:Y:S04]  /*7630*/  LDSM.16.M88.4 R12, [R147+0x2000] ;  /* 0x00200000930c783b */ /* 0x000e680000000200 */
[----:B------:R-:W-:Y:S04]  /*7640*/  LDSM.16.M88.4 R24, [R154] ;  /* 0x000000009a18783b */ /* 0x000fe80000000200 */
[----:B------:R-:W1:Y:S04]  /*7650*/  LDSM.16.MT88.4 R28, [R0+0x6400] ;  /* 0x00640000001c783b */ /* 0x000e680000004200 */
[----:B------:R-:W1:Y:S04]  /*7660*/  LDSM.16.M88.4 R32, [R157] ;  /* 0x000000009d20783b */ /* 0x000e680000000200 */
[----:B------:R-:W-:Y:S04]  /*7670*/  LDSM.16.M88.4 R36, [R149] ;  /* 0x000000009524783b */ /* 0x000fe80000000200 */
[----:B------:R-:W1:Y:S04]  /*7680*/  LDSM.16.MT88.4 R40, [R0+0x6800] ;  /* 0x006800000028783b */ /* 0x000e680000004200 */
[----:B------:R-:W1:Y:S04]  /*7690*/  LDSM.16.M88.4 R44, [R149+0x2000] ;  /* 0x00200000952c783b */ /* 0x000e680000000200 */
[----:B------:R-:W-:Y:S01]  /*76a0*/  LDSM.16.MT88.4 R48, [R0+0x6c00] ;  /* 0x006c00000030783b */ /* 0x000fe20000004200 */
[-C--:B-1--4-:R-:W-:Y:S08]  /*76b0*/  HMMA.16816.F32 R4, R16, R20.reuse, RZ ;  /* 0x000000141004723c */ /* 0x092ff000000018ff */
[C---:B------:R-:W-:Y:S08]  /*76c0*/  HMMA.16816.F32 R8, R12.reuse, R20, RZ ;  /* 0x000000140c08723c */ /* 0x040ff000000018ff */
[-C--:B------:R-:W-:Y:S08]  /*76d0*/  HMMA.16816.F32 R12, R12, R22.reuse, RZ ;  /* 0x000000160c0c723c */ /* 0x080ff000000018ff */
[----:B------:R-:W-:Y:S01]  /*76e0*/  HMMA.16816.F32 R16, R16, R22, RZ ;  /* 0x000000161010723c */ /* 0x000fe200000018ff */
[----:B------:R-:W1:Y:S07]  /*76f0*/  LDSM.16.M88.4 R20, [R148] ;  /* 0x000000009414783b */ /* 0x000e6e0000000200 */
[-C--:B------:R-:W-:Y:S08]  /*7700*/  HMMA.16816.F32 R4, R24, R28.reuse, R4 ;  /* 0x0000001c1804723c */ /* 0x080ff00000001804 */
[C---:B------:R-:W-:Y:S08]  /*7710*/  HMMA.16816.F32 R8, R32.reuse, R28, R8 ;  /* 0x0000001c2008723c */ /* 0x040ff00000001808 */
[-C--:B------:R-:W-:Y:S01]  /*7720*/  HMMA.16816.F32 R12, R32, R30.reuse, R12 ;  /* 0x0000001e200c723c */ /* 0x080fe2000000180c */
[----:B------:R-:W4:Y:S07]  /*7730*/  LDSM.16.M88.4 R32, [R148+0x2000] ;  /* 0x002000009420783b */ /* 0x000f2e0000000200 */
        /* <DEDUP_REMOVED lines=11> */
[C---:B----4-:R-:W-:Y:S08]  /*77f0*/  HMMA.16816.F32 R8, R32.reuse, R48, R8 ;  /* 0x000000302008723c */ /* 0x050ff00000001808 */
[-C--:B------:R-:W-:Y:S01]  /*7800*/  HMMA.16816.F32 R12, R32, R50.reuse, R12 ;  /* 0x00000032200c723c */ /* 0x080fe2000000180c */
[----:B------:R-:W1:Y:S07]  /*7810*/  LDSM.16.M88.4 R32, [R155] ;  /* 0x000000009b20783b */ /* 0x000e6e0000000200 */
        /* <DEDUP_REMOVED lines=15> */
[----:B----4-:R-:W-:Y:S04]  /*7910*/  IMAD.U32 R0, RZ, RZ, UR17 ;  /* 0x00000011ff007e24 */ /* 0x010fe8000f8e00ff */
[----:B------:R-:W-:Y:S07]  /*7920*/  HMMA.16816.F32 R16, R36, R42, R16 ;  /* 0x0000002a2410723c */ /* 0x000fee0000001810 */
[----:B------:R-:W-:Y:S01]  /*7930*/  IMAD.U32 R42, RZ, RZ, UR28 ;  /* 0x0000001cff2a7e24 */ /* 0x000fe2000f8e00ff */
[-C--:B------:R-:W-:Y:S01]  /*7940*/  HMMA.16816.F32 R4, R20, R48.reuse, R4 ;  /* 0x000000301404723c */ /* 0x080fe20000001804 */
[----:B------:R-:W-:Y:S03]  /*7950*/  IMAD.U32 R38, RZ, RZ, UR26 ;  /* 0x0000001aff267e24 */ /* 0x000fe6000f8e00ff */
[----:B------:R-:W-:Y:S04]  /*7960*/  IMAD.U32 R36, RZ, RZ, UR25 ;  /* 0x00000019ff247e24 */ /* 0x000fe8000f8e00ff */
[C---:B------:R-:W-:Y:S07]  /*7970*/  HMMA.16816.F32 R8, R44.reuse, R48, R8 ;  /* 0x000000302c08723c */ /* 0x040fee0000001808 */
        /* <DEDUP_REMOVED lines=9> */
[----:B------:R-:W-:Y:S01]  /*7a10*/  LEA R193, P0, R21, R56, 0x2 ;  /* 0x0000003815c17211 */ /* 0x000fe200078010ff */
[----:B------:R-:W-:Y:S02]  /*7a20*/  IMAD.U32 R23, RZ, RZ, UR30 ;  /* 0x0000001eff177e24 */ /* 0x000fe4000f8e00ff */
[C---:B-1----:R-:W-:Y:S01]  /*7a30*/  HMMA.16816.F32 R8, R32.reuse, R28, R8 ;  /* 0x0000001c2008723c */ /* 0x042fe20000001808 */
[----:B------:R-:W-:Y:S03]  /*7a40*/  IMAD.U32 R56, RZ, RZ, UR21 ;  /* 0x00000015ff387e24 */ /* 0x000fe6000f8e00ff */
        /* <DEDUP_REMOVED lines=9> */
[----:B--2---:R-:W-:Y:S01]  /*7ae0*/  @P1 IADD3 R20, P2, R54, UR12, RZ ;  /* 0x0000000c36141c10 */ /* 0x004fe2000ff5e0ff */
[----:B------:R-:W-:Y:S01]  /*7af0*/  IMAD.U32 R32, RZ, RZ, UR23 ;  /* 0x00000017ff207e24 */ /* 0x000fe2000f8e00ff */
[----:B------:R-:W-:Y:S01]  /*7b00*/  @UP3 UIADD3 UR12, UP1, UR12, -0x200, URZ ;  /* 0xfffffe000c0c3890 */ /* 0x000fe2000ff3e03f */
[----:B------:R-:W-:Y:S01]  /*7b10*/  IMAD.U32 R24, RZ, RZ, UR29 ;  /* 0x0000001dff187e24 */ /* 0x000fe2000f8e00ff */
[----:B---3--:R-:W-:Y:S01]  /*7b20*/  @P1 IADD3.X R21, R53, UR11, RZ, P2, !PT ;  /* 0x0000000b35151c10 */ /* 0x008fe200097fe4ff */
[----:B------:R-:W-:Y:S01]  /*7b30*/  IMAD.U32 R25, RZ, RZ, UR28 ;  /* 0x0000001cff197e24 */ /* 0x000fe2000f8e00ff */
[----:B------:R-:W-:Y:S02]  /*7b40*/  @UP3 UIADD3.X UR11, UR11, -0x1, URZ, UP1, !UPT ;  /* 0xffffffff0b0b3890 */ /* 0x000fe40008ffe43f */
[----:B------:R-:W-:Y:S01]  /*7b50*/  IMAD.U32 R27, RZ, RZ, UR27 ;  /* 0x0000001bff1b7e24 */ /* 0x000fe2000f8e00ff */
[----:B------:R1:W5:Y:S01]  /*7b60*/  @P1 LDG.E R249, [R20.64] ;  /* 0x0000000614f91981 */ /* 0x000362000c1e1900 */
[----:B------:R-:W-:Y:S02]  /*7b70*/  IMAD.U32 R31, RZ, RZ, UR26 ;  /* 0x0000001aff1f7e24 */ /* 0x000fe4000f8e00ff */
[----:B------:R-:W-:Y:S01]  /*7b80*/  IMAD.U32 R30, RZ, RZ, UR22 ;  /* 0x00000016ff1e7e24 */ /* 0x000fe2000f8e00ff */
[----:B------:R1:W5:Y:S01]  /*7b90*/  @P1 LDG.E R250, [R20.64+0x20] ;  /* 0x0000200614fa1981 */ /* 0x000362000c1e1900 */
[----:B------:R-:W-:Y:S02]  /*7ba0*/  IMAD.U32 R33, RZ, RZ, UR18 ;  /* 0x00000012ff217e24 */ /* 0x000fe4000f8e00ff */
[----:B------:R-:W-:Y:S01]  /*7bb0*/  IMAD.U32 R26, RZ, RZ, UR20 ;  /* 0x00000014ff1a7e24 */ /* 0x000fe2000f8e00ff */
[----:B------:R1:W5:Y:S01]  /*7bc0*/  @P1 LDG.E R247, [R20.64+0x100] ;  /* 0x0001000614f71981 */ /* 0x000362000c1e1900 */
[----:B------:R-:W-:Y:S02]  /*7bd0*/  IMAD.U32 R54, RZ, RZ, UR19 ;  /* 0x00000013ff367e24 */ /* 0x000fe4000f8e00ff */
[----:B------:R-:W-:Y:S01]  /*7be0*/  IMAD.U32 R53, RZ, RZ, UR18 ;  /* 0x00000012ff357e24 */ /* 0x000fe2000f8e00ff */
[----:B------:R1:W5:Y:S02]  /*7bf0*/  @P1 LDG.E R248, [R20.64+0x120] ;  /* 0x0001200614f81981 */ /* 0x000364000c1e1900 */
        /* <DEDUP_REMOVED lines=185> */
.L_x_121:
        /* <DEDUP_REMOVED lines=10> */
[----:B------:R-:W-:Y:S02]  /*8830*/  ULDC.64 UR12, c[0x0][0x390] ;  /* 0x0000e400000c7ab9 */ /* 0x000fe40000000a00 */
[----:B------:R-:W-:-:S02]  /*8840*/  UIMAD UR9, UR33, UR5, UR9 ;  /* 0x00000005210972a4 */ /* 0x000fc4000f8e0209 */
[----:B------:R-:W-:-:S04]  /*8850*/  UIMAD UR5, UR11, UR12, URZ ;  /* 0x0000000c0b0572a4 */ /* 0x000fc8000f8e023f */
[----:B------:R-:W-:Y:S02]  /*8860*/  UIMAD UR13, UR46, UR13, UR5 ;  /* 0x0000000d2e0d72a4 */ /* 0x000fe4000f8e0205 */
[----:B------:R-:W-:-:S04]  /*8870*/  UIMAD.WIDE.U32 UR4, UR33, UR4, URZ ;  /* 0x00000004210472a5 */ /* 0x000fc8000f8e003f */
[----:B------:R-:W-:-:S04]  /*8880*/  UIADD3 UR5, UR5, UR9, URZ ;  /* 0x0000000905057290 */ /* 0x000fc8000fffe03f */
[----:B------:R-:W-:-:S04]  /*8890*/  UIMAD.WIDE.U32 UR4, UR46, UR12, UR4 ;  /* 0x0000000c2e0472a5 */ /* 0x000fc8000f8e0004 */
[----:B------:R-:W-:-:S03]  /*88a0*/  UIADD3 UR11, UR5, UR13, URZ ;  /* 0x0000000d050b7290 */ /* 0x000fc6000fffe03f */
[----:B------:R-:W-:Y:S02]  /*88b0*/  UMOV UR9, UR4 ;  /* 0x0000000400097c82 */ /* 0x000fe40008000000 */
.L_x_122:
[----:B------:R-:W-:Y:S01]  /*88c0*/  BAR.SYNC.DEFER_BLOCKING 0x0 ;  /* 0x0000000000007b1d */ /* 0x000fe20000010000 */
[----:B------:R-:W-:Y:S01]  /*88d0*/  USHF.L.U32 UR4, UR10, 0x7, URZ ;  /* 0x000000070a047899 */ /* 0x000fe2000800063f */
[--C-:B-1----:R-:W-:Y:S01]  /*88e0*/  SHF.R.S32.HI R5, RZ, 0x1f, R228.reuse ;  /* 0x0000001fff057819 */ /* 0x102fe200000114e4 */
[----:B------:R-:W-:Y:S01]  /*88f0*/  IMAD.MOV.U32 R4, RZ, RZ, R228 ;  /* 0x000000ffff047224 */ /* 0x000fe200078e00e4 */
[----:B------:R-:W-:Y:S01]  /*8900*/  UIMAD UR8, UR10, -0x80, UR8 ;  /* 0xffffff800a0878a4 */ /* 0x000fe2000f8e0208 */
[----:B------:R-:W-:Y:S01]  /*8910*/  ISETP.GE.AND P1, PT, R228, c[0x0][0x220], PT ;  /* 0x00008800e4007a0c */ /* 0x000fe20003f26270 */
[----:B------:R-:W1:Y:S01]  /*8920*/  S2R R14, SR_TID.X ;  /* 0x00000000000e7919 */ /* 0x000e620000002100 */
[----:B------:R-:W-:Y:S01]  /*8930*/  USHF.R.S32.HI UR5, URZ, 0x1f, UR4 ;  /* 0x0000001f3f057899 */ /* 0x000fe20008011404 */
[----:B------:R-:W-:Y:S01]  /*8940*/  IMAD.U32 R12, RZ, RZ, UR4 ;  /* 0x00000004ff0c7e24 */ /* 0x000fe2000f8e00ff */
[----:B------:R-:W-:Y:S01]  /*8950*/  ULDC.64 UR12, c[0x0][0x3a0] ;  /* 0x0000e800000c7ab9 */ /* 0x000fe20000000a00 */
[----:B------:R-:W2:Y:S01]  /*8960*/  S2R R15, SR_TID.X ;  /* 0x00000000000f7919 */ /* 0x000ea20000002100 */
[----:B------:R-:W-:Y:S01]  /*8970*/  UIMAD UR12, UR5, UR12, URZ ;  /* 0x0000000c050c72a4 */ /* 0x000fe2000f8e023f */
[----:B------:R-:W-:Y:S01]  /*8980*/  IMAD.WIDE.U32 R6, R12, c[0x0][0x3a0], R4 ;  /* 0x0000e8000c067a25 */ /* 0x000fe200078e0004 */
[----:B------:R-:W-:Y:S01]  /*8990*/  USHF.R.S32.HI UR16, URZ, 0x1f, UR51 ;  /* 0x0000001f3f107899 */ /* 0x000fe20008011433 */
[----:B------:R-:W-:Y:S01]  /*89a0*/  BSSY B0, `(.L_x_123) ;  /* 0x000001e000007945 */ /* 0x000fe20003800000 */
[----:B------:R-:W-:-:S02]  /*89b0*/  UIMAD UR12, UR4, UR13, UR12 ;  /* 0x0000000d040c72a4 */ /* 0x000fc4000f8e020c */
[----:B------:R-:W-:-:S04]  /*89c0*/  IADD3 R6, P0, R6, UR14, RZ ;  /* 0x0000000e06067c10 */ /* 0x000fc8000ff1e0ff */
[----:B------:R-:W-:Y:S01]  /*89d0*/  IMAD.U32 R0, RZ, RZ, UR12 ;  /* 0x0000000cff007e24 */ /* 0x000fe2000f8e00ff */
[----:B------:R-:W-:Y:S01]  /*89e0*/  ULDC.64 UR12, c[0x0][0x3b8] ;  /* 0x0000ee00000c7ab9 */ /* 0x000fe20000000a00 */
[----:B------:R3:W4:Y:S01]  /*89f0*/  LDS.128 R16, [R52+0x7000] ;  /* 0x0070000034107984 */ /* 0x0007220000000c00 */
[----:B------:R-:W-:Y:S02]  /*8a00*/  UIMAD UR12, UR16, UR12, URZ ;  /* 0x0000000c100c72a4 */ /* 0x000fe4000f8e023f */
[----:B------:R-:W-:Y:S01]  /*8a10*/  IADD3.X R7, R7, UR15, R0, P0, !PT ;  /* 0x0000000f07077c10 */ /* 0x000fe200087fe400 */
[----:B------:R-:W-:Y:S01]  /*8a20*/  IMAD.U32 R0, RZ, RZ, UR51 ;  /* 0x00000033ff007e24 */ /* 0x000fe2000f8e00ff */
[----:B------:R3:W3:Y:S01]  /*8a30*/  LDS.128 R20, [R52+0x8000] ;  /* 0x0080000034147984 */ /* 0x0006e20000000c00 */
[----:B------:R-:W-:Y:S01]  /*8a40*/  UIMAD UR12, UR51, UR13, UR12 ;  /* 0x0000000d330c72a4 */ /* 0x000fe2000f8e020c */
[----:B-1----:R-:W-:Y:S01]  /*8a50*/  SHF.R.S32.HI R14, RZ, 0x1f, R14 ;  /* 0x0000001fff0e7819 */ /* 0x002fe2000001140e */
[----:B------:R-:W-:Y:S01]  /*8a60*/  IMAD.WIDE.U32 R6, R0, c[0x0][0x3b8], R6 ;  /* 0x0000ee0000067a25 */ /* 0x000fe200078e0006 */
[----:B------:R1:W1:Y:S02]  /*8a70*/  LDS.128 R24, [R52+0x9000] ;  /* 0x0090000034187984 */ /* 0x0002640000000c00 */
[----:B--2---:R-:W-:-:S02]  /*8a80*/  LEA.HI R14, R14, R15, RZ, 0x2 ;  /* 0x0000000f0e0e7211 */ /* 0x004fc400078f10ff */
[----:B------:R-:W-:Y:S02]  /*8a90*/  IADD3 R3, R7, UR12, RZ ;  /* 0x0000000c07037c10 */ /* 0x000fe4000fffe0ff */
[----:B------:R-:W-:-:S04]  /*8aa0*/  SHF.R.S32.HI R14, RZ, 0x2, R14 ;  /* 0x00000002ff0e7819 */ /* 0x000fc8000001140e */
[----:B------:R-:W-:Y:S02]  /*8ab0*/  ISETP.GE.OR P2, PT, R14, UR8, P1 ;  /* 0x000000080e007c0c */ /* 0x000fe40008f46670 */
[----:B------:R-:W-:-:S11]  /*8ac0*/  SHF.R.S32.HI R13, RZ, 0x1f, R14 ;  /* 0x0000001fff0d7819 */ /* 0x000fd6000001140e */
[----:B------:R-:W-:Y:S05]  /*8ad0*/  @P2 BRA `(.L_x_124) ;  /* 0x000000a000002947 */ /* 0x000fea0003800000 */
[----:B-1-3--:R-:W1:Y:S01]  /*8ae0*/  LDS.128 R52, [R52+0x6000] ;  /* 0x0060000034347984 */ /* 0x00ae620000000c00 */
        /* <DEDUP_REMOVED lines=9> */
.L_x_124:
[----:B------:R-:W-:Y:S05]  /*8b80*/  BSYNC B0 ;  /* 0x0000000000007941 */ /* 0x000fea0003800000 */
.L_x_123:
        /* <DEDUP_REMOVED lines=13> */
[----:B----4-:R1:W-:Y:S02]  /*8c60*/  STG.E.128 [R6.64], R16 ;  /* 0x0000001006007986 */ /* 0x0103e4000c101d06 */
.L_x_126:
[----:B------:R-:W-:Y:S05]  /*8c70*/  BSYNC B0 ;  /* 0x0000000000007941 */ /* 0x000fea0003800000 */
.L_x_125:
        /* <DEDUP_REMOVED lines=25> */
.L_x_128:
[----:B------:R-:W-:Y:S05]  /*8e10*/  BSYNC B0 ;  /* 0x0000000000007941 */ /* 0x000fea0003800000 */
.L_x_127:
        /* <DEDUP_REMOVED lines=10> */
[----:B------:R1:W-:Y:S02]  /*8ec0*/  STG.E.128 [R4.64], R24 ;  /* 0x0000001804007986 */ /* 0x0003e4000c101d06 */
.L_x_101:
[----:B------:R-:W-:Y:S05]  /*8ed0*/  BSYNC B1 ;  /* 0x0000000000017941 */ /* 0x000fea0003800000 */
.L_x_87:
        /* <DEDUP_REMOVED lines=11> */
.L_x_129:
[----:B------:R-:W-:Y:S05]  /*8f90*/  EXIT ;  /* 0x000000000000794d */ /* 0x000fea0003800000 */
.L_x_131:
        /* <DEDUP_REMOVED lines=14> */
.L_x_687:


//--------------------- .text._ZN5flash27flash_bwd_convert_dq_kernelI23Flash_bwd_kernel_traitsILi32ELi128ELi128ELi8ELi4ELi4ELi4ELb1ELb0EN7cutlass6half_tE19Flash_kernel_traitsILi32ELi128ELi128ELi8ES3_EEEEvNS_16Flash_bwd_paramsEi --------------------------
	.section	.text._ZN5flash27flash_bwd_convert_dq_kernelI23Flash_bwd_kernel_traitsILi32ELi128ELi128ELi8ELi4ELi4ELi4ELb1ELb0EN7cutlass6half_tE19Flash_kernel_traitsILi32ELi128ELi128ELi8ES3_EEEEvNS_16Flash_bwd_paramsEi,"ax",@progbits
	.sectioninfo	@"SHI_REGISTERS=48"
	.align	128
        .global         _ZN5flash27flash_bwd_convert_dq_kernelI23Flash_bwd_kernel_traitsILi32ELi128ELi128ELi8ELi4ELi4ELi4ELb1ELb0EN7cutlass6half_tE19Flash_kernel_traitsILi32ELi128ELi128ELi8ES3_EEEEvNS_16Flash_bwd_paramsEi
        .type           _ZN5flash27flash_bwd_convert_dq_kernelI23Flash_bwd_kernel_traitsILi32ELi128ELi128ELi8ELi4ELi4ELi4ELb1ELb0EN7cutlass6half_tE19Flash_kernel_traitsILi32ELi128ELi128ELi8ES3_EEEEvNS_16Flash_bwd_paramsEi,@function
        .size           _ZN5flash27flash_bwd_convert_dq_kernelI23Flash_bwd_kernel_traitsILi32ELi128ELi128ELi8ELi4ELi4ELi4ELb1ELb0EN7cutlass6half_tE19Flash_kernel_traitsILi32ELi128ELi128ELi8ES3_EEEEvNS_16Flash_bwd_paramsEi,(.L_x_688 - _ZN5flash27flash_bwd_convert_dq_kernelI23Flash_bwd_kernel_traitsILi32ELi128ELi128ELi8ELi4ELi4ELi4ELb1ELb0EN7cutlass6half_tE19Flash_kernel_traitsILi32ELi128ELi128ELi8ES3_EEEEvNS_16Flash_bwd_paramsEi)
        .other          _ZN5flash27flash_bwd_convert_dq_kernelI23Flash_bwd_kernel_traitsILi32ELi128ELi128ELi8ELi4ELi4ELi4ELb1ELb0EN7cutlass6half_tE19Flash_kernel_traitsILi32ELi128ELi128ELi8ES3_EEEEvNS_16Flash_bwd_paramsEi,@"STO_CUDA_ENTRY STV_DEFAULT"
_ZN5flash27flash_bwd_convert_dq_kernelI23Flash_bwd_kernel_traitsILi32ELi128ELi128ELi8ELi4ELi4ELi4ELb1ELb0EN7cutlass6half_tE19Flash_kernel_traitsILi32ELi128ELi128ELi8ES3_EEEEvNS_16Flash_bwd_paramsEi:
.text._ZN5flash27flash_bwd_convert_dq_kernelI23Flash_bwd_kernel_traitsILi32ELi128ELi128ELi8ELi4ELi4ELi4ELb1ELb0EN7cutlass6half_tE19Flash_kernel_traitsILi32ELi128ELi128ELi8ES3_EEEEvNS_16Flash_bwd_paramsEi:
[----:B------:R-:W-:Y:S02]  /*0000*/  MOV R1, c[0x0][0x28] ;  /* 0x00000a0000017a02 */ /* 0x000fe40000000f00 */
[----:B------:R-:W0:Y:S01]  /*0010*/  S2R R9, SR_CTAID.Y ;  /* 0x0000000000097919 */ /* 0x000e220000002600 */
[----:B------:R-:W-:Y:S01]  /*0020*/  ISETP.NE.U32.AND P0, PT, RZ, c[0x0][0x240], PT ;  /* 0x00009000ff007a0c */ /* 0x000fe20003f05070 */
[----:B------:R-:W-:Y:S01]  /*0030*/  HFMA2.MMA R4, -RZ, RZ, 0, 2.384185791015625e-07 ;  /* 0x00000004ff047435 */ /* 0x000fe200000001ff */
[----:B------:R-:W-:Y:S01]  /*0040*/  MOV R13, 0xffffffff ;  /* 0xffffffff000d7802 */ /* 0x000fe20000000f00 */
[----:B------:R-:W-:Y:S01]  /*0050*/  ULDC.64 UR4, c[0x0][0x118] ;  /* 0x0000460000047ab9 */ /* 0x000fe20000000a00 */
[----:B------:R-:W-:-:S07]  /*0060*/  ISETP.NE.AND.EX P0, PT, RZ, c[0x0][0x244], PT, P0 ;  /* 0x00009100ff007a0c */ /* 0x000fce0003f05300 */
[----:B0-----:R-:W-:-:S06]  /*0070*/  IMAD.WIDE R4, R9, R4, c[0x0][0x240] ;  /* 0x0000900009047625 */ /* 0x001fcc00078e0204 */
[----:B------:R-:W2:Y:S04]  /*0080*/  @P0 LDG.E R13, [R4.64] ;  /* 0x00000004040d0981 */ /* 0x000ea8000c1e1900 */
[----:B------:R-:W2:Y:S04]  /*0090*/  @P0 LDG.E R2, [R4.64+0x4] ;  /* 0x0000040404020981 */ /* 0x000ea8000c1e1900 */
[----:B------:R-:W0:Y:S01]  /*00a0*/  S2R R0, SR_CTAID.X ;  /* 0x0000000000007919 */ /* 0x000e220000002500 */
[----:B--2---:R-:W-:Y:S02]  /*00b0*/  @P0 IADD3 R3, R2, -R13, RZ ;  /* 0x8000000d02030210 */ /* 0x004fe40007ffe0ff */
[----:B0-----:R-:W-:-:S02]  /*00c0*/  SHF.L.U32 R2, R0, 0x7, RZ ;  /* 0x0000000700027819 */ /* 0x001fc400000006ff */
[----:B------:R-:W-:-:S04]  /*00d0*/  @!P0 MOV R3, c[0x0][0x214] ;  /* 0x0000850000038a02 */ /* 0x000fc80000000f00 */
[----:B------:R-:W-:-:S13]  /*00e0*/  ISETP.GT.AND P1, PT, R3, R2, PT ;  /* 0x000000020300720c */ /* 0x000fda0003f24270 */
[----:B------:R-:W-:Y:S05]  /*00f0*/  @!P1 EXIT ;  /* 0x000000000000994d */ /* 0x000fea0003800000 */
[----:B------:R-:W-:Y:S01]  /*0100*/  ISETP.NE.AND P1, PT, R13, -0x1, PT ;  /* 0xffffffff0d00780c */ /* 0x000fe20003f25270 */
[----:B------:R-:W0:Y:S01]  /*0110*/  S2R R7, SR_TID.X ;  /* 0x0000000000077919 */ /* 0x000e220000002100 */
[----:B------:R-:W-:Y:S01]  /*0120*/  MOV R16, c[0x0][0x1c0] ;  /* 0x0000700000107a02 */ /* 0x000fe20000000f00 */
[----:B------:R-:W-:Y:S01]  /*0130*/  IMAD.WIDE R20, R9, c[0x0][0x224], RZ ;  /* 0x0000890009147a25 */ /* 0x000fe200078e02ff */
[----:B------:R-:W-:Y:S01]  /*0140*/  MOV R22, c[0x0][0x22c] ;  /* 0x00008b0000167a02 */ /* 0x000fe20000000f00 */
[----:B------:R-:W-:Y:S01]  /*0150*/  CS2R R34, SRZ ;  /* 0x0000000000227805 */ /* 0x000fe2000001ff00 */
[----:B------:R-:W-:Y:S01]  /*0160*/  SHF.R.S32.HI R5, RZ, 0x1f, R16 ;  /* 0x0000001fff057819 */ /* 0x000fe20000011410 */
[----:B------:R-:W-:Y:S01]  /*0170*/  IMAD R8, R21, c[0x0][0x1c0], RZ ;  /* 0x0000700015087a24 */ /* 0x000fe200078e02ff */
[----:B------:R-:W-:Y:S01]  /*0180*/  MOV R23, RZ ;  /* 0x000000ff00177202 */ /* 0x000fe20000000f00 */
[----:B------:R-:W-:Y:S01]  /*0190*/  IMAD.WIDE R14, R9, 0x80, RZ ;  /* 0x00000080090e7825 */ /* 0x000fe200078e02ff */
[----:B------:R-:W-:Y:S01]  /*01a0*/  CS2R R32, SRZ ;  /* 0x0000000000207805 */ /* 0x000fe2000001ff00 */
[----:B------:R-:W-:Y:S01]  /*01b0*/  CS2R R30, SRZ ;  /* 0x00000000001e7805 */ /* 0x000fe2000001ff00 */
[----:B------:R-:W-:Y:S01]  /*01c0*/  CS2R R36, SRZ ;  /* 0x0000000000247805 */ /* 0x000fe2000001ff00 */
[----:B------:R-:W-:Y:S01]  /*01d0*/  @P1 IMAD.WIDE.U32 R10, R13, c[0x0][0x398], RZ ;  /* 0x0000e6000d0a1a25 */ /* 0x000fe200078e00ff */
[----:B------:R-:W-:Y:S01]  /*01e0*/  SEL R19, R14, RZ, P0 ;  /* 0x000000ff0e137207 */ /* 0x000fe20000000000 */
[----:B------:R-:W-:Y:S01]  /*01f0*/  CS2R R38, SRZ ;  /* 0x0000000000267805 */ /* 0x000fe2000001ff00 */
[----:B------:R-:W-:Y:S01]  /*0200*/  SEL R14, R15, RZ, P0 ;  /* 0x000000ff0f0e7207 */ /* 0x000fe20000000000 */
[----:B------:R-:W-:Y:S01]  /*0210*/  @P1 IMAD R4, R13, c[0x0][0x39c], R11 ;  /* 0x0000e7000d041a24 */ /* 0x000fe200078e020b */
[----:B------:R-:W-:Y:S01]  /*0220*/  @P1 MOV R6, R10 ;  /* 0x0000000a00061202 */ /* 0x000fe20000000f00 */
[C---:B------:R-:W-:Y:S01]  /*0230*/  IMAD R11, R20.reuse, R5, R8 ;  /* 0x00000005140b7224 */ /* 0x040fe200078e0208 */
[----:B------:R-:W-:Y:S01]  /*0240*/  @!P1 MOV R13, 0xffffffff ;  /* 0xffffffff000d9802 */ /* 0x000fe20000000f00 */
[----:B------:R-:W-:Y:S01]  /*0250*/  IMAD.WIDE.U32 R20, R20, c[0x0][0x1c0], RZ ;  /* 0x0000700014147a25 */ /* 0x000fe200078e00ff */
[----:B------:R-:W1:Y:S01]  /*0260*/  S2R R5, SR_CTAID.Z ;  /* 0x0000000000057919 */ /* 0x000e620000002700 */
[----:B------:R-:W-:-:S02]  /*0270*/  SHF.R.S32.HI R15, RZ, 0x1f, R22 ;  /* 0x0000001fff0f7819 */ /* 0x000fc40000011416 */
[----:B0-----:R-:W-:Y:S02]  /*0280*/  SHF.R.S32.HI R8, RZ, 0x1f, R7 ;  /* 0x0000001fff087819 */ /* 0x001fe40000011407 */
[----:B------:R-:W-:Y:S01]  /*0290*/  IADD3 R12, R21, R11, RZ ;  /* 0x0000000b150c7210 */ /* 0x000fe20007ffe0ff */
[----:B------:R-:W-:Y:S01]  /*02a0*/  IMAD.WIDE R10, R16, c[0x0][0x22c], RZ ;  /* 0x00008b00100a7a25 */ /* 0x000fe200078e02ff */
[----:B------:R-:W-:Y:S02]  /*02b0*/  LEA.HI R25, R8, R7, RZ, 0x5 ;  /* 0x0000000708197211 */ /* 0x000fe400078f28ff */
[----:B------:R-:W-:Y:S01]  /*02c0*/  MOV R40, RZ ;  /* 0x000000ff00287202 */ /* 0x000fe20000000f00 */
[----:B------:R-:W-:Y:S01]  /*02d0*/  IMAD R18, R12, c[0x0][0x22c], RZ ;  /* 0x00008b000c127a24 */ /* 0x000fe200078e02ff */
[--C-:B------:R-:W-:Y:S01]  /*02e0*/  SHF.R.S32.HI R27, RZ, 0x5, R25.reuse ;  /* 0x00000005ff1b7819 */ /* 0x100fe20000011419 */
[----:B------:R-:W-:Y:S01]  /*02f0*/  IMAD R21, R11, R13, RZ ;  /* 0x0000000d0b157224 */ /* 0x000fe200078e02ff */
[----:B------:R-:W-:Y:S01]  /*0300*/  SHF.R.S32.HI R26, RZ, 0x1f, R25 ;  /* 0x0000001fff1a7819 */ /* 0x000fe20000011419 */
[----:B------:R-:W-:-:S03]  /*0310*/  IMAD.WIDE.U32 R16, R20, c[0x0][0x22c], RZ ;  /* 0x00008b0014107a25 */ /* 0x000fc600078e00ff */
[----:B------:R-:W-:Y:S01]  /*0320*/  LEA.HI R26, R26, R27, RZ, 0x2 ;  /* 0x0000001b1a1a7211 */ /* 0x000fe200078f10ff */
[----:B------:R-:W-:Y:S01]  /*0330*/  IMAD R15, R15, R20, R18 ;  /* 0x000000140f0f7224 */ /* 0x000fe200078e0212 */
[----:B------:R-:W-:Y:S01]  /*0340*/  LEA.HI R20, R8, R7, RZ, 0x3 ;  /* 0x0000000708147211 */ /* 0x000fe200078f18ff */
[----:B------:R-:W-:Y:S01]  /*0350*/  IMAD.WIDE.U32 R12, R10, R13, RZ ;  /* 0x0000000d0a0c7225 */ /* 0x000fe200078e00ff */
[----:B------:R-:W-:Y:S02]  /*0360*/  LOP3.LUT R26, R26, 0x7ffffc, RZ, 0xc0, !PT ;  /* 0x007ffffc1a1a7812 */ /* 0x000fe400078ec0ff */
[----:B------:R-:W-:Y:S01]  /*0370*/  IADD3 R15, R17, R15, RZ ;  /* 0x0000000f110f7210 */ /* 0x000fe20007ffe0ff */
[----:B------:R-:W-:Y:S01]  /*0380*/  IMAD R21, R10, R23, R21 ;  /* 0x000000170a157224 */ /* 0x000fe200078e0215 */
[CC--:B------:R-:W-:Y:S02]  /*0390*/  LEA.HI R23, R8.reuse, R7.reuse, RZ, 0x2 ;  /* 0x0000000708177211 */ /* 0x0c0fe400078f10ff */
[----:B------:R-:W-:Y:S01]  /*03a0*/  LEA.HI R17, R8, R7, RZ, 0x7 ;  /* 0x0000000708117211 */ /* 0x000fe200078f38ff */
[----:B------:R-:W-:Y:S01]  /*03b0*/  @P1 IMAD.IADD R15, R13, 0x1, R21 ;  /* 0x000000010d0f1824 */ /* 0x000fe200078e0215 */
[--C-:B------:R-:W-:Y:S01]  /*03c0*/  SHF.R.S32.HI R13, RZ, 0x1f, R23.reuse ;  /* 0x0000001fff0d7819 */ /* 0x100fe20000011417 */
[----:B-1----:R-:W-:Y:S01]  /*03d0*/  IMAD R21, R5, c[0x0][0x22c], RZ ;  /* 0x00008b0005157a24 */ /* 0x002fe200078e02ff */
[----:B------:R-:W-:-:S02]  /*03e0*/  SHF.R.S32.HI R8, RZ, 0x2, R23 ;  /* 0x00000002ff087819 */ /* 0x000fc40000011417 */
[----:B------:R-:W-:Y:S02]  /*03f0*/  SEL R18, R16, R12, !P1 ;  /* 0x0000000c10127207 */ /* 0x000fe40004800000 */
[----:B------:R-:W-:Y:S02]  /*0400*/  LEA.HI R24, R13, R8, RZ, 0x3 ;  /* 0x000000080d187211 */ /* 0x000fe400078f18ff */
[----:B------:R-:W-:Y:S02]  /*0410*/  LOP3.LUT R16, R23, 0xfffffffc, RZ, 0xc0, !PT ;  /* 0xfffffffc17107812 */ /* 0x000fe400078ec0ff */
[----:B------:R-:W-:Y:S02]  /*0420*/  LOP3.LUT R12, R25, 0xffffffe0, RZ, 0xc0, !PT ;  /* 0xffffffe0190c7812 */ /* 0x000fe400078ec0ff */
[----:B------:R-:W-:Y:S02]  /*0430*/  IADD3 R13, P0, R2, R19, RZ ;  /* 0x00000013020d7210 */ /* 0x000fe40007f1e0ff */
[----:B------:R-:W-:-:S02]  /*0440*/  LOP3.LUT R19, R24, 0xfffffff8, RZ, 0xc0, !PT ;  /* 0xfffffff818137812 */ /* 0x000fc400078ec0ff */
[-C--:B------:R-:W-:Y:S02]  /*0450*/  IADD3 R16, -R16, R7.reuse, RZ ;  /* 0x0000000710107210 */ /* 0x080fe40007ffe1ff */
[----:B------:R-:W-:Y:S01]  /*0460*/  IADD3 R28, -R12, R7, RZ ;  /* 0x000000070c1c7210 */ /* 0x000fe20007ffe1ff */
[----:B------:R-:W-:Y:S01]  /*0470*/  IMAD R12, R22, c[0x0][0x1c0], RZ ;  /* 0x00007000160c7a24 */ /* 0x000fe200078e02ff */
[----:B------:R-:W-:Y:S02]  /*0480*/  SHF.R.S32.HI R7, RZ, 0x1f, R2 ;  /* 0x0000001fff077819 */ /* 0x000fe40000011402 */
[----:B------:R-:W-:Y:S02]  /*0490*/  LEA.HI R24, R23, R8, RZ, 0x1 ;  /* 0x0000000817187211 */ /* 0x000fe400078f08ff */
[----:B------:R-:W-:Y:S02]  /*04a0*/  IADD3 R23, R8, -R19, RZ ;  /* 0x8000001308177210 */ /* 0x000fe40007ffe0ff */
[----:B------:R-:W-:-:S02]  /*04b0*/  IADD3.X R29, R7, R14, RZ, P0, !PT ;  /* 0x0000000e071d7210 */ /* 0x000fc400007fe4ff */
[----:B------:R-:W-:Y:S02]  /*04c0*/  LOP3.LUT R19, R24, 0x7fffffe, RZ, 0xc0, !PT ;  /* 0x07fffffe18137812 */ /* 0x000fe400078ec0ff */
[----:B------:R-:W-:Y:S01]  /*04d0*/  IADD3 R14, P0, R21, R18, RZ ;  /* 0x00000012150e7210 */ /* 0x000fe20007f1e0ff */
[----:B------:R-:W-:Y:S01]  /*04e0*/  IMAD R29, R29, R10, RZ ;  /* 0x0000000a1d1d7224 */ /* 0x000fe200078e02ff */
[----:B------:R-:W-:Y:S02]  /*04f0*/  LEA.HI R24, R23, R23, RZ, 0x1 ;  /* 0x0000001717187211 */ /* 0x000fe400078f08ff */
[----:B------:R-:W-:Y:S02]  /*0500*/  IADD3 R25, R27, -R26, RZ ;  /* 0x8000001a1b197210 */ /* 0x000fe40007ffe0ff */
[----:B------:R-:W-:Y:S02]  /*0510*/  LOP3.LUT R26, R24, 0x7fffffe, RZ, 0xc0, !PT ;  /* 0x07fffffe181a7812 */ /* 0x000fe400078ec0ff */
[----:B------:R-:W-:-:S02]  /*0520*/  LEA.HI.X.SX32 R15, R21, R15, 0x1, P0 ;  /* 0x0000000f150f7211 */ /* 0x000fc400000f0eff */
[----:B------:R-:W-:Y:S02]  /*0530*/  @!P1 SHF.R.S32.HI R22, RZ, 0x1f, R9 ;  /* 0x0000001fff169819 */ /* 0x000fe40000011409 */
[----:B------:R-:W-:Y:S01]  /*0540*/  IADD3 R21, R23, -R26, RZ ;  /* 0x8000001a17157210 */ /* 0x000fe20007ffe0ff */
[-C--:B------:R-:W-:Y:S01]  /*0550*/  IMAD R23, R11, R13.reuse, R29 ;  /* 0x0000000d0b177224 */ /* 0x080fe200078e021d */
[----:B------:R-:W-:Y:S01]  /*0560*/  SHF.R.S32.HI R20, RZ, 0x3, R20 ;  /* 0x00000003ff147819 */ /* 0x000fe20000011414 */
[----:B------:R-:W-:Y:S01]  /*0570*/  IMAD.WIDE.U32 R14, R10, R13, R14 ;  /* 0x0000000d0a0e7225 */ /* 0x000fe200078e000e */
[----:B------:R-:W-:Y:S02]  /*0580*/  SHF.R.S32.HI R13, RZ, 0x1, R24 ;  /* 0x00000001ff0d7819 */ /* 0x000fe40000011418 */
[----:B------:R-:W-:Y:S01]  /*0590*/  SHF.L.U32 R10, R20, 0x6, RZ ;  /* 0x00000006140a7819 */ /* 0x000fe200000006ff */
[----:B------:R-:W-:Y:S01]  /*05a0*/  @!P1 IMAD R22, R22, c[0x0][0x380], RZ ;  /* 0x0000e00016169a24 */ /* 0x000fe200078e02ff */
[----:B------:R-:W-:-:S02]  /*05b0*/  SHF.L.U32 R20, R13, 0x6, RZ ;  /* 0x000000060d147819 */ /* 0x000fc400000006ff */
[----:B------:R-:W-:Y:S01]  /*05c0*/  LEA R24, R25, R16, 0x8 ;  /* 0x0000001019187211 */ /* 0x000fe200078e40ff */
[C---:B------:R-:W-:Y:S01]  /*05d0*/  @!P1 IMAD R29, R9.reuse, c[0x0][0x384], R22 ;  /* 0x0000e100091d9a24 */ /* 0x040fe200078e0216 */
[----:B------:R-:W-:Y:S01]  /*05e0*/  IADD3 R18, R8, -R19, RZ ;  /* 0x8000001308127210 */ /* 0x000fe20007ffe0ff */
[----:B------:R-:W-:Y:S01]  /*05f0*/  IMAD R19, R12, R27, R28 ;  /* 0x0000001b0c137224 */ /* 0x000fe200078e021c */
[----:B------:R-:W-:Y:S01]  /*0600*/  LOP3.LUT R25, R10, 0xc0, RZ, 0xc0, !PT ;  /* 0x000000c00a197812 */ /* 0x000fe200078ec0ff */
[----:B------:R-:W-:Y:S01]  /*0610*/  @!P1 IMAD.WIDE.U32 R10, R9, c[0x0][0x380], RZ ;  /* 0x0000e000090a9a25 */ /* 0x000fe200078e00ff */
[----:B------:R-:W-:Y:S02]  /*0620*/  SHF.L.U32 R16, R16, 0x3, RZ ;  /* 0x0000000310107819 */ /* 0x000fe400000006ff */
[----:B------:R-:W-:Y:S01]  /*0630*/  SHF.R.U32.HI R9, RZ, 0x4, R17 ;  /* 0x00000004ff097819 */ /* 0x000fe20000011611 */
[----:B------:R-:W-:Y:S01]  /*0640*/  @!P1 IMAD.MOV.U32 R6, RZ, RZ, R10 ;  /* 0x000000ffff069224 */ /* 0x000fe200078e000a */
[----:B------:R-:W-:-:S02]  /*0650*/  LOP3.LUT R20, R20, 0xc0, RZ, 0xc0, !PT ;  /* 0x000000c014147812 */ /* 0x000fc400078ec0ff */
[----:B------:R-:W-:Y:S02]  /*0660*/  LEA R18, R27, R18, 0x3 ;  /* 0x000000121b127211 */ /* 0x000fe400078e18ff */
[----:B------:R-:W-:Y:S02]  /*0670*/  LOP3.LUT R22, R25, 0x18, R16, 0xf8, !PT ;  /* 0x0000001819167812 */ /* 0x000fe400078ef810 */
[----:B------:R-:W-:Y:S02]  /*0680*/  SHF.R.U32.HI R25, RZ, 0x3, R25 ;  /* 0x00000003ff197819 */ /* 0x000fe40000011619 */
[----:B------:R-:W-:Y:S02]  /*0690*/  SHF.R.S32.HI R26, RZ, 0x1f, R19 ;  /* 0x0000001fff1a7819 */ /* 0x000fe40000011413 */
[----:B------:R-:W-:Y:S02]  /*06a0*/  LOP3.LUT R9, R20, 0x8, R9, 0xf8, !PT ;  /* 0x0000000814097812 */ /* 0x000fe400078ef809 */
[----:B------:R-:W-:-:S02]  /*06b0*/  IADD3 R27, P0, R19, R14, RZ ;  /* 0x0000000e131b7210 */ /* 0x000fc40007f1e0ff */
[----:B------:R-:W-:Y:S02]  /*06c0*/  SHF.R.U32.HI R20, RZ, 0x3, R20 ;  /* 0x00000003ff147819 */ /* 0x000fe40000011614 */
[----:B------:R-:W-:Y:S02]  /*06d0*/  LOP3.LUT R25, R22, R25, RZ, 0x3c, !PT ;  /* 0x0000001916197212 */ /* 0x000fe400078e3cff */
[----:B------:R-:W-:Y:S02]  /*06e0*/  IADD3.X R26, R26, R15, R23, P0, !PT ;  /* 0x0000000f1a1a7210 */ /* 0x000fe400007fe417 */
[----:B------:R-:W-:Y:S02]  /*06f0*/  LOP3.LUT R9, R9, R20, RZ, 0x3c, !PT ;  /* 0x0000001409097212 */ /* 0x000fe400078e3cff */
[----:B------:R-:W-:Y:S02]  /*0700*/  LEA R19, P0, R27, c[0x0][0x350], 0x2 ;  /* 0x0000d4001b137a11 */ /* 0x000fe400078010ff */
[----:B------:R-:W-:-:S02]  /*0710*/  MOV R20, c[0x0][0x3e0] ;  /* 0x0000f80000147a02 */ /* 0x000fc40000000f00 */
[----:B------:R-:W-:Y:S02]  /*0720*/  LEA R14, R18, R25, 0x5 ;  /* 0x00000019120e7211 */ /* 0x000fe400078e28ff */
[----:B------:R-:W-:Y:S02]  /*0730*/  LEA.HI.X R18, R27, c[0x0][0x354], R26, 0x2, P0 ;  /* 0x0000d5001b127a11 */ /* 0x000fe400000f141a */
[----:B------:R-:W-:Y:S02]  /*0740*/  ISETP.GE.AND P0, PT, R20, 0x1, PT ;  /* 0x000000011400780c */ /* 0x000fe40003f06270 */
[----:B------:R-:W-:Y:S02]  /*0750*/  LEA R24, R21, R24, 0x4 ;  /* 0x0000001815187211 */ /* 0x000fe400078e20ff */
[----:B------:R-:W-:Y:S02]  /*0760*/  @!P1 IADD3 R4, R11, R29, RZ ;  /* 0x0000001d0b049210 */ /* 0x000fe40007ffe0ff */
[----:B------:R-:W-:Y:S01]  /*0770*/  LEA R15, R24, R9, 0x1 ;  /* 0x00000009180f7211 */ /* 0x000fe200078e08ff */
[----:B------:R-:W-:Y:S01]  /*0780*/  CS2R R28, SRZ ;  /* 0x00000000001c7805 */ /* 0x000fe2000001ff00 */
[----:B------:R-:W-:-:S02]  /*0790*/  MOV R27, RZ ;  /* 0x000000ff001b7202 */ /* 0x000fc40000000f00 */
[----:B------:R-:W-:Y:S02]  /*07a0*/  MOV R25, RZ ;  /* 0x000000ff00197202 */ /* 0x000fe40000000f00 */
[----:B------:R-:W-:Y:S02]  /*07b0*/  MOV R11, RZ ;  /* 0x000000ff000b7202 */ /* 0x000fe40000000f00 */
[----:B------:R-:W-:Y:S02]  /*07c0*/  SHF.R.S32.HI R9, RZ, 0x1f, R5 ;  /* 0x0000001fff097819 */ /* 0x000fe40000011405 */
[----:B------:R-:W-:Y:S01]  /*07d0*/  SHF.R.S32.HI R10, RZ, 0x1f, R8 ;  /* 0x0000001fff0a7819 */ /* 0x000fe20000011408 */
[----:B------:R-:W-:Y:S05]  /*07e0*/  @!P0 BRA `(.L_x_132) ;  /* 0x00000b6000008947 */ /* 0x000fea0003800000 */
[----:B------:R-:W-:Y:S01]  /*07f0*/  ISETP.NE.AND P1, PT, R20, 0x1, PT ;  /* 0x000000011400780c */ /* 0x000fe20003f25270 */
[----:B------:R-:W-:Y:S01]  /*0800*/  HFMA2.MMA R21, -RZ, RZ, 0, 5.9604644775390625e-08 ;  /* 0x00000001ff157435 */ /* 0x000fe200000001ff */
[----:B------:R-:W-:Y:S01]  /*0810*/  MOV R24, R19 ;  /* 0x0000001300187202 */ /* 0x000fe20000000f00 */
[----:B------:R-:W-:Y:S01]  /*0820*/  IMAD.MOV.U32 R34, RZ, RZ, RZ ;  /* 0x000000ffff227224 */ /* 0x000fe200078e00ff */
[----:B------:R-:W-:-:S07]  /*0830*/  MOV R19, R18 ;  /* 0x0000001200137202 */ /* 0x000fce0000000f00 */
[----:B------:R-:W-:Y:S02]  /*0840*/  LOP3.LUT P0, RZ, R21, c[0x0][0x3e0], RZ, 0xc0, !PT ;  /* 0x0000f80015ff7a12 */ /* 0x000fe4000780c0ff */
[----:B------:R-:W-:Y:S01]  /*0850*/  SHF.L.U32 R21, R12, 0x3, RZ ;  /* 0x000000030c157819 */ /* 0x000fe200000006ff */
[----:B------:R-:W-:Y:S07]  /*0860*/  @!P1 BRA `(.L_x_133) ;  /* 0x000007c000009947 */ /* 0x000fee0003800000 */
[----:B------:R-:W-:Y:S01]  /*0870*/  MOV R22, c[0x0][0x3d8] ;  /* 0x0000f60000167a02 */ /* 0x000fe20000000f00 */
[----:B------:R-:W-:Y:S01]  /*0880*/  CS2R R34, SRZ ;  /* 0x0000000000227805 */ /* 0x000fe2000001ff00 */
[----:B------:R-:W-:Y:S01]  /*0890*/  MOV R11, 0x1 ;  /* 0x00000001000b7802 */ /* 0x000fe20000000f00 */
[----:B------:R-:W-:Y:S01]  /*08a0*/  CS2R R32, SRZ ;  /* 0x0000000000207805 */ /* 0x000fe2000001ff00 */
[----:B------:R-:W-:Y:S01]  /*08b0*/  LOP3.LUT R18, R20, 0x1, RZ, 0xc0, !PT ;  /* 0x0000000114127812 */ /* 0x000fe200078ec0ff */
[----:B------:R-:W-:Y:S01]  /*08c0*/  CS2R R30, SRZ ;  /* 0x00000000001e7805 */ /* 0x000fe2000001ff00 */
[----:B------:R-:W-:Y:S01]  /*08d0*/  SHF.R.S32.HI R26, RZ, 0x1f, R21 ;  /* 0x0000001fff1a7819 */ /* 0x000fe20000011415 */
[----:B------:R-:W-:Y:S01]  /*08e0*/  CS2R R28, SRZ ;  /* 0x00000000001c7805 */ /* 0x000fe2000001ff00 */
[C---:B------:R-:W-:Y:S01]  /*08f0*/  SHF.L.U64.HI R20, R22.reuse, R11, c[0x0][0x3dc] ;  /* 0x0000f70016147619 */ /* 0x040fe2000001020b */
[----:B------:R-:W-:Y:S01]  /*0900*/  CS2R R36, SRZ ;  /* 0x0000000000247805 */ /* 0x000fe2000001ff00 */
[----:B------:R-:W-:Y:S01]  /*0910*/  SHF.L.U32 R23, R22, 0x1, RZ ;  /* 0x0000000116177819 */ /* 0x000fe200000006ff */
[----:B------:R-:W-:Y:S01]  /*0920*/  CS2R R38, SRZ ;  /* 0x0000000000267805 */ /* 0x000fe2000001ff00 */
[----:B------:R-:W-:-:S02]  /*0930*/  MOV R27, RZ ;  /* 0x000000ff001b7202 */ /* 0x000fc40000000f00 */
[----:B------:R-:W-:Y:S02]  /*0940*/  MOV R25, RZ ;  /* 0x000000ff00197202 */ /* 0x000fe40000000f00 */
[----:B------:R-:W-:Y:S02]  /*0950*/  MOV R40, RZ ;  /* 0x000000ff00287202 */ /* 0x000fe40000000f00 */
[----:B------:R-:W-:Y:S02]  /*0960*/  MOV R11, RZ ;  /* 0x000000ff000b7202 */ /* 0x000fe40000000f00 */
[----:B------:R-:W-:Y:S02]  /*0970*/  IADD3 R18, -R18, c[0x0][0x3e0], RZ ;  /* 0x0000f80012127a10 */ /* 0x000fe40007ffe1ff */
[----:B------:R-:W-:Y:S02]  /*0980*/  SHF.L.U64.HI R26, R21, 0x2, R26 ;  /* 0x00000002151a7819 */ /* 0x000fe4000001021a */
[----:B------:R-:W-:-:S02]  /*0990*/  SHF.L.U64.HI R20, R23, 0x2, R20 ;  /* 0x0000000217147819 */ /* 0x000fc40000010214 */
.L_x_134:
[----:B------:R-:W-:-:S04]  /*09a0*/  LEA R42, P1, R21, R24, 0x2 ;  /* 0x00000018152a7211 */ /* 0x000fc800078210ff */
[----:B------:R-:W-:-:S05]  /*09b0*/  IADD3.X R43, R19, R26, RZ, P1, !PT ;  /* 0x0000001a132b7210 */ /* 0x000fca0000ffe4ff */
[----:B------:R0:W2:Y:S02]  /*09c0*/  LDG.E R41, [R42.64] ;  /* 0x000000042a297981 */ /* 0x0000a4000c1e1900 */
[----:B0-----:R-:W-:-:S05]  /*09d0*/  IMAD.WIDE R42, R12, 0x20, R42 ;  /* 0x000000200c2a7825 */ /* 0x001fca00078e022a */
[----:B------:R0:W3:Y:S02]  /*09e0*/  LDG.E R44, [R42.64] ;  /* 0x000000042a2c7981 */ /* 0x0000e4000c1e1900 */
[----:B0-----:R-:W-:-:S04]  /*09f0*/  IMAD.WIDE R42, R12, 0x20, R42 ;  /* 0x000000200c2a7825 */ /* 0x001fc800078e022a */
[----:B--2---:R-:W-:Y:S02]  /*0a00*/  FADD.FTZ R40, R41, R40 ;  /* 0x0000002829287221 */ /* 0x004fe40000010000 */
[----:B------:R0:W2:Y:S01]  /*0a10*/  LDG.E R41, [R42.64] ;  /* 0x000000042a297981 */ /* 0x0000a2000c1e1900 */
[----:B---3--:R-:W-:Y:S02]  /*0a20*/  FADD.FTZ R39, R44, R39 ;  /* 0x000000272c277221 */ /* 0x008fe40000010000 */
[----:B------:R-:W-:-:S05]  /*0a30*/  IMAD.WIDE R44, R12, 0x20, R42 ;  /* 0x000000200c2c7825 */ /* 0x000fca00078e022a */
[----:B0-----:R0:W3:Y:S02]  /*0a40*/  LDG.E R42, [R44.64] ;  /* 0x000000042c2a7981 */ /* 0x0010e4000c1e1900 */
[----:B0-----:R-:W-:-:S04]  /*0a50*/  IMAD.WIDE R44, R12, 0x20, R44 ;  /* 0x000000200c2c7825 */ /* 0x001fc800078e022c */
[----:B--2---:R-:W-:Y:S02]  /*0a60*/  FADD.FTZ R38, R41, R38 ;  /* 0x0000002629267221 */ /* 0x004fe40000010000 */
[----:B------:R0:W2:Y:S02]  /*0a70*/  LDG.E R41, [R44.64] ;  /* 0x000000042c297981 */ /* 0x0000a4000c1e1900 */
[----:B0-----:R-:W-:-:S04]  /*0a80*/  IMAD.WIDE R44, R12, 0x20, R44 ;  /* 0x000000200c2c7825 */ /* 0x001fc800078e022c */
[----:B---3--:R-:W-:Y:S02]  /*0a90*/  FADD.FTZ R37, R42, R37 ;  /* 0x000000252a257221 */ /* 0x008fe40000010000 */
        /* <DEDUP_REMOVED lines=27> */
[----:B------:R0:W2:Y:S02]  /*0c50*/  LDG.E R41, [R44.64] ;  /* 0x000000042c297981 */ /* 0x0000a4000c1e1900 */
[----:B0-----:R-:W-:Y:S02]  /*0c60*/  MOV R44, R24 ;  /* 0x00000018002c7202 */ /* 0x001fe40000000f00 */
[----:B------:R-:W-:-:S05]  /*0c70*/  MOV R45, R19 ;  /* 0x00000013002d7202 */ /* 0x000fca0000000f00 */
[----:B------:R-:W4:Y:S01]  /*0c80*/  LDG.E R44, [R44.64] ;  /* 0x000000042c2c7981 */ /* 0x000f22000c1e1900 */
[----:B---3--:R-:W-:Y:S01]  /*0c90*/  FADD.FTZ R33, R42, R33 ;  /* 0x000000212a217221 */ /* 0x008fe20000010000 */
[----:B------:R-:W-:Y:S01]  /*0ca0*/  LEA R42, P1, R22, R24, 0x2 ;  /* 0x00000018162a7211 */ /* 0x000fe200078210ff */
[----:B--2---:R-:W-:Y:S02]  /*0cb0*/  FADD.FTZ R34, R41, R34 ;  /* 0x0000002229227221 */ /* 0x004fe40000010000 */
[----:B------:R-:W-:-:S05]  /*0cc0*/  IMAD.MOV.U32 R41, RZ, RZ, c[0x0][0x3dc] ;  /* 0x0000f700ff297624 */ /* 0x000fca00078e00ff */
[----:B------:R-:W-:Y:S01]  /*0cd0*/  LEA.HI.X R43, R22, R19, R41, 0x2, P1 ;  /* 0x00000013162b7211 */ /* 0x000fe200008f1429 */
[----:B----4-:R-:W-:-:S04]  /*0ce0*/  FADD.FTZ R11, R44, R11 ;  /* 0x0000000b2c0b7221 */ /* 0x010fc80000010000 */
[----:B------:R0:W2:Y:S02]  /*0cf0*/  LDG.E R44, [R42.64] ;  /* 0x000000042a2c7981 */ /* 0x0000a4000c1e1900 */
[----:B0-----:R-:W-:-:S05]  /*0d00*/  IMAD.WIDE R42, R21, 0x4, R42 ;  /* 0x00000004152a7825 */ /* 0x001fca00078e022a */
[----:B------:R0:W3:Y:S01]  /*0d10*/  LDG.E R41, [R42.64] ;  /* 0x000000042a297981 */ /* 0x0000e2000c1e1900 */
[----:B--2---:R-:W-:Y:S02]  /*0d20*/  FADD.FTZ R11, R11, R44 ;  /* 0x0000002c0b0b7221 */ /* 0x004fe40000010000 */
[----:B------:R-:W-:-:S05]  /*0d30*/  IMAD.WIDE R44, R21, 0x4, R42 ;  /* 0x00000004152c7825 */ /* 0x000fca00078e022a */
[----:B0-----:R0:W2:Y:S02]  /*0d40*/  LDG.E R42, [R44.64] ;  /* 0x000000042c2a7981 */ /* 0x0010a4000c1e1900 */
[----:B0-----:R-:W-:-:S04]  /*0d50*/  IMAD.WIDE R44, R21, 0x4, R44 ;  /* 0x00000004152c7825 */ /* 0x001fc800078e022c */
[----:B---3--:R-:W-:Y:S02]  /*0d60*/  FADD.FTZ R40, R40, R41 ;  /* 0x0000002928287221 */ /* 0x008fe40000010000 */
[----:B------:R0:W3:Y:S02]  /*0d70*/  LDG.E R41, [R44.64] ;  /* 0x000000042c297981 */ /* 0x0000e4000c1e1900 */
[----:B0-----:R-:W-:-:S04]  /*0d80*/  IMAD.WIDE R44, R21, 0x4, R44 ;  /* 0x00000004152c7825 */ /* 0x001fc800078e022c */
[----:B--2---:R-:W-:Y:S02]  /*0d90*/  FADD.FTZ R39, R39, R42 ;  /* 0x0000002a27277221 */ /* 0x004fe40000010000 */
[----:B------:R0:W2:Y:S02]  /*0da0*/  LDG.E R42, [R44.64] ;  /* 0x000000042c2a7981 */ /* 0x0000a4000c1e1900 */
[----:B0-----:R-:W-:-:S04]  /*0db0*/  IMAD.WIDE R44, R21, 0x4, R44 ;  /* 0x00000004152c7825 */ /* 0x001fc800078e022c */
[----:B---3--:R-:W-:Y:S02]  /*0dc0*/  FADD.FTZ R38, R38, R41 ;  /* 0x0000002926267221 */ /* 0x008fe40000010000 */
[----:B------:R-:W3:Y:S01]  /*0dd0*/  LDG.E R41, [R44.64] ;  /* 0x000000042c297981 */ /* 0x000ee2000c1e1900 */
[----:B--2---:R-:W-:Y:S02]  /*0de0*/  FADD.FTZ R37, R37, R42 ;  /* 0x0000002a25257221 */ /* 0x004fe40000010000 */
[----:B------:R-:W-:-:S04]  /*0df0*/  IMAD.WIDE R42, R21, 0x4, R44 ;  /* 0x00000004152a7825 */ /* 0x000fc800078e022c */
[----:B---3--:R-:W-:Y:S02]  /*0e00*/  FADD.FTZ R36, R36, R41 ;  /* 0x0000002924247221 */ /* 0x008fe40000010000 */
[----:B------:R0:W2:Y:S02]  /*0e10*/  LDG.E R41, [R42.64] ;  /* 0x000000042a297981 */ /* 0x0000a4000c1e1900 */
[----:B0-----:R-:W-:-:S05]  /*0e20*/  IMAD.WIDE R42, R21, 0x4, R42 ;  /* 0x00000004152a7825 */ /* 0x001fca00078e022a */
[----:B------:R0:W3:Y:S02]  /*0e30*/  LDG.E R44, [R42.64] ;  /* 0x000000042a2c7981 */ /* 0x0000e4000c1e1900 */
[----:B0-----:R-:W-:-:S04]  /*0e40*/  IMAD.WIDE R42, R21, 0x4, R42 ;  /* 0x00000004152a7825 */ /* 0x001fc800078e022a */
[----:B---3--:R-:W-:Y:S02]  /*0e50*/  FADD.FTZ R25, R25, R44 ;  /* 0x0000002c19197221 */ /* 0x008fe40000010000 */
[----:B------:R0:W3:Y:S01]  /*0e60*/  LDG.E R44, [R42.64] ;  /* 0x000000042a2c7981 */ /* 0x0000e2000c1e1900 */
[----:B--2---:R-:W-:Y:S02]  /*0e70*/  FADD.FTZ R35, R35, R41 ;  /* 0x0000002923237221 */ /* 0x004fe40000010000 */
[----:B0-----:R-:W-:-:S05]  /*0e80*/  IMAD.WIDE R42, R21, 0x4, R42 ;  /* 0x00000004152a7825 */ /* 0x001fca00078e022a */
        /* <DEDUP_REMOVED lines=14> */
[----:B------:R-:W-:-:S06]  /*0f70*/  IMAD.WIDE R42, R21, 0x4, R44 ;  /* 0x00000004152a7825 */ /* 0x000fcc00078e022c */
[----:B0-----:R-:W-:Y:S02]  /*0f80*/  IMAD.WIDE R44, R21, 0x4, R42 ;  /* 0x00000004152c7825 */ /* 0x001fe400078e022a */
[----:B------:R-:W3:Y:S02]  /*0f90*/  LDG.E R42, [R42.64] ;  /* 0x000000042a2a7981 */ /* 0x000ee4000c1e1900 */
[----:B--2---:R-:W-:Y:S02]  /*0fa0*/  FADD.FTZ R32, R32, R41 ;  /* 0x0000002920207221 */ /* 0x004fe40000010000 */
[----:B------:R-:W2:Y:S01]  /*0fb0*/  LDG.E R41, [R44.64] ;  /* 0x000000042c297981 */ /* 0x000ea2000c1e1900 */
[----:B------:R-:W-:-:S04]  /*0fc0*/  IADD3 R18, R18, -0x2, RZ ;  /* 0xfffffffe12127810 */ /* 0x000fc80007ffe0ff */
[----:B------:R-:W-:Y:S02]  /*0fd0*/  ISETP.NE.AND P1, PT, R18, RZ, PT ;  /* 0x000000ff1200720c */ /* 0x000fe40003f25270 */
[----:B------:R-:W-:-:S04]  /*0fe0*/  LEA R24, P2, R23, R24, 0x2 ;  /* 0x0000001817187211 */ /* 0x000fc800078410ff */
[----:B------:R-:W-:Y:S01]  /*0ff0*/  IADD3.X R19, R19, R20, RZ, P2, !PT ;  /* 0x0000001413137210 */ /* 0x000fe200017fe4ff */
[----:B---3--:R-:W-:Y:S02]  /*1000*/  FADD.FTZ R33, R33, R42 ;  /* 0x0000002a21217221 */ /* 0x008fe40000010000 */
[----:B--2---:R-:W-:-:S04]  /*1010*/  FADD.FTZ R34, R34, R41 ;  /* 0x0000002922227221 */ /* 0x004fc80000010000 */
[----:B------:R-:W-:Y:S05]  /*1020*/  @P1 BRA `(.L_x_134) ;  /* 0xfffff97000001947 */ /* 0x000fea000383ffff */
.L_x_133:
[----:B------:R-:W-:Y:S02]  /*1030*/  MOV R22, R24 ;  /* 0x0000001800167202 */ /* 0x000fe40000000f00 */
[----:B------:R-:W-:Y:S01]  /*1040*/  MOV R23, R19 ;  /* 0x0000001300177202 */ /* 0x000fe20000000f00 */
[----:B------:R-:W-:Y:S05]  /*1050*/  @!P0 BRA `(.L_x_132) ;  /* 0x000002f000008947 */ /* 0x000fea0003800000 */
[----:B------:R0:W2:Y:S01]  /*1060*/  LDG.E R20, [R22.64] ;  /* 0x0000000416147981 */ /* 0x0000a2000c1e1900 */
[----:B------:R-:W-:-:S05]  /*1070*/  IMAD.WIDE R42, R21, 0x4, R22 ;  /* 0x00000004152a7825 */ /* 0x000fca00078e0216 */
[----:B0-----:R0:W3:Y:S02]  /*1080*/  LDG.E R23, [R42.64] ;  /* 0x000000042a177981 */ /* 0x0010e4000c1e1900 */
[----:B0-----:R-:W-:-:S05]  /*1090*/  IMAD.WIDE R42, R12, 0x20, R42 ;  /* 0x000000200c2a7825 */ /* 0x001fca00078e022a */
[----:B------:R0:W4:Y:S01]  /*10a0*/  LDG.E R26, [R42.64] ;  /* 0x000000042a1a7981 */ /* 0x000122000c1e1900 */
[----:B------:R-:W-:-:S05]  /*10b0*/  IMAD.WIDE R18, R12, 0x20, R42 ;  /* 0x000000200c127825 */ /* 0x000fca00078e022a */
[----:B------:R1:W5:Y:S01]  /*10c0*/  LDG.E R41, [R18.64] ;  /* 0x0000000412297981 */ /* 0x000362000c1e1900 */
[----:B------:R-:W-:-:S05]  /*10d0*/  IMAD.WIDE R44, R12, 0x20, R18 ;  /* 0x000000200c2c7825 */ /* 0x000fca00078e0212 */
[----:B-1----:R1:W5:Y:S02]  /*10e0*/  LDG.E R18, [R44.64] ;  /* 0x000000042c127981 */ /* 0x002364000c1e1900 */
[----:B-1----:R-:W-:-:S05]  /*10f0*/  IMAD.WIDE R44, R12, 0x20, R44 ;  /* 0x000000200c2c7825 */ /* 0x002fca00078e022c */
[----:B------:R1:W5:Y:S01]  /*1100*/  LDG.E R19, [R44.64] ;  /* 0x000000042c137981 */ /* 0x000362000c1e1900 */
[----:B0-----:R-:W-:-:S05]  /*1110*/  IMAD.WIDE R42, R12, 0x20, R44 ;  /* 0x000000200c2a7825 */ /* 0x001fca00078e022c */
[----:B------:R0:W5:Y:S01]  /*1120*/  LDG.E R24, [R42.64] ;  /* 0x000000042a187981 */ /* 0x000162000c1e1900 */
[----:B-1----:R-:W-:-:S06]  /*1130*/  IMAD.WIDE R44, R12, 0x20, R42 ;  /* 0x000000200c2c7825 */ /* 0x002fcc00078e022a */
[C---:B0-----:R-:W-:Y:S02]  /*1140*/  IMAD.WIDE R42, R12.reuse, 0x20, R44 ;  /* 0x000000200c2a7825 */ /* 0x041fe400078e022c */
[----:B------:R0:W5:Y:S02]  /*1150*/  LDG.E R44, [R44.64] ;  /* 0x000000042c2c7981 */ /* 0x000164000c1e1900 */
[----:B--2---:R-:W-:Y:S02]  /*1160*/  FADD.FTZ R11, R11, R20 ;  /* 0x000000140b0b7221 */ /* 0x004fe40000010000 */
[----:B------:R-:W-:Y:S02]  /*1170*/  IMAD.WIDE R20, R12, 0x20, R42 ;  /* 0x000000200c147825 */ /* 0x000fe400078e022a */
[----:B------:R1:W2:Y:S02]  /*1180*/  LDG.E R42, [R42.64] ;  /* 0x000000042a2a7981 */ /* 0x0002a4000c1e1900 */
[----:B---3--:R-:W-:-:S02]  /*1190*/  FADD.FTZ R40, R40, R23 ;  /* 0x0000001728287221 */ /* 0x008fc40000010000 */
[C---:B------:R-:W-:Y:S01]  /*11a0*/  IMAD.WIDE R22, R12.reuse, 0x20, R20 ;  /* 0x000000200c167825 */ /* 0x040fe200078e0214 */
[----:B-1----:R1:W3:Y:S05]  /*11b0*/  LDG.E R43, [R20.64] ;  /* 0x00000004142b7981 */ /* 0x0022ea000c1e1900 */
[----:B-1----:R-:W-:-:S04]  /*11c0*/  IMAD.WIDE R20, R12, 0x20, R22 ;  /* 0x000000200c147825 */ /* 0x002fc800078e0216 */
[----:B----4-:R-:W-:Y:S02]  /*11d0*/  FADD.FTZ R39, R39, R26 ;  /* 0x0000001a27277221 */ /* 0x010fe40000010000 */
[----:B------:R1:W4:Y:S01]  /*11e0*/  LDG.E R26, [R22.64] ;  /* 0x00000004161a7981 */ /* 0x000322000c1e1900 */
[----:B-----5:R-:W-:-:S03]  /*11f0*/  FADD.FTZ R38, R38, R41 ;  /* 0x0000002926267221 */ /* 0x020fc60000010000 */
[----:B------:R5:W4:Y:S01]  /*1200*/  LDG.E R41, [R20.64] ;  /* 0x0000000414297981 */ /* 0x000b22000c1e1900 */
[----:B-1----:R-:W-:-:S06]  /*1210*/  IMAD.WIDE R22, R12, 0x20, R20 ;  /* 0x000000200c167825 */ /* 0x002fcc00078e0214 */
[----:B-----5:R-:W-:Y:S02]  /*1220*/  IMAD.WIDE R20, R12, 0x20, R22 ;  /* 0x000000200c147825 */ /* 0x020fe400078e0216 */
[----:B------:R-:W5:Y:S02]  /*1230*/  LDG.E R22, [R22.64] ;  /* 0x0000000416167981 */ /* 0x000f64000c1e1900 */
[----:B------:R-:W-:Y:S02]  /*1240*/  FADD.FTZ R37, R37, R18 ;  /* 0x0000001225257221 */ /* 0x000fe40000010000 */
[----:B0-----:R0:W5:Y:S01]  /*1250*/  LDG.E R45, [R20.64] ;  /* 0x00000004142d7981 */ /* 0x001162000c1e1900 */
[----:B------:R-:W-:Y:S02]  /*1260*/  FADD.FTZ R36, R36, R19 ;  /* 0x0000001324247221 */ /* 0x000fe40000010000 */
[----:B------:R-:W-:-:S06]  /*1270*/  IMAD.WIDE R18, R12, 0x20, R20 ;  /* 0x000000200c127825 */ /* 0x000fcc00078e0214 */
[----:B0-----:R-:W-:Y:S02]  /*1280*/  IMAD.WIDE R20, R12, 0x20, R18 ;  /* 0x000000200c147825 */ /* 0x001fe400078e0212 */
[----:B------:R-:W5:Y:S04]  /*1290*/  LDG.E R18, [R18.64] ;  /* 0x0000000412127981 */ /* 0x000f68000c1e1900 */
[----:B------:R-:W5:Y:S01]  /*12a0*/  LDG.E R12, [R20.64] ;  /* 0x00000004140c7981 */ /* 0x000f62000c1e1900 */
[----:B------:R-:W-:Y:S02]  /*12b0*/  FADD.FTZ R35, R35, R24 ;  /* 0x0000001823237221 */ /* 0x000fe40000010000 */
[----:B------:R-:W-:Y:S02]  /*12c0*/  FADD.FTZ R25, R25, R44 ;  /* 0x0000002c19197221 */ /* 0x000fe40000010000 */
[----:B--2---:R-:W-:-:S02]  /*12d0*/  FADD.FTZ R27, R27, R42 ;  /* 0x0000002a1b1b7221 */ /* 0x004fc40000010000 */
[----:B---3--:R-:W-:Y:S02]  /*12e0*/  FADD.FTZ R28, R28, R43 ;  /* 0x0000002b1c1c7221 */ /* 0x008fe40000010000 */
[----:B----4-:R-:W-:Y:S02]  /*12f0*/  FADD.FTZ R29, R29, R26 ;  /* 0x0000001a1d1d7221 */ /* 0x010fe40000010000 */
[----:B------:R-:W-:Y:S02]  /*1300*/  FADD.FTZ R30, R30, R41 ;  /* 0x000000291e1e7221 */ /* 0x000fe40000010000 */
[----:B-----5:R-:W-:Y:S02]  /*1310*/  FADD.FTZ R31, R31, R22 ;  /* 0x000000161f1f7221 */ /* 0x020fe40000010000 */
[----:B------:R-:W-:Y:S02]  /*1320*/  FADD.FTZ R32, R32, R45 ;  /* 0x0000002d20207221 */ /* 0x000fe40000010000 */
[----:B------:R-:W-:-:S02]  /*1330*/  FADD.FTZ R33, R33, R18 ;  /* 0x0000001221217221 */ /* 0x000fc40000010000 */
[----:B------:R-:W-:Y:S02]  /*1340*/  FADD.FTZ R34, R34, R12 ;  /* 0x0000000c22227221 */ /* 0x000fe40000010000 */
.L_x_132:
[----:B------:R-:W-:Y:S01]  /*1350*/  LOP3.LUT P0, RZ, R13, 0x2, RZ, 0xc0, !PT ;  /* 0x000000020dff7812 */ /* 0x000fe2000780c0ff */
[----:B------:R-:W-:Y:S01]  /*1360*/  FMUL.FTZ R11, R11, c[0x0][0x2e0] ;  /* 0x0000b8000b0b7a20 */ /* 0x000fe20000410000 */
[----:B------:R-:W-:Y:S01]  /*1370*/  SHF.L.U32 R20, R15, 0x1, RZ ;  /* 0x000000010f147819 */ /* 0x000fe200000006ff */
[----:B------:R-:W-:Y:S01]  /*1380*/  FMUL.FTZ R40, R40, c[0x0][0x2e0] ;  /* 0x0000b80028287a20 */ /* 0x000fe20000410000 */
[----:B------:R-:W-:Y:S01]  /*1390*/  SHF.L.U32 R23, R14, 0x1, RZ ;  /* 0x000000010e177819 */ /* 0x000fe200000006ff */
[----:B------:R-:W-:Y:S01]  /*13a0*/  FMUL.FTZ R39, R39, c[0x0][0x2e0] ;  /* 0x0000b80027277a20 */ /* 0x000fe20000410000 */
[----:B------:R-:W-:Y:S01]  /*13b0*/  IADD3 R22, R20, 0x20, RZ ;  /* 0x0000002014167810 */ /* 0x000fe20007ffe0ff */
[----:B------:R-:W-:Y:S01]  /*13c0*/  FMUL.FTZ R38, R38, c[0x0][0x2e0] ;  /* 0x0000b80026267a20 */ /* 0x000fe20000410000 */
[----:B------:R-:W-:Y:S01]  /*13d0*/  F2FP.PACK_AB R11, R40, R11 ;  /* 0x0000000b280b723e */ /* 0x000fe200000000ff */
[----:B------:R-:W-:Y:S01]  /*13e0*/  FMUL.FTZ R27, R27, c[0x0][0x2e0] ;  /* 0x0000b8001b1b7a20 */ /* 0x000fe20000410000 */
[--C-:B------:R-:W-:Y:S01]  /*13f0*/  SHF.R.S32.HI R17, RZ, 0x1f, R16.reuse ;  /* 0x0000001fff117819 */ /* 0x100fe20000011410 */
[----:B------:R-:W-:Y:S01]  /*1400*/  FMUL.FTZ R28, R28, c[0x0][0x2e0] ;  /* 0x0000b8001c1c7a20 */ /* 0x000fe20000410000 */
[----:B------:R-:W-:Y:S01]  /*1410*/  F2FP.PACK_AB R38, R38, R39 ;  /* 0x000000272626723e */ /* 0x000fe200000000ff */
[----:B------:R-:W-:Y:S01]  /*1420*/  FMUL.FTZ R29, R29, c[0x0][0x2e0] ;  /* 0x0000b8001d1d7a20 */ /* 0x000fe20000410000 */
[----:B------:R-:W-:Y:S01]  /*1430*/  @P0 IADD3 R22, R20, -0x20, RZ ;  /* 0xffffffe014160810 */ /* 0x000fe20007ffe0ff */
[----:B------:R-:W-:Y:S01]  /*1440*/  FMUL.FTZ R30, R30, c[0x0][0x2e0] ;  /* 0x0000b8001e1e7a20 */ /* 0x000fe20000410000 */
[----:B------:R-:W-:Y:S01]  /*1450*/  F2FP.PACK_AB R27, R28, R27 ;  /* 0x0000001b1c1b723e */ /* 0x000fe200000000ff */
[----:B------:R-:W-:Y:S01]  /*1460*/  FMUL.FTZ R37, R37, c[0x0][0x2e0] ;  /* 0x0000b80025257a20 */ /* 0x000fe20000410000 */
[----:B------:R-:W-:Y:S01]  /*1470*/  STS [R20], R11 ;  /* 0x0000000b14007388 */ /* 0x000fe20000000800 */
[----:B------:R-:W-:Y:S01]  /*1480*/  FMUL.FTZ R36, R36, c[0x0][0x2e0] ;  /* 0x0000b80024247a20 */ /* 0x000fe20000410000 */
[----:B------:R-:W-:Y:S01]  /*1490*/  F2FP.PACK_AB R29, R30, R29 ;  /* 0x0000001d1e1d723e */ /* 0x000fe200000000ff */
[----:B------:R-:W-:Y:S01]  /*14a0*/  FMUL.FTZ R35, R35, c[0x0][0x2e0] ;  /* 0x0000b80023237a20 */ /* 0x000fe20000410000 */
[----:B------:R-:W-:Y:S01]  /*14b0*/  STS [R20+0x200], R38 ;  /* 0x0002002614007388 */ /* 0x000fe20000000800 */
        /* <DEDUP_REMOVED lines=10> */
[----:B------:R-:W-:Y:S01]  /*1560*/  IMAD R7, R7, c[0x0][0x398], RZ ;  /* 0x0000e60007077a24 */ /* 0x000fe200078e02ff */
[----:B------:R-:W-:Y:S01]  /*1570*/  STS [R20+0x1000], R36 ;  /* 0x0010002414007388 */ /* 0x000fe20000000800 */
[----:B------:R-:W-:Y:S01]  /*1580*/  IMAD.WIDE.U32 R18, R2, c[0x0][0x398], R16 ;  /* 0x0000e60002127a25 */ /* 0x000fe200078e0010 */
[----:B------:R-:W-:Y:S01]  /*1590*/  F2FP.PACK_AB R33, R34, R33 ;  /* 0x000000212221723e */ /* 0x000fe200000000ff */
[----:B------:R-:W-:Y:S01]  /*15a0*/  BSSY B0, `(.L_x_135) ;  /* 0x000001c000007945 */ /* 0x000fe20003800000 */
[----:B------:R0:W-:Y:S01]  /*15b0*/  STS [R20+0x1200], R35 ;  /* 0x0012002314007388 */ /* 0x0001e20000000800 */
[----:B------:R-:W-:Y:S01]  /*15c0*/  IMAD R7, R2, c[0x0][0x39c], R7 ;  /* 0x0000e70002077a24 */ /* 0x000fe200078e0207 */
[----:B------:R-:W-:Y:S01]  /*15d0*/  IADD3 R6, P1, R6, R18, RZ ;  /* 0x0000001206067210 */ /* 0x000fe20007f3e0ff */
[----:B------:R-:W-:Y:S01]  /*15e0*/  IMAD R3, R0, -0x80, R3 ;  /* 0xffffff8000037824 */ /* 0x000fe200078e0203 */
[----:B------:R1:W-:Y:S01]  /*15f0*/  STS [R22+0x1000], R31 ;  /* 0x0010001f16007388 */ /* 0x0003e20000000800 */
[----:B------:R-:W-:Y:S01]  /*1600*/  ISETP.GE.AND P0, PT, R16, c[0x0][0x220], PT ;  /* 0x0000880010007a0c */ /* 0x000fe20003f06270 */
[----:B------:R-:W-:Y:S01]  /*1610*/  IMAD R2, R9, c[0x0][0x3b0], RZ ;  /* 0x0000ec0009027a24 */ /* 0x000fe200078e02ff */
[----:B------:R-:W-:Y:S01]  /*1620*/  IADD3 R0, R8, 0x40, RZ ;  /* 0x0000004008007810 */ /* 0x000fe20007ffe0ff */
[----:B------:R1:W-:Y:S01]  /*1630*/  STS [R22+0x1200], R33 ;  /* 0x0012002116007388 */ /* 0x0003e20000000800 */
[----:B------:R-:W-:Y:S01]  /*1640*/  IADD3.X R7, R4, R19, R7, P1, !PT ;  /* 0x0000001304077210 */ /* 0x000fe20000ffe407 */
[----:B------:R-:W-:-:S02]  /*1650*/  IMAD R17, R5, c[0x0][0x3b4], R2 ;  /* 0x0000ed0005117a24 */ /* 0x000fc400078e0202 */
[----:B------:R-:W-:Y:S01]  /*1660*/  BAR.SYNC.DEFER_BLOCKING 0x0 ;  /* 0x0000000000007b1d */ /* 0x000fe20000010000 */
[-C--:B------:R-:W-:Y:S01]  /*1670*/  ISETP.GE.OR P1, PT, R0, R3.reuse, P0 ;  /* 0x000000030000720c */ /* 0x080fe20000726670 */
[----:B0-----:R-:W-:Y:S01]  /*1680*/  IMAD.WIDE.U32 R20, R5, c[0x0][0x3b0], R6 ;  /* 0x0000ec0005147a25 */ /* 0x001fe200078e0006 */
[----:B------:R-:W-:-:S04]  /*1690*/  ISETP.GE.OR P0, PT, R8, R3, P0 ;  /* 0x000000030800720c */ /* 0x000fc80000706670 */
[----:B------:R-:W-:Y:S01]  /*16a0*/  IADD3 R17, R21, R17, RZ ;  /* 0x0000001115117210 */ /* 0x000fe20007ffe0ff */
[----:B------:R1:W0:Y:S08]  /*16b0*/  LDS.128 R12, [R23+0x1000] ;  /* 0x00100000170c7984 */ /* 0x0002300000000c00 */
[----:B------:R-:W-:Y:S05]  /*16c0*/  @P0 BRA `(.L_x_136) ;  /* 0x0000009000000947 */ /* 0x000fea0003800000 */
[----:B------:R-:W2:Y:S01]  /*16d0*/  LDS.128 R4, [R23] ;  /* 0x0000000017047984 */ /* 0x000ea20000000c00 */
[----:B------:R-:W-:Y:S01]  /*16e0*/  MOV R16, R20 ;  /* 0x0000001400107202 */ /* 0x000fe20000000f00 */
[----:B------:R-:W-:-:S04]  /*16f0*/  IMAD R9, R10, c[0x0][0x398], RZ ;  /* 0x0000e6000a097a24 */ /* 0x000fc800078e02ff */
[----:B------:R-:W-:-:S04]  /*1700*/  IMAD.WIDE.U32 R2, R8, c[0x0][0x398], R16 ;  /* 0x0000e60008027a25 */ /* 0x000fc800078e0010 */
[----:B------:R-:W-:Y:S01]  /*1710*/  IMAD R9, R8, c[0x0][0x39c], R9 ;  /* 0x0000e70008097a24 */ /* 0x000fe200078e0209 */
[----:B------:R-:W-:-:S04]  /*1720*/  LEA R18, P0, R2, c[0x0][0x338], 0x1 ;  /* 0x0000ce0002127a11 */ /* 0x000fc800078008ff */
[----:B------:R-:W-:-:S04]  /*1730*/  IADD3 R3, R3, R9, RZ ;  /* 0x0000000903037210 */ /* 0x000fc80007ffe0ff */
[----:B------:R-:W-:-:S05]  /*1740*/  LEA.HI.X R19, R2, c[0x0][0x33c], R3, 0x1, P0 ;  /* 0x0000cf0002137a11 */ /* 0x000fca00000f0c03 */
[----:B--2---:R2:W-:Y:S02]  /*1750*/  STG.E.128 [R18.64], R4 ;  /* 0x0000000412007986 */ /* 0x0045e4000c101d04 */
.L_x_136:
[----:B------:R-:W-:Y:S05]  /*1760*/  BSYNC B0 ;  /* 0x0000000000007941 */ /* 0x000fea0003800000 */
.L_x_135:
[----:B------:R-:W-:Y:S05]  /*1770*/  @P1 EXIT ;  /* 0x000000000000194d */ /* 0x000fea0003800000 */
[----:B--2---:R-:W-:Y:S02]  /*1780*/  IADD3 R5, P0, R8, 0x40, RZ ;  /* 0x0000004008057810 */ /* 0x004fe40007f1e0ff */
[----:B------:R-:W-:Y:S02]  /*1790*/  MOV R2, R20 ;  /* 0x0000001400027202 */ /* 0x000fe40000000f00 */
[----:B------:R-:W-:Y:S02]  /*17a0*/  IADD3.X R10, RZ, R10, RZ, P0, !PT ;  /* 0x0000000aff0a7210 */ /* 0x000fe400007fe4ff */
[----:B------:R-:W-:-:S03]  /*17b0*/  MOV R3, R17 ;  /* 0x0000001100037202 */ /* 0x000fc60000000f00 */
[----:B------:R-:W-:Y:S02]  /*17c0*/  IMAD R10, R10, c[0x0][0x398], RZ ;  /* 0x0000e6000a0a7a24 */ /* 0x000fe400078e02ff */
[----:B------:R-:W-:-:S04]  /*17d0*/  IMAD.WIDE.U32 R2, R5, c[0x0][0x398], R2 ;  /* 0x0000e60005027a25 */ /* 0x000fc800078e0002 */
[----:B------:R-:W-:Y:S01]  /*17e0*/  IMAD R5, R5, c[0x0][0x39c], R10 ;  /* 0x0000e70005057a24 */ /* 0x000fe200078e020a */
[----:B------:R-:W-:-:S04]  /*17f0*/  LEA R4, P0, R2, c[0x0][0x338], 0x1 ;  /* 0x0000ce0002047a11 */ /* 0x000fc800078008ff */
[----:B------:R-:W-:-:S04]  /*1800*/  IADD3 R3, R3, R5, RZ ;  /* 0x0000000503037210 */ /* 0x000fc80007ffe0ff */
[----:B------:R-:W-:-:S05]  /*1810*/  LEA.HI.X R5, R2, c[0x0][0x33c], R3, 0x1, P0 ;  /* 0x0000cf0002057a11 */ /* 0x000fca00000f0c03 */
[----:B0-----:R-:W-:Y:S01]  /*1820*/  STG.E.128 [R4.64], R12 ;  /* 0x0000000c04007986 */ /* 0x001fe2000c101d04 */
[----:B------:R-:W-:Y:S05]  /*1830*/  EXIT ;  /* 0x000000000000794d */ /* 0x000fea0003800000 */
.L_x_137:
        /* <DEDUP_REMOVED lines=12> */
.L_x_688:


//--------------------- .text._ZN5flash44flash_bwd_dq_dk_dv_loop_seqk_parallel_kernelI23Flash_bwd_kernel_traitsILi32ELi128ELi128ELi8ELi4ELi4ELi4ELb1ELb0EN7cutlass6half_tE19Flash_kernel_traitsILi32ELi128ELi128ELi8ES3_EELb1ELb1ELb0ELb0ELb0ELb0ELb0EEEvNS_16Flash_bwd_paramsE --------------------------
	.section	.text._ZN5flash44flash_bwd_dq_dk_dv_loop_seqk_parallel_kernelI23Flash_bwd_kernel_traitsILi32ELi128ELi128ELi8ELi4ELi4ELi4ELb1ELb0EN7cutlass6half_tE19Flash_kernel_traitsILi32ELi128ELi128ELi8ES3_EELb1ELb1ELb0ELb0ELb0ELb0ELb0EEEvNS_16Flash_bwd_paramsE,"ax",@progbits
	.sectioninfo	@"SHI_REGISTERS=255"
	.align	128
        .global         _ZN5flash44flash_bwd_dq_dk_dv_loop_seqk_parallel_kernelI23Flash_bwd_kernel_traitsILi32ELi128ELi128ELi8ELi4ELi4ELi4ELb1ELb0EN7cutlass6half_tE19Flash_kernel_traitsILi32ELi128ELi128ELi8ES3_EELb1ELb1ELb0ELb0ELb0ELb0ELb0EEEvNS_16Flash_bwd_paramsE
        .type           _ZN5flash44flash_bwd_dq_dk_dv_loop_seqk_parallel_kernelI23Flash_bwd_kernel_traitsILi32ELi128ELi128ELi8ELi4ELi4ELi4ELb1ELb0EN7cutlass6half_tE19Flash_kernel_traitsILi32ELi128ELi128ELi8ES3_EELb1ELb1ELb0ELb0ELb0ELb0ELb0EEEvNS_16Flash_bwd_paramsE,@function
        .size           _ZN5flash44flash_bwd_dq_dk_dv_loop_seqk_parallel_kernelI23Flash_bwd_kernel_traitsILi32ELi128ELi128ELi8ELi4ELi4ELi4ELb1ELb0EN7cutlass6half_tE19Flash_kernel_traitsILi32ELi128ELi128ELi8ES3_EELb1ELb1ELb0ELb0ELb0ELb0ELb0EEEvNS_16Flash_bwd_paramsE,(.L_x_689 - _ZN5flash44flash_bwd_dq_dk_dv_loop_seqk_parallel_kernelI23Flash_bwd_kernel_traitsILi32ELi128ELi128ELi8ELi4ELi4ELi4ELb1ELb0EN7cutlass6half_tE19Flash_kernel_traitsILi32ELi128ELi128ELi8ES3_EELb1ELb1ELb0ELb0ELb0ELb0ELb0EEEvNS_16Flash_bwd_paramsE)
        .other          _ZN5flash44flash_bwd_dq_dk_dv_loop_seqk_parallel_kernelI23Flash_bwd_kernel_traitsILi32ELi128ELi128ELi8ELi4ELi4ELi4ELb1ELb0EN7cutlass6half_tE19Flash_kernel_traitsILi32ELi128ELi128ELi8ES3_EELb1ELb1ELb0ELb0ELb0ELb0ELb0EEEvNS_16Flash_bwd_paramsE,@"STO_CUDA_ENTRY STV_DEFAULT"
_ZN5flash44flash_bwd_dq_dk_dv_loop_seqk_parallel_kernelI23Flash_bwd_kernel_traitsILi32ELi128ELi128ELi8ELi4ELi4ELi4ELb1ELb0EN7cutlass6half_tE19Flash_kernel_traitsILi32ELi128ELi128ELi8ES3_EELb1ELb1ELb0ELb0ELb0ELb0ELb0EEEvNS_16Flash_bwd_paramsE:
.text._ZN5flash44flash_bwd_dq_dk_dv_loop_seqk_parallel_kernelI23Flash_bwd_kernel_traitsILi32ELi128ELi128ELi8ELi4ELi4ELi4ELb1ELb0EN7cutlass6half_tE19Flash_kernel_traitsILi32ELi128ELi128ELi8ES3_EELb1ELb1ELb0ELb0ELb0ELb0ELb0EEEvNS_16Flash_bwd_paramsE:
        /* <DEDUP_REMOVED lines=23> */
[----:B------:R-:W-:Y:S01]  /*0170*/  IMAD.U32 R12, RZ, RZ, UR4 ;  /* 0x00000004ff0c7e24 */ /* 0x000fe2000f8e00ff */
[----:B------:R-:W-:Y:S02]  /*0180*/  ULDC UR7, c[0x0][0x1c0] ;  /* 0x0000700000077ab9 */ /* 0x000fe40000000800 */
[----:B------:R-:W-:Y:S02]  /*0190*/  ULDC UR52, c[0x0][0x1c0] ;  /* 0x0000700000347ab9 */ /* 0x000fe40000000800 */
[----:B------:R4:W-:Y:S01]  /*01a0*/  STL [R1+0x3c], R12 ;  /* 0x00003c0c01007387 */ /* 0x0009e20000100800 */
[----:B------:R-:W-:Y:S02]  /*01b0*/  ULDC UR10, c[0x0][0x1c0] ;  /* 0x00007000000a7ab9 */ /* 0x000fe40000000800 */
[----:B------:R-:W-:Y:S01]  /*01c0*/  UIMAD.WIDE UR52, UR60, UR52, URZ ;  /* 0x000000343c3472a5 */ /* 0x000fe2000f8e023f */
[----:B-1----:R-:W-:Y:S01]  /*01d0*/  SHF.R.S32.HI R6, RZ, 0x1f, R11 ;  /* 0x0000001fff067819 */ /* 0x002fe2000001140b */
[----:B--2---:R-:W-:-:S02]  /*01e0*/  UIMAD UR17, UR54, UR60, URZ ;  /* 0x0000003c361172a4 */ /* 0x004fc4000f8e023f */
[----:B------:R-:W-:Y:S01]  /*01f0*/  ULOP3.LUT UR4, UR54, UR11, URZ, 0x3c, !UPT ;  /* 0x0000000b36047292 */ /* 0x000fe2000f8e3c3f */
[CC--:B------:R-:W-:Y:S01]  /*0200*/  LEA.HI R7, R6.reuse, R11.reuse, RZ, 0x2 ;  /* 0x0000000b06077211 */ /* 0x0c0fe200078f10ff */
[----:B------:R-:W-:Y:S01]  /*0210*/  UIMAD UR60, UR60, UR10, URZ ;  /* 0x0000000a3c3c72a4 */ /* 0x000fe2000f8e023f */
[CC--:B------:R-:W-:Y:S01]  /*0220*/  LEA.HI R5, R6.reuse, R11.reuse, RZ, 0x5 ;  /* 0x0000000b06057211 */ /* 0x0c0fe200078f28ff */
[----:B------:R-:W-:Y:S01]  /*0230*/  ULDC.U8 UR9, c[0x0][0x3d0] ;  /* 0x0000f40000097ab9 */ /* 0x000fe20000000000 */
[--C-:B------:R-:W-:Y:S01]  /*0240*/  SHF.R.S32.HI R0, RZ, 0x2, R7.reuse ;  /* 0x00000002ff007819 */ /* 0x100fe20000011407 */
[----:B---3--:R-:W-:Y:S01]  /*0250*/  UIMAD UR5, UR49, UR7, UR54 ;  /* 0x00000007310572a4 */ /* 0x008fe2000f8e0236 */
[----:B------:R-:W-:Y:S01]  /*0260*/  SHF.R.S32.HI R2, RZ, 0x1f, R7 ;  /* 0x0000001fff027819 */ /* 0x000fe20000011407 */
[----:B------:R-:W-:Y:S01]  /*0270*/  USHF.R.S32.HI UR7, URZ, 0x1f, UR54 ;  /* 0x0000001f3f077899 */ /* 0x000fe20008011436 */
[CC--:B------:R-:W-:Y:S01]  /*0280*/  LEA.HI R252, R6.reuse, R11.reuse, RZ, 0x7 ;  /* 0x0000000b06fc7211 */ /* 0x0c0fe200078f38ff */
[----:B------:R-:W-:Y:S01]  /*0290*/  USHF.L.U32 UR10, UR49, 0x7, URZ ;  /* 0x00000007310a7899 */ /* 0x000fe2000800063f */
[-C--:B------:R-:W-:Y:S01]  /*02a0*/  LEA.HI R145, R6, R11.reuse, RZ, 0x3 ;  /* 0x0000000b06917211 */ /* 0x080fe200078f18ff */
[----:B------:R-:W-:Y:S01]  /*02b0*/  ULDC.U8 UR8, c[0x0][0x328] ;  /* 0x0000ca0000087ab9 */ /* 0x000fe20000000000 */
[-C--:B------:R-:W-:Y:S01]  /*02c0*/  LEA.HI R2, R2, R0.reuse, RZ, 0x3 ;  /* 0x0000000002027211 */ /* 0x080fe200078f18ff */
[----:B------:R-:W-:Y:S01]  /*02d0*/  ULDC UR18, c[0x0][0x224] ;  /* 0x0000890000127ab9 */ /* 0x000fe20000000800 */
[----:B------:R-:W-:Y:S01]  /*02e0*/  LEA.HI R6, R6, R11, RZ, 0x4 ;  /* 0x0000000b06067211 */ /* 0x000fe200078f20ff */
[----:B------:R-:W-:Y:S01]  /*02f0*/  UISETP.NE.AND UP6, UPT, UR9, URZ, UPT ;  /* 0x0000003f0900728c */ /* 0x000fe2000bfc5270 */
[----:B------:R-:W-:Y:S01]  /*0300*/  LOP3.LUT R3, R7, 0xfffffffc, RZ, 0xc0, !PT ;  /* 0xfffffffc07037812 */ /* 0x000fe200078ec0ff */
[----:B------:R-:W-:Y:S01]  /*0310*/  UISETP.NE.AND UP5, UPT, UR8, URZ, UPT ;  /* 0x0000003f0800728c */ /* 0x000fe2000bfa5270 */
[----:B------:R-:W-:Y:S01]  /*0320*/  LOP3.LUT R4, R5, 0xffffffe0, RZ, 0xc0, !PT ;  /* 0xffffffe005047812 */ /* 0x000fe200078ec0ff */
[----:B------:R-:W-:Y:S01]  /*0330*/  UIMAD.WIDE.U32 UR8, UR49, UR18, URZ ;  /* 0x00000012310872a5 */ /* 0x000fe2000f8e003f */
[----:B------:R-:W-:Y:S01]  /*0340*/  LEA.HI R7, R7, R0, RZ, 0x1 ;  /* 0x0000000007077211 */ /* 0x000fe200078f08ff */
[C---:B------:R-:W-:Y:S01]  /*0350*/  IMAD.IADD R13, R11.reuse, 0x1, -R3 ;  /* 0x000000010b0d7824 */ /* 0x040fe200078e0a03 */
[----:B------:R-:W-:Y:S01]  /*0360*/  LOP3.LUT R2, R2, 0xfffffff8, RZ, 0xc0, !PT ;  /* 0xfffffff802027812 */ /* 0x000fe200078ec0ff */
[----:B------:R-:W-:Y:S01]  /*0370*/  IMAD.IADD R4, R11, 0x1, -R4 ;  /* 0x000000010b047824 */ /* 0x000fe200078e0a04 */
[----:B------:R-:W-:Y:S01]  /*0380*/  LOP3.LUT R8, R6, 0xfffffff0, RZ, 0xc0, !PT ;  /* 0xfffffff006087812 */ /* 0x000fe200078ec0ff */
[----:B------:R-:W-:Y:S01]  /*0390*/  IMAD.SHL.U32 R244, R13, 0x8, RZ ;  /* 0x000000080df47824 */ /* 0x000fe200078e00ff */
[----:B------:R-:W-:Y:S01]  /*03a0*/  LOP3.LUT R9, R145, 0xfffffff8, RZ, 0xc0, !PT ;  /* 0xfffffff891097812 */ /* 0x000fe200078ec0ff */
[----:B------:R-:W-:Y:S01]  /*03b0*/  ULDC UR14, c[0x0][0x214] ;  /* 0x00008500000e7ab9 */ /* 0x000fe20000000800 */
[----:B------:R-:W-:Y:S01]  /*03c0*/  LOP3.LUT R3, R7, 0x7fffffe, RZ, 0xc0, !PT ;  /* 0x07fffffe07037812 */ /* 0x000fe200078ec0ff */
[C---:B------:R-:W-:Y:S01]  /*03d0*/  IMAD.IADD R7, R0.reuse, 0x1, -R2 ;  /* 0x0000000100077824 */ /* 0x040fe200078e0a02 */
[----:B------:R-:W-:Y:S01]  /*03e0*/  SHF.R.S32.HI R2, RZ, 0x4, R6 ;  /* 0x00000004ff027819 */ /* 0x000fe20000011406 */
[C---:B------:R-:W-:Y:S01]  /*03f0*/  IMAD.IADD R8, R11.reuse, 0x1, -R8 ;  /* 0x000000010b087824 */ /* 0x040fe200078e0a08 */
[----:B------:R-:W-:Y:S01]  /*0400*/  SHF.R.S32.HI R10, RZ, 0x1f, R4 ;  /* 0x0000001fff0a7819 */ /* 0x000fe20000011404 */
[----:B------:R-:W-:Y:S01]  /*0410*/  IMAD.IADD R11, R11, 0x1, -R9 ;  /* 0x000000010b0b7824 */ /* 0x000fe200078e0a09 */
[----:B------:R-:W-:Y:S01]  /*0420*/  SHF.R.S32.HI R252, RZ, 0x7, R252 ;  /* 0x00000007fffc7819 */ /* 0x000fe200000114fc */
[----:B------:R-:W-:Y:S01]  /*0430*/  IMAD.IADD R9, R0, 0x1, -R3 ;  /* 0x0000000100097824 */ /* 0x000fe200078e0a03 */
[--C-:B------:R-:W-:Y:S01]  /*0440*/  SHF.R.S32.HI R0, RZ, 0x5, R5.reuse ;  /* 0x00000005ff007819 */ /* 0x100fe20000011405 */
[----:B------:R-:W-:Y:S01]  /*0450*/  ULDC UR16, c[0x0][0x224] ;  /* 0x0000890000107ab9 */ /* 0x000fe20000000800 */
[----:B------:R-:W-:Y:S01]  /*0460*/  SHF.R.S32.HI R3, RZ, 0x1f, R5 ;  /* 0x0000001fff037819 */ /* 0x000fe20000011405 */
[----:B------:R-:W-:Y:S01]  /*0470*/  @UP5 UIMAD UR11, UR49, UR14, URZ ;  /* 0x0000000e310b52a4 */ /* 0x000fe2000f8e023f */
[----:B------:R-:W-:Y:S01]  /*0480*/  LEA.HI R5, R6, R2, RZ, 0x1 ;  /* 0x0000000206057211 */ /* 0x000fe200078f08ff */
[----:B------:R-:W-:Y:S01]  /*0490*/  IMAD.U32 R6, RZ, RZ, UR7 ;  /* 0x00000007ff067e24 */ /* 0x000fe2000f8e00ff */
[----:B------:R-:W-:Y:S01]  /*04a0*/  LEA.HI R243, R10, R4, RZ, 0x2 ;  /* 0x000000040af37211 */ /* 0x000fe200078f10ff */
[----:B------:R-:W-:Y:S01]  /*04b0*/  USHF.R.S32.HI UR7, URZ, 0x1f, UR49 ;  /* 0x0000001f3f077899 */ /* 0x000fe20008011431 */
[----:B------:R-:W-:Y:S01]  /*04c0*/  LEA.HI R4, R3, R0, RZ, 0x2 ;  /* 0x0000000003047211 */ /* 0x000fe200078f10ff */
[----:B------:R-:W-:Y:S01]  /*04d0*/  IMAD.SHL.U32 R6, R13, 0x2, RZ ;  /* 0x000000020d067824 */ /* 0x000fe200078e00ff */
[----:B------:R-:W-:Y:S01]  /*04e0*/  LOP3.LUT R3, R5, 0xfffffffe, RZ, 0xc0, !PT ;  /* 0xfffffffe05037812 */ /* 0x000fe200078ec0ff */
[----:B------:R-:W-:Y:S01]  /*04f0*/  USHF.R.S32.HI UR6, URZ, 0x1f, UR18 ;  /* 0x0000001f3f067899 */ /* 0x000fe20008011412 */
[----:B------:R-:W-:Y:S01]  /*0500*/  SHF.R.S32.HI R5, RZ, 0x3, R145 ;  /* 0x00000003ff057819 */ /* 0x000fe20000011491 */
[----:B------:R-:W-:Y:S01]  /*0510*/  ULDC UR13, c[0x0][0x1c0] ;  /* 0x00007000000d7ab9 */ /* 0x000fe20000000800 */
[----:B------:R-:W-:Y:S01]  /*0520*/  LOP3.LUT R4, R4, 0xfffffffc, RZ, 0xc0, !PT ;  /* 0xfffffffc04047812 */ /* 0x000fe200078ec0ff */
[----:B----4-:R-:W-:Y:S01]  /*0530*/  IMAD.IADD R12, R2, 0x1, -R3 ;  /* 0x00000001020c7824 */ /* 0x010fe200078e0a03 */
[----:B------:R-:W-:Y:S01]  /*0540*/  SHF.R.S32.HI R10, RZ, 0x1f, R8 ;  /* 0x0000001fff0a7819 */ /* 0x000fe20000011408 */
[----:B------:R-:W-:Y:S01]  /*0550*/  IMAD.SHL.U32 R2, R5, 0x40, RZ ;  /* 0x0000004005027824 */ /* 0x000fe200078e00ff */
[----:B------:R-:W-:Y:S01]  /*0560*/  LOP3.LUT P5, RZ, R7, 0x2, RZ, 0xc0, !PT ;  /* 0x0000000207ff7812 */ /* 0x000fe200078ac0ff */
[----:B------:R-:W-:Y:S01]  /*0570*/  IMAD.IADD R18, R0, 0x1, -R4 ;  /* 0x0000000100127824 */ /* 0x000fe200078e0a04 */
[----:B------:R-:W-:Y:S01]  /*0580*/  LEA.HI R10, R10, R8, RZ, 0x3 ;  /* 0x000000080a0a7211 */ /* 0x000fe200078f18ff */
[----:B------:R-:W-:Y:S01]  /*0590*/  IMAD R5, R0, 0x8, R9 ;  /* 0x0000000800057824 */ /* 0x000fe200078e0209 */
[----:B------:R-:W-:Y:S01]  /*05a0*/  LOP3.LUT R0, R2, 0xc0, RZ, 0xc0, !PT ;  /* 0x000000c002007812 */ /* 0x000fe200078ec0ff */
[----:B------:R-:W-:Y:S01]  /*05b0*/  IMAD R233, R252, 0x2000, R6 ;  /* 0x00002000fce97824 */ /* 0x000fe200078e0206 */
[----:B------:R-:W-:Y:S01]  /*05c0*/  LEA.HI R9, R11, R11, RZ, 0x1 ;  /* 0x0000000b0b097211 */ /* 0x000fe200078f08ff */
[----:B------:R-:W-:Y:S01]  /*05d0*/  STL [R1+0x8], R18 ;  /* 0x0000081201007387 */ /* 0x000fe20000100800 */
[----:B------:R-:W-:Y:S01]  /*05e0*/  SHF.R.U32.HI R4, RZ, 0x3, R0 ;  /* 0x00000003ff047819 */ /* 0x000fe20000011600 */
[----:B------:R-:W-:Y:S01]  /*05f0*/  ULDC UR15, c[0x0][0x1c0] ;  /* 0x00007000000f7ab9 */ /* 0x000fe20000000800 */
[----:B------:R-:W-:Y:S01]  /*0600*/  LOP3.LUT R3, R0, 0x18, R244, 0xf8, !PT ;  /* 0x0000001800037812 */ /* 0x000fe200078ef8f4 */
[----:B------:R-:W-:Y:S01]  /*0610*/  IMAD R0, R252, 0x8, R12 ;  /* 0x00000008fc007824 */ /* 0x000fe200078e020c */
[----:B------:R-:W-:Y:S01]  /*0620*/  LOP3.LUT R2, R9, 0x7fffffe, RZ, 0xc0, !PT ;  /* 0x07fffffe09027812 */ /* 0x000fe200078ec0ff */
[----:B------:R-:W-:Y:S01]  /*0630*/  USHF.L.U32 UR61, UR60, 0x7, URZ ;  /* 0x000000073c3d7899 */ /* 0x000fe2000800063f */
[----:B------:R-:W-:Y:S01]  /*0640*/  LOP3.LUT R3, R3, R4, RZ, 0x3c, !PT ;  /* 0x0000000403037212 */ /* 0x000fe200078e3cff */
[----:B------:R-:W-:Y:S01]  /*0650*/  IMAD.U32 R4, RZ, RZ, UR17 ;  /* 0x00000011ff047e24 */ /* 0x000fe2000f8e00ff */
[----:B------:R-:W-:Y:S01]  /*0660*/  LOP3.LUT P4, RZ, R7, 0x4, RZ, 0xc0, !PT ;  /* 0x0000000407ff7812 */ /* 0x000fe2000788c0ff */
[----:B------:R-:W-:Y:S01]  /*0670*/  IMAD.IADD R2, R11, 0x1, -R2 ;  /* 0x000000010b027824 */ /* 0x000fe200078e0a02 */
[----:B------:R-:W-:Y:S01]  /*0680*/  SEL R230, R153, 0xffffffe0, !P5 ;  /* 0xffffffe099e67807 */ /* 0x000fe20006800000 */
[----:B------:R-:W-:Y:S01]  /*0690*/  UIMAD.WIDE.U32 UR58, UR52, UR8, URZ ;  /* 0x00000008343a72a5 */ /* 0x000fe2000f8e003f */
[----:B------:R1:W-:Y:S01]  /*06a0*/  STL [R1+0x18], R4 ;  /* 0x0000180401007387 */ /* 0x0003e20000100800 */
[----:B------:R-:W-:Y:S01]  /*06b0*/  IMAD R17, R0, 0x8, R2 ;  /* 0x0000000800117824 */ /* 0x000fe200078e0202 */
[----:B------:R-:W-:Y:S01]  /*06c0*/  LEA.HI R0, R8, R8, RZ, 0x1 ;  /* 0x0000000808007211 */ /* 0x000fe200078f08ff */
[----:B------:R-:W-:Y:S01]  /*06d0*/  IMAD.U32 R2, R5, 0x20, R3 ;  /* 0x0000002005027824 */ /* 0x000fe200078e0003 */
[----:B------:R-:W-:Y:S01]  /*06e0*/  USHF.L.U32 UR34, UR60, 0x3, URZ ;  /* 0x000000033c227899 */ /* 0x000fe2000800063f */
[----:B------:R-:W-:Y:S01]  /*06f0*/  IMAD.U32 R5, RZ, RZ, UR9 ;  /* 0x00000009ff057e24 */ /* 0x000fe2000f8e00ff */
[----:B------:R-:W-:Y:S01]  /*0700*/  SHF.R.S32.HI R3, RZ, 0x1, R0 ;  /* 0x00000001ff037819 */ /* 0x000fe20000011400 */
[----:B------:R-:W-:-:S02]  /*0710*/  USHF.L.U32 UR33, UR60, 0x4, URZ ;  /* 0x000000043c217899 */ /* 0x000fc4000800063f */
[----:B------:R-:W-:Y:S02]  /*0720*/  UIMAD UR32, UR60, 0x18, URZ ;  /* 0x000000183c2078a4 */ /* 0x000fe4000f8e023f */
[----:B------:R-:W-:Y:S02]  /*0730*/  USHF.L.U32 UR31, UR60, 0x5, URZ ;  /* 0x000000053c1f7899 */ /* 0x000fe4000800063f */
[----:B------:R-:W-:Y:S02]  /*0740*/  UIMAD UR30, UR60, 0x28, URZ ;  /* 0x000000283c1e78a4 */ /* 0x000fe4000f8e023f */
[----:B------:R-:W-:Y:S02]  /*0750*/  UIMAD UR29, UR60, 0x30, URZ ;  /* 0x000000303c1d78a4 */ /* 0x000fe4000f8e023f */
[----:B------:R-:W-:Y:S02]  /*0760*/  UIMAD UR28, UR60, 0x38, URZ ;  /* 0x000000383c1c78a4 */ /* 0x000fe4000f8e023f */
[----:B------:R-:W-:-:S02]  /*0770*/  USHF.L.U32 UR27, UR60, 0x6, URZ ;  /* 0x000000063c1b7899 */ /* 0x000fc4000800063f */
[----:B------:R-:W-:Y:S02]  /*0780*/  UIMAD UR26, UR60, 0x48, URZ ;  /* 0x000000483c1a78a4 */ /* 0x000fe4000f8e023f */
[----:B------:R-:W-:Y:S01]  /*0790*/  UIMAD UR25, UR60, 0x50, URZ ;  /* 0x000000503c1978a4 */ /* 0x000fe2000f8e023f */
[----:B-1----:R-:W-:Y:S01]  /*07a0*/  IMAD.U32 R4, RZ, RZ, UR4 ;  /* 0x00000004ff047e24 */ /* 0x002fe2000f8e00ff */
[----:B------:R-:W-:Y:S02]  /*07b0*/  UIMAD UR4, UR49, UR13, UR54 ;  /* 0x0000000d310472a4 */ /* 0x000fe4000f8e0236 */
[----:B------:R-:W-:Y:S02]  /*07c0*/  UIMAD UR24, UR60, 0x58, URZ ;  /* 0x000000583c1878a4 */ /* 0x000fe4000f8e023f */
[----:B------:R1:W-:Y:S01]  /*07d0*/  STL [R1+0x38], R4 ;  /* 0x0000380401007387 */ /* 0x0003e20000100800 */
[----:B------:R-:W-:Y:S02]  /*07e0*/  USHF.L.U32 UR4, UR4, 0x5, URZ ;  /* 0x0000000504047899 */ /* 0x000fe4000800063f */
[----:B------:R-:W-:Y:S01]  /*07f0*/  UIMAD UR23, UR60, 0x60, URZ ;  /* 0x000000603c1778a4 */ /* 0x000fe2000f8e023f */
[----:B------:R2:W-:Y:S01]  /*0800*/  STL [R1+0x4], R2 ;  /* 0x0000040201007387 */ /* 0x0005e20000100800 */
[----:B------:R-:W-:-:S02]  /*0810*/  UIMAD UR22, UR60, 0x68, URZ ;  /* 0x000000683c1678a4 */ /* 0x000fc4000f8e023f */
[----:B------:R-:W-:Y:S02]  /*0820*/  UIMAD UR21, UR60, 0x70, URZ ;  /* 0x000000703c1578a4 */ /* 0x000fe4000f8e023f */
[----:B------:R-:W-:Y:S02]  /*0830*/  UIMAD UR20, UR60, 0x78, URZ ;  /* 0x000000783c1478a4 */ /* 0x000fe4000f8e023f */
[----:B------:R-:W-:Y:S02]  /*0840*/  UIADD3 UR19, -UR61, URZ, URZ ;  /* 0x0000003f3d137290 */ /* 0x000fe4000fffe13f */
[----:B------:R-:W-:Y:S01]  /*0850*/  UMOV UR57, 0xffffe000 ;  /* 0xffffe00000397882 */ /* 0x000fe20000000000 */
[----:B-1----:R-:W-:Y:S02]  /*0860*/  LOP3.LUT R4, R0, 0x7fffffe, RZ, 0xc0, !PT ;  /* 0x07fffffe00047812 */ /* 0x002fe400078ec0ff */
[----:B------:R-:W-:Y:S02]  /*0870*/  SHF.R.S32.HI R0, RZ, 0x1f, R0 ;  /* 0x0000001fff007819 */ /* 0x000fe40000011400 */
[----:B--2---:R-:W-:Y:S01]  /*0880*/  LOP3.LUT R2, R10, 0xfffffff8, RZ, 0xc0, !PT ;  /* 0xfffffff80a027812 */ /* 0x004fe200078ec0ff */
[----:B------:R-:W-:Y:S01]  /*0890*/  IMAD.IADD R16, R8, 0x1, -R4 ;  /* 0x0000000108107824 */ /* 0x000fe200078e0a04 */
[----:B------:R-:W-:Y:S01]  /*08a0*/  LEA.HI R0, R0, R3, RZ, 0x2 ;  /* 0x0000000300007211 */ /* 0x000fe200078f10ff */
[----:B------:R-:W-:-:S02]  /*08b0*/  IMAD.U32 R4, RZ, RZ, UR8 ;  /* 0x00000008ff047e24 */ /* 0x000fc4000f8e00ff */
[----:B------:R-:W-:Y:S01]  /*08c0*/  IMAD.IADD R15, R8, 0x1, -R2 ;  /* 0x00000001080f7824 */ /* 0x000fe200078e0a02 */
[----:B------:R-:W-:Y:S01]  /*08d0*/  LOP3.LUT R0, R0, 0xfffffffc, RZ, 0xc0, !PT ;  /* 0xfffffffc00007812 */ /* 0x000fe200078ec0ff */
[C---:B------:R-:W-:Y:S01]  /*08e0*/  IMAD.SHL.U32 R4, R7.reuse, 0x40, RZ ;  /* 0x0000004007047824 */ /* 0x040fe200078e00ff */
[----:B------:R-:W-:-:S03]  /*08f0*/  LOP3.LUT R2, R7, 0x1, RZ, 0xc0, !PT ;  /* 0x0000000107027812 */ /* 0x000fc600078ec0ff */
[----:B------:R-:W-:Y:S01]  /*0900*/  IMAD.IADD R14, R3, 0x1, -R0 ;  /* 0x00000001030e7824 */ /* 0x000fe200078e0a00 */
[----:B------:R-:W-:Y:S01]  /*0910*/  ISETP.NE.U32.AND P6, PT, R2, 0x1, PT ;  /* 0x000000010200780c */ /* 0x000fe20003fc5070 */
[----:B------:R-:W-:Y:S01]  /*0920*/  IMAD.U32 R0, RZ, RZ, UR7 ;  /* 0x00000007ff007e24 */ /* 0x000fe2000f8e00ff */
[----:B------:R-:W-:Y:S01]  /*0930*/  SHF.R.S32.HI R0, RZ, 0x1, R9 ;  /* 0x00000001ff007819 */ /* 0x000fe20000011409 */
[----:B------:R-:W-:Y:S01]  /*0940*/  IMAD.U32 R2, RZ, RZ, UR10 ;  /* 0x0000000aff027e24 */ /* 0x000fe2000f8e00ff */
[----:B------:R-:W-:Y:S01]  /*0950*/  LEA.HI R9, R7, R7, RZ, 0x1 ;  /* 0x0000000707097211 */ /* 0x000fe200078f08ff */
[----:B------:R-:W-:Y:S01]  /*0960*/  IMAD.SHL.U32 R2, R11, 0x40, RZ ;  /* 0x000000400b027824 */ /* 0x000fe200078e00ff */
[C---:B------:R-:W-:Y:S01]  /*0970*/  LOP3.LUT P0, RZ, R0.reuse, 0x2, RZ, 0xc0, !PT ;  /* 0x0000000200ff7812 */ /* 0x040fe2000780c0ff */
[----:B------:R-:W-:Y:S01]  /*0980*/  IMAD.SHL.U32 R11, R0, 0x40, RZ ;  /* 0x00000040000b7824 */ /* 0x000fe200078e00ff */
[----:B------:R-:W-:Y:S01]  /*0990*/  USHF.R.S32.HI UR10, URZ, 0x1f, UR54 ;  /* 0x0000001f3f0a7899 */ /* 0x000fe20008011436 */
[----:B------:R-:W-:Y:S01]  /*09a0*/  IMAD.SHL.U32 R0, R18, 0x10, RZ ;  /* 0x0000001012007824 */ /* 0x000fe200078e00ff */
[----:B------:R-:W-:Y:S01]  /*09b0*/  LOP3.LUT R8, R2, 0x1c0, RZ, 0xc0, !PT ;  /* 0x000001c002087812 */ /* 0x000fe200078ec0ff */
[----:B------:R-:W-:Y:S01]  /*09c0*/  @!UP5 UIMAD UR7, UR49, UR15, UR54 ;  /* 0x0000000f3107d2a4 */ /* 0x000fe2000f8e0236 */
[----:B------:R-:W-:-:S02]  /*09d0*/  LOP3.LUT R2, R9, 0x3fffffe, RZ, 0xc0, !PT ;  /* 0x03fffffe09027812 */ /* 0x000fc400078ec0ff */
[----:B------:R-:W-:Y:S01]  /*09e0*/  LEA.HI.SX32 R243, R243, R0, 0x1e ;  /* 0x00000000f3f37211 */ /* 0x000fe200078ff2ff */
[----:B------:R-:W-:Y:S01]  /*09f0*/  IMAD.U32 R3, RZ, RZ, UR10 ;  /* 0x0000000aff037e24 */ /* 0x000fe2000f8e00ff */
[----:B------:R-:W-:Y:S01]  /*0a00*/  LOP3.LUT R5, R8, 0x30, R0, 0xf8, !PT ;  /* 0x0000003008057812 */ /* 0x000fe200078ef800 */
[----:B------:R-:W-:Y:S01]  /*0a10*/  IMAD.IADD R13, R7, 0x1, -R2 ;  /* 0x00000001070d7824 */ /* 0x000fe200078e0a02 */
[----:B------:R-:W-:Y:S01]  /*0a20*/  LOP3.LUT R0, R11, 0xc0, RZ, 0xc0, !PT ;  /* 0x000000c00b007812 */ /* 0x000fe200078ec0ff */
[----:B------:R-:W-:Y:S01]  /*0a30*/  UIMAD UR10, UR5, UR16, URZ ;  /* 0x00000010050a72a4 */ /* 0x000fe2000f8e023f */
[--C-:B------:R-:W-:Y:S01]  /*0a40*/  LOP3.LUT R5, R5, 0x8, R145.reuse, 0xf8, !PT ;  /* 0x0000000805057812 */ /* 0x100fe200078ef891 */
[----:B------:R-:W-:Y:S01]  /*0a50*/  IMAD.SHL.U32 R2, R18, 0x400, RZ ;  /* 0x0000040012027824 */ /* 0x000fe200078e00ff */
[----:B------:R-:W-:Y:S01]  /*0a60*/  LOP3.LUT R145, R0, 0x8, R145, 0xf8, !PT ;  /* 0x0000000800917812 */ /* 0x000fe200078ef891 */
[----:B------:R-:W-:Y:S01]  /*0a70*/  UIMAD UR5, UR6, UR49, URZ ;  /* 0x00000031060572a4 */ /* 0x000fe2000f8e023f */
[----:B------:R-:W-:Y:S01]  /*0a80*/  SHF.R.S32.HI R3, RZ, 0x3, R10 ;  /* 0x00000003ff037819 */ /* 0x000fe2000001140a */
[----:B------:R-:W-:Y:S01]  /*0a90*/  @!UP5 UIMAD UR6, UR7, UR14, URZ ;  /* 0x0000000e0706d2a4 */ /* 0x000fe2000f8e023f */
[----:B------:R-:W-:-:S02]  /*0aa0*/  SHF.R.U32.HI R0, RZ, 0x3, R0 ;  /* 0x00000003ff007819 */ /* 0x000fc40000011600 */
[----:B------:R-:W-:Y:S01]  /*0ab0*/  LOP3.LUT R4, R4, 0x1c0, RZ, 0xc0, !PT ;  /* 0x000001c004047812 */ /* 0x000fe200078ec0ff */
[----:B------:R-:W-:Y:S01]  /*0ac0*/  IMAD R16, R3, 0x8, R16 ;  /* 0x0000000803107824 */ /* 0x000fe200078e0210 */
[----:B------:R-:W-:Y:S01]  /*0ad0*/  LOP3.LUT R145, R145, R0, RZ, 0x3c, !PT ;  /* 0x0000000091917212 */ /* 0x000fe200078e3cff */
[--C-:B------:R-:W-:Y:S01]  /*0ae0*/  IMAD R147, R3, 0x200, R2.reuse ;  /* 0x0000020003937824 */ /* 0x100fe200078e0202 */
[----:B------:R-:W-:Y:S01]  /*0af0*/  LEA.HI R4, R4, R4, RZ, 0x1d ;  /* 0x0000000404047211 */ /* 0x000fe200078fe8ff */
[----:B------:R-:W-:Y:S01]  /*0b00*/  IMAD.U32 R0, RZ, RZ, UR11 ;  /* 0x0000000bff007e24 */ /* 0x000fe2000f8e00ff */
[----:B------:R-:W-:Y:S01]  /*0b10*/  SEL R229, R229, 0x10, !P6 ;  /* 0x00000010e5e57807 */ /* 0x000fe20007000000 */
[----:B------:R-:W-:Y:S01]  /*0b20*/  IMAD.U32 R3, RZ, RZ, UR10 ;  /* 0x0000000aff037e24 */ /* 0x000fe2000f8e00ff */
[----:B------:R-:W-:Y:S01]  /*0b30*/  IADD3 R233, R4, R233, R2 ;  /* 0x000000e904e97210 */ /* 0x000fe20007ffe002 */
[----:B------:R-:W-:Y:S01]  /*0b40*/  IMAD.SHL.U32 R4, R12, 0x10, RZ ;  /* 0x000000100c047824 */ /* 0x000fe200078e00ff */
[----:B------:R1:W-:Y:S01]  /*0b50*/  STL [R1+0x34], R0 ;  /* 0x0000340001007387 */ /* 0x0003e20000100800 */
[----:B------:R-:W-:Y:S01]  /*0b60*/  SHF.R.U32.HI R2, RZ, 0x3, R8 ;  /* 0x00000003ff027819 */ /* 0x000fe20000011608 */
[----:B------:R-:W-:Y:S01]  /*0b70*/  IMAD.U32 R145, R17, 0x20, R145 ;  /* 0x0000002011917824 */ /* 0x000fe200078e0091 */
[----:B------:R-:W-:Y:S01]  /*0b80*/  SEL R146, R153, 0xffffffe0, !P0 ;  /* 0xffffffe099927807 */ /* 0x000fe20004000000 */
[----:B------:R2:W-:Y:S01]  /*0b90*/  STL [R1+0x30], R3 ;  /* 0x0000300301007387 */ /* 0x0005e20000100800 */
[----:B------:R-:W-:Y:S01]  /*0ba0*/  LOP3.LUT R5, R5, R2, RZ, 0x3c, !PT ;  /* 0x0000000205057212 */ /* 0x000fe200078e3cff */
[----:B------:R-:W-:-:S02]  /*0bb0*/  IMAD.SHL.U32 R233, R233, 0x2, RZ ;  /* 0x00000002e9e97824 */ /* 0x000fc400078e00ff */
[----:B------:R-:W-:Y:S02]  /*0bc0*/  IMAD.SHL.U32 R145, R145, 0x2, RZ ;  /* 0x0000000291917824 */ /* 0x000fe400078e00ff */
[C---:B------:R-:W-:Y:S01]  /*0bd0*/  IMAD.IADD R234, R233.reuse, 0x1, R229 ;  /* 0x00000001e9ea7824 */ /* 0x040fe200078e02e5 */
[C---:B------:R-:W-:Y:S01]  /*0be0*/  IADD3 R228, R233.reuse, 0x40, RZ ;  /* 0x00000040e9e47810 */ /* 0x040fe20007ffe0ff */
[C-C-:B------:R-:W-:Y:S01]  /*0bf0*/  IMAD.IADD R235, R233.reuse, 0x1, R230.reuse ;  /* 0x00000001e9eb7824 */ /* 0x140fe200078e02e6 */
[----:B------:R-:W-:Y:S01]  /*0c00*/  @P4 IADD3 R228, R233, -0x40, RZ ;  /* 0xffffffc0e9e44810 */ /* 0x000fe20007ffe0ff */
[----:B------:R-:W-:Y:S02]  /*0c10*/  IMAD.IADD R232, R234, 0x1, R230 ;  /* 0x00000001eae87824 */ /* 0x000fe400078e02e6 */
[----:B------:R-:W-:Y:S02]  /*0c20*/  IMAD.IADD R146, R145, 0x1, R146 ;  /* 0x0000000191927824 */ /* 0x000fe400078e0292 */
[----:B------:R-:W-:-:S02]  /*0c30*/  IMAD.IADD R229, R229, 0x1, R228 ;  /* 0x00000001e5e57824 */ /* 0x000fc400078e02e4 */
[C---:B------:R-:W-:Y:S02]  /*0c40*/  IMAD.IADD R231, R230.reuse, 0x1, R228 ;  /* 0x00000001e6e77824 */ /* 0x040fe400078e02e4 */
[----:B------:R-:W-:Y:S02]  /*0c50*/  IMAD.IADD R230, R230, 0x1, R229 ;  /* 0x00000001e6e67824 */ /* 0x000fe400078e02e5 */
[----:B-1----:R-:W-:Y:S02]  /*0c60*/  IMAD R0, R18, 0x200, R6 ;  /* 0x0000020012007824 */ /* 0x002fe400078e0206 */
[----:B--2---:R-:W-:Y:S01]  /*0c70*/  IMAD.U32 R3, RZ, RZ, UR5 ;  /* 0x00000005ff037e24 */ /* 0x004fe2000f8e00ff */
[----:B------:R-:W-:Y:S01]  /*0c80*/  UIMAD UR5, UR53, UR8, URZ ;  /* 0x00000008350572a4 */ /* 0x000fe2000f8e023f */
[----:B------:R-:W-:Y:S02]  /*0c90*/  IMAD R13, R13, 0x20, R0 ;  /* 0x000000200d0d7824 */ /* 0x000fe400078e0200 */
[----:B------:R-:W-:Y:S01]  /*0ca0*/  IMAD.U32 R0, RZ, RZ, UR4 ;  /* 0x00000004ff007e24 */ /* 0x000fe2000f8e00ff */
[----:B------:R-:W-:Y:S01]  /*0cb0*/  STL [R1+0x14], R3 ;  /* 0x0000140301007387 */ /* 0x000fe20000100800 */
[----:B------:R-:W-:Y:S01]  /*0cc0*/  USHF.R.S32.HI UR4, URZ, 0x1f, UR4 ;  /* 0x0000001f3f047899 */ /* 0x000fe20008011404 */
[----:B------:R-:W-:Y:S01]  /*0cd0*/  IMAD.U32 R2, RZ, RZ, UR5 ;  /* 0x00000005ff027e24 */ /* 0x000fe2000f8e00ff */
[----:B------:R-:W-:Y:S01]  /*0ce0*/  USHF.R.S32.HI UR5, URZ, 0x1f, UR17 ;  /* 0x0000001f3f057899 */ /* 0x000fe20008011411 */
[----:B------:R1:W-:Y:S04]  /*0cf0*/  STL [R1+0x2c], R0 ;  /* 0x00002c0001007387 */ /* 0x0003e80000100800 */
[----:B------:R2:W-:Y:S01]  /*0d00*/  STL [R1+0x28], R2 ;  /* 0x0000280201007387 */ /* 0x0005e20000100800 */
[----:B-1----:R-:W-:Y:S01]  /*0d10*/  SHF.R.S32.HI R0, RZ, 0x1, R9 ;  /* 0x00000001ff007819 */ /* 0x002fe20000011409 */
[----:B--2---:R-:W-:-:S03]  /*0d20*/  IMAD.U32 R2, RZ, RZ, UR5 ;  /* 0x00000005ff027e24 */ /* 0x004fc6000f8e00ff */
[C---:B------:R-:W-:Y:S01]  /*0d30*/  LOP3.LUT P3, RZ, R0.reuse, 0x2, RZ, 0xc0, !PT ;  /* 0x0000000200ff7812 */ /* 0x040fe2000786c0ff */
[----:B------:R-:W-:Y:S01]  /*0d40*/  IMAD.SHL.U32 R0, R0, 0x40, RZ ;  /* 0x0000004000007824 */ /* 0x000fe200078e00ff */
[----:B------:R-:W-:Y:S01]  /*0d50*/  USHF.R.S32.HI UR5, URZ, 0x1f, UR61 ;  /* 0x0000001f3f057899 */ /* 0x000fe2000801143d */
[----:B------:R1:W-:Y:S01]  /*0d60*/  STL [R1+0x24], R2 ;  /* 0x0000240201007387 */ /* 0x0003e20000100800 */
[----:B------:R-:W-:Y:S02]  /*0d70*/  R2P PR, R15, 0x6 ;  /* 0x000000060f007804 */ /* 0x000fe40000000000 */
[----:B------:R-:W-:Y:S02]  /*0d80*/  LOP3.LUT R0, R0, 0xc0, RZ, 0xc0, !PT ;  /* 0x000000c000007812 */ /* 0x000fe400078ec0ff */
[----:B------:R-:W-:Y:S02]  /*0d90*/  LOP3.LUT P0, RZ, R14, 0x2, RZ, 0xc0, !PT ;  /* 0x000000020eff7812 */ /* 0x000fe4000780c0ff */
[----:B------:R-:W-:-:S02]  /*0da0*/  SHF.R.U32.HI R3, RZ, 0x3, R0 ;  /* 0x00000003ff037819 */ /* 0x000fc40000011600 */
[----:B------:R-:W-:Y:S02]  /*0db0*/  SEL R148, R148, 0xffffffc0, !P2 ;  /* 0xffffffc094947807 */ /* 0x000fe40005000000 */
[----:B------:R-:W-:Y:S01]  /*0dc0*/  SEL R153, R153, 0xffffffe0, !P0 ;  /* 0xffffffe099997807 */ /* 0x000fe20004000000 */
[----:B-1----:R-:W-:-:S05]  /*0dd0*/  IMAD.SHL.U32 R2, R252, 0x8, RZ ;  /* 0x00000008fc027824 */ /* 0x002fca00078e00ff */
        /* <DEDUP_REMOVED lines=23> */
[----:B------:R-:W-:Y:S02]  /*0f50*/  IMAD.U32 R0, RZ, RZ, UR5 ;  /* 0x00000005ff007e24 */ /* 0x000fe4000f8e00ff */
[----:B------:R-:W-:Y:S01]  /*0f60*/  IMAD.U32 R0, RZ, RZ, UR4 ;  /* 0x00000004ff007e24 */ /* 0x000fe2000f8e00ff */
[----:B------:R1:W-:Y:S01]  /*0f70*/  STL [R1+0x20], R2 ;  /* 0x0000200201007387 */ /* 0x0003e20000100800 */
[C---:B------:R-:W-:Y:S01]  /*0f80*/  IADD3 R154, R147.reuse, 0x20, RZ ;  /* 0x00000020939a7810 */ /* 0x040fe20007ffe0ff */
[C---:B------:R-:W-:Y:S01]  /*0f90*/  IMAD.IADD R149, R147.reuse, 0x1, R148 ;  /* 0x0000000193957824 */ /* 0x040fe200078e0294 */
[----:B------:R-:W-:Y:S01]  /*0fa0*/  @P1 IADD3 R154, R147, -0x20, RZ ;  /* 0xffffffe0939a1810 */ /* 0x000fe20007ffe0ff */
[----:B------:R2:W-:Y:S01]  /*0fb0*/  STL [R1+0x1c], R0 ;  /* 0x00001c0001007387 */ /* 0x0005e20000100800 */
[----:B------:R-:W-:-:S02]  /*0fc0*/  IMAD.IADD R158, R158, 0x1, R5 ;  /* 0x000000019e9e7824 */ /* 0x000fc400078e0205 */
[----:B------:R-:W-:Y:S01]  /*0fd0*/  IADD3 R157, R154, 0x2000, RZ ;  /* 0x000020009a9d7810 */ /* 0x000fe20007ffe0ff */
[----:B------:R3:W-:Y:S01]  /*0fe0*/  STL [R1+0xc], R4 ;  /* 0x00000c0401007387 */ /* 0x0007e20000100800 */
[----:B------:R-:W-:Y:S01]  /*0ff0*/  IMAD.IADD R148, R148, 0x1, R154 ;  /* 0x0000000194947824 */ /* 0x000fe200078e029a */
[C---:B------:R-:W-:Y:S02]  /*1000*/  IADD3 R156, R154.reuse, 0x4000, RZ ;  /* 0x000040009a9c7810 */ /* 0x040fe40007ffe0ff */
[----:B------:R-:W-:Y:S01]  /*1010*/  IADD3 R155, R154, 0x6000, RZ ;  /* 0x000060009a9b7810 */ /* 0x000fe20007ffe0ff */
[----:B-1----:R-:W-:Y:S01]  /*1020*/  IMAD.SHL.U32 R2, R3, 0x2, RZ ;  /* 0x0000000203027824 */ /* 0x002fe200078e00ff */
[C---:B--2---:R-:W-:Y:S02]  /*1030*/  IADD3 R0, R4.reuse, 0x20, RZ ;  /* 0x0000002004007810 */ /* 0x044fe40007ffe0ff */
[----:B------:R-:W-:-:S05]  /*1040*/  @P3 IADD3 R0, R4, -0x20, RZ ;  /* 0xffffffe004003810 */ /* 0x000fca0007ffe0ff */
[----:B------:R3:W-:Y:S02]  /*1050*/  STL [R1+0x10], R0 ;  /* 0x0000100001007387 */ /* 0x0007e40000100800 */
.L_x_182:
        /* <DEDUP_REMOVED lines=17> */
[----:B------:R-:W2:Y:S01]  /*1170*/  @P0 LDG.E R8, [R8.64] ;  /* 0x0000002408080981 */ /* 0x000ea2000c1e1900 */
        /* <DEDUP_REMOVED lines=10> */
[----:B---3--:R-:W-:Y:S02]  /*1220*/  MOV R4, UR6 ;  /* 0x0000000600047c02 */ /* 0x008fe40008000f00 */
[----:B------:R-:W-:Y:S02]  /*1230*/  PLOP3.LUT P1, PT, PT, PT, UP2, 0x80, 0x0 ;  /* 0x000000000000781c */ /* 0x000fe40003f2f028 */
[----:B------:R1:W3:Y:S01]  /*1240*/  @P2 LDG.E R3, [R6.64] ;  /* 0x0000002406032981 */ /* 0x0002e2000c1e1900 */
[----:B------:R-:W-:-:S10]  /*1250*/  MOV R5, UR7 ;  /* 0x0000000700057c02 */ /* 0x000fd40008000f00 */
[----:B----4-:R-:W4:Y:S04]  /*1260*/  @!P1 LDG.E R0, [R4.64] ;  /* 0x0000002404009981 */ /* 0x010f28000c1e1900 */
[----:B-1---5:R-:W5:Y:S01]  /*1270*/  @P2 LDG.E R6, [R6.64+0x4] ;  /* 0x0000042406062981 */ /* 0x022f62000c1e1900 */
[----:B------:R-:W-:Y:S02]  /*1280*/  UMOV UR4, 0xffffffff ;  /* 0xffffffff00047882 */ /* 0x000fe40000000000 */
[----:B------:R-:W-:Y:S02]  /*1290*/  UMOV UR35, URZ ;  /* 0x0000003f00237c82 */ /* 0x000fe40008000000 */
[----:B------:R-:W-:Y:S02]  /*12a0*/  UMOV UR40, 0xffffffff ;  /* 0xffffffff00287882 */ /* 0x000fe40000000000 */
[----:B------:R-:W-:Y:S01]  /*12b0*/  ULDC UR6, c[0x0][0x218] ;  /* 0x0000860000067ab9 */ /* 0x000fe20000000800 */
[----:B--2---:R1:W2:Y:S01]  /*12c0*/  @P0 R2UR UR35, R8 ;  /* 0x00000000082303c2 */ /* 0x0042a200000e0000 */
[----:B------:R-:W-:-:S07]  /*12d0*/  ISETP.NE.U32.AND P0, PT, RZ, c[0x0][0x248], PT ;  /* 0x00009200ff007a0c */ /* 0x000fce0003f05070 */
[----:B---3--:R-:W3:Y:S01]  /*12e0*/  @P2 R2UR UR4, R3 ;  /* 0x00000000030423c2 */ /* 0x008ee200000e0000 */
[----:B------:R-:W-:-:S07]  /*12f0*/  ISETP.NE.AND.EX P0, PT, RZ, c[0x0][0x24c], PT, P0 ;  /* 0x00009300ff007a0c */ /* 0x000fce0003f05300 */
[----:B-----5:R-:W3:Y:S08]  /*1300*/  @P2 R2UR UR17, R6 ;  /* 0x00000000061123c2 */ /* 0x020ef000000e0000 */
[----:B----4-:R1:W4:Y:S01]  /*1310*/  @!P1 R2UR UR40, R0 ;  /* 0x00000000002893c2 */ /* 0x01032200000e0000 */
[----:B---3--:R-:W-:-:S07]  /*1320*/  @UP1 UIADD3 UR17, UR17, -UR4, URZ ;  /* 0x8000000411111290 */ /* 0x008fce000fffe03f */
        /* <DEDUP_REMOVED lines=9> */
.L_x_138:
        /* <DEDUP_REMOVED lines=59> */
.L_x_140:
        /* <DEDUP_REMOVED lines=18> */
.L_x_141:
[----:B------:R-:W2:Y:S01]  /*1890*/  LDL R0, [R1+0x28] ;  /* 0x0000280001007983 */ /* 0x000ea20000100800 */
[----:B------:R-:W-:-:S03]  /*18a0*/  ULDC.64 UR14, c[0x0][0x370] ;  /* 0x0000dc00000e7ab9 */ /* 0x000fc60000000a00 */
[----:B------:R-:W3:Y:S04]  /*18b0*/  LDL R3, [R1+0x14] ;  /* 0x0000140001037983 */ /* 0x000ee80000100800 */
[----:B------:R-:W2:Y:S01]  /*18c0*/  LDL R4, [R1+0x38] ;  /* 0x0000380001047983 */ /* 0x000ea20000100800 */
[----:B------:R-:W-:-:S04]  /*18d0*/  @UP2 UIMAD.WIDE.U32 UR8, UR4, UR14, URZ ;  /* 0x0000000e040822a5 */ /* 0x000fc8000f8e003f */
[----:B------:R-:W-:-:S03]  /*18e0*/  @UP2 UIMAD UR44, UR4, UR15, UR9 ;  /* 0x0000000f042c22a4 */ /* 0x000fc6000f8e0209 */
[----:B------:R-:W-:Y:S02]  /*18f0*/  @UP2 UMOV UR41, UR8 ;  /* 0x0000000800292c82 */ /* 0x000fe40008000000 */
[----:B------:R-:W-:Y:S02]  /*1900*/  ULDC.64 UR8, c[0x0][0x368] ;  /* 0x0000da0000087ab9 */ /* 0x000fe40000000a00 */
[----:B------:R-:W-:Y:S02]  /*1910*/  @!UP2 UIMAD UR7, UR56, UR8, URZ ;  /* 0x000000083807a2a4 */ /* 0x000fe4000f8e023f */
[----:B------:R-:W-:Y:S02]  /*1920*/  ULDC UR13, c[0x0][0x224] ;  /* 0x00008900000d7ab9 */ /* 0x000fe40000000800 */
[----:B------:R-:W-:Y:S02]  /*1930*/  @!UP2 UIMAD UR7, UR49, UR9, UR7 ;  /* 0x000000093107a2a4 */ /* 0x000fe4000f8e0207 */
[----:B------:R-:W-:-:S02]  /*1940*/  @!UP2 UIMAD.WIDE.U32 UR8, UR49, UR8, URZ ;  /* 0x000000083108a2a5 */ /* 0x000fc4000f8e003f */
[----:B------:R-:W-:Y:S02]  /*1950*/  UIMAD.WIDE.U32 UR38, UR49, UR13, URZ ;  /* 0x0000000d312672a5 */ /* 0x000fe4000f8e003f */
[----:B------:R-:W-:Y:S02]  /*1960*/  @!UP2 UIADD3 UR44, UR9, UR7, URZ ;  /* 0x00000007092ca290 */ /* 0x000fe4000fffe03f */
[----:B------:R-:W-:Y:S02]  /*1970*/  ULDC.64 UR14, c[0x0][0x3d8] ;  /* 0x0000f600000e7ab9 */ /* 0x000fe40000000a00 */
[----:B------:R-:W-:Y:S02]  /*1980*/  @!UP2 UMOV UR41, UR8 ;  /* 0x000000080029ac82 */ /* 0x000fe40008000000 */
[----:B------:R-:W-:Y:S01]  /*1990*/  UIMAD.WIDE.U32 UR8, UR52, UR4, URZ ;  /* 0x00000004340872a5 */ /* 0x000fe2000f8e003f */
[----:B------:R-:W-:-:S03]  /*19a0*/  IABS R6, c[0x0][0x1c8] ;  /* 0x0000720000067a13 */ /* 0x000fc60000000000 */
[----:B------:R-:W-:Y:S01]  /*19b0*/  USEL UR18, UR58, UR8, !UP2 ;  /* 0x000000083a127287 */ /* 0x000fe2000d000000 */
[----:B--2---:R1:W2:Y:S08]  /*19c0*/  R2UR UR11, R0 ;  /* 0x00000000000b73c2 */ /* 0x0042b000000e0000 */
[----:B---3--:R3:W5:Y:S01]  /*19d0*/  R2UR UR16, R3 ;  /* 0x00000000031073c2 */ /* 0x00876200000e0000 */
[----:B-1----:R-:W4:Y:S04]  /*19e0*/  LDL R0, [R1+0x20] ;  /* 0x0000200001007983 */ /* 0x002f280000100800 */
[----:B---3--:R-:W3:Y:S01]  /*19f0*/  LDL R3, [R1+0x34] ;  /* 0x0000340001037983 */ /* 0x008ee20000100800 */
[----:B-----5:R-:W-:-:S04]  /*1a00*/  UIMAD UR7, UR56, UR13, UR16 ;  /* 0x0000000d380772a4 */ /* 0x020fc8000f8e0210 */
[----:B------:R-:W-:-:S04]  /*1a10*/  UIADD3 UR7, UR39, UR7, URZ ;  /* 0x0000000727077290 */ /* 0x000fc8000fffe03f */
[----:B--2---:R-:W-:Y:S01]  /*1a20*/  UIMAD UR7, UR52, UR7, UR11 ;  /* 0x00000007340772a4 */ /* 0x004fe2000f8e020b */
[----:B------:R-:W1:Y:S03]  /*1a30*/  S2UR UR11, SR_CTAID.X ;  /* 0x00000000000b79c3 */ /* 0x000e660000002500 */
[----:B------:R-:W-:Y:S02]  /*1a40*/  UIADD3 UR16, UR59, UR7, URZ ;  /* 0x000000073b107290 */ /* 0x000fe4000fffe03f */
[----:B------:R-:W-:-:S04]  /*1a50*/  UIMAD UR7, UR53, UR4, URZ ;  /* 0x00000004350772a4 */ /* 0x000fc8000f8e023f */
[----:B------:R-:W-:Y:S02]  /*1a60*/  @UP2 UIADD3 UR16, UR9, UR7, URZ ;  /* 0x0000000709102290 */ /* 0x000fe4000fffe03f */
[----:B-1----:R-:W-:-:S04]  /*1a70*/  UIMAD.WIDE.U32 UR8, UR11, UR14, URZ ;  /* 0x0000000e0b0872a5 */ /* 0x002fc8000f8e003f */
[----:B------:R-:W-:Y:S01]  /*1a80*/  UIMAD UR15, UR11, UR15, UR9 ;  /* 0x0000000f0b0f72a4 */ /* 0x000fe2000f8e0209 */
[----:B------:R1:W2:Y:S02]  /*1a90*/  R2UR UR11, R4 ;  /* 0x00000000040b73c2 */ /* 0x0002a400000e0000 */
[----:B-1----:R-:W1:Y:S08]  /*1aa0*/  I2F.RP R4, R6 ;  /* 0x0000000600047306 */ /* 0x002e700000209400 */
[----:B-1----:R-:W1:Y:S02]  /*1ab0*/  MUFU.RCP R4, R4 ;  /* 0x0000000400047308 */ /* 0x002e640000001000 */
[----:B-1----:R-:W-:-:S06]  /*1ac0*/  IADD3 R4, R4, 0xffffffe, RZ ;  /* 0x0ffffffe04047810 */ /* 0x002fcc0007ffe0ff */
[----:B------:R1:W5:Y:S02]  /*1ad0*/  F2I.FTZ.U32.TRUNC.NTZ R5, R4 ;  /* 0x0000000400057305 */ /* 0x000364000021f000 */
[----:B-1----:R-:W-:Y:S01]  /*1ae0*/  IMAD.MOV.U32 R4, RZ, RZ, RZ ;  /* 0x000000ffff047224 */ /* 0x002fe200078e00ff */
[----:B------:R-:W-:Y:S02]  /*1af0*/  USHF.L.U32 UR13, UR49, 0x7, URZ ;  /* 0x00000007310d7899 */ /* 0x000fe4000800063f */
[----:B------:R-:W-:Y:S02]  /*1b00*/  USEL UR14, UR8, URZ, UP6 ;  /* 0x0000003f080e7287 */ /* 0x000fe4000b000000 */
[----:B------:R-:W-:Y:S02]  /*1b10*/  USHF.L.U64.HI UR7, UR49, 0x7, UR56 ;  /* 0x0000000731077899 */ /* 0x000fe40008010238 */
[----:B------:R-:W-:Y:S02]  /*1b20*/  USEL UR8, UR13, URZ, UP1 ;  /* 0x0000003f0d087287 */ /* 0x000fe40008800000 */
[----:B------:R-:W-:-:S02]  /*1b30*/  USEL UR7, UR7, URZ, UP1 ;  /* 0x0000003f07077287 */ /* 0x000fc40008800000 */
[----:B------:R-:W-:Y:S01]  /*1b40*/  UIADD3 UR8, UP1, UR6, UR8, URZ ;  /* 0x0000000806087290 */ /* 0x000fe2000ff3e03f */
[----:B------:R-:W-:-:S03]  /*1b50*/  ISETP.NE.AND P2, PT, RZ, c[0x0][0x1c8], PT ;  /* 0x00007200ff007a0c */ /* 0x000fc60003f45270 */
[----:B------:R-:W-:Y:S02]  /*1b60*/  UIADD3.X UR9, UR45, UR7, URZ, UP1, !UPT ;  /* 0x000000072d097290 */ /* 0x000fe40008ffe43f */
[----:B------:R-:W-:-:S04]  /*1b70*/  UIMAD UR7, UR53, UR8, URZ ;  /* 0x00000008350772a4 */ /* 0x000fc8000f8e023f */
[----:B------:R-:W-:Y:S02]  /*1b80*/  UIMAD UR13, UR52, UR9, UR7 ;  /* 0x00000009340d72a4 */ /* 0x000fe4000f8e0207 */
[----:B------:R-:W-:Y:S02]  /*1b90*/  UIMAD.WIDE.U32 UR8, UR52, UR8, URZ ;  /* 0x00000008340872a5 */ /* 0x000fe4000f8e003f */
[----:B------:R-:W-:Y:S02]  /*1ba0*/  USEL UR15, UR15, URZ, UP6 ;  /* 0x0000003f0f0f7287 */ /* 0x000fe4000b000000 */
[----:B------:R-:W-:Y:S01]  /*1bb0*/  UIADD3 UR13, UR9, UR13, URZ ;  /* 0x0000000d090d7290 */ /* 0x000fe2000fffe03f */
[----:B----4-:R5:W1:Y:S08]  /*1bc0*/  R2UR UR38, R0 ;  /* 0x00000000002673c2 */ /* 0x010a7000000e0000 */
[----:B---3--:R3:W4:Y:S01]  /*1bd0*/  R2UR UR39, R3 ;  /* 0x00000000032773c2 */ /* 0x00872200000e0000 */
[----:B-----5:R-:W-:-:S04]  /*1be0*/  IMAD.MOV R0, RZ, RZ, -R5 ;  /* 0x000000ffff007224 */ /* 0x020fc800078e0a05 */
[----:B------:R-:W-:Y:S01]  /*1bf0*/  IMAD R0, R0, R6, RZ ;  /* 0x0000000600007224 */ /* 0x000fe200078e02ff */
[----:B---3--:R-:W-:-:S03]  /*1c00*/  IABS R3, UR54 ;  /* 0x0000003600037c13 */ /* 0x008fc60008000000 */
        /* <DEDUP_REMOVED lines=9> */
[----:B--2---:R-:W-:Y:S01]  /*1ca0*/  ISETP.LE.AND P1, PT, RZ, UR11, PT ;  /* 0x0000000bff007c0c */ /* 0x004fe2000bf23270 */
[----:B----4-:R-:W-:-:S10]  /*1cb0*/  @UP5 USEL UR7, UR39, UR4, !UP2 ;  /* 0x0000000427075287 */ /* 0x010fd4000d000000 */
[----:B------:R-:W-:Y:S01]  /*1cc0*/  @P3 IADD3 R4, R4, 0x1, RZ ;  /* 0x0000000104043810 */ /* 0x000fe20007ffe0ff */
[----:B------:R-:W-:-:S04]  /*1cd0*/  ULDC UR11, c[0x0][0x234] ;  /* 0x00008d00000b7ab9 */ /* 0x000fc80000000800 */
[----:B------:R-:W-:Y:S01]  /*1ce0*/  @!P1 IMAD.MOV R4, RZ, RZ, -R4 ;  /* 0x000000ffff049224 */ /* 0x000fe200078e0a04 */
[----:B------:R-:W-:Y:S01]  /*1cf0*/  PLOP3.LUT P1, PT, PT, PT, UP5, 0x80, 0x0 ;  /* 0x000000000000781c */ /* 0x000fe20003f2f058 */
[----:B------:R-:W-:Y:S01]  /*1d00*/  @UP5 UIMAD UR11, UR54, UR11, UR7 ;  /* 0x0000000b360b52a4 */ /* 0x000fe2000f8e0207 */
[----:B------:R-:W-:Y:S01]  /*1d10*/  @!P2 LOP3.LUT R4, RZ, c[0x0][0x1c8], RZ, 0x33, !PT ;  /* 0x00007200ff04aa12 */ /* 0x000fe200078e33ff */
[----:B------:R-:W-:-:S05]  /*1d20*/  USHF.R.S32.HI UR7, URZ, 0x1f, UR5 ;  /* 0x0000001f3f077899 */ /* 0x000fca0008011405 */
        /* <DEDUP_REMOVED lines=10> */
.L_x_142:
[----:B------:R-:W2:Y:S02]  /*1dd0*/  LDL R0, [R1+0x30] ;  /* 0x0000300001007983 */ /* 0x000ea40000100800 */
[----:B--2---:R1:W2:Y:S01]  /*1de0*/  R2UR UR4, R0 ;  /* 0x00000000000473c2 */ /* 0x0042a200000e0000 */
[----:B------:R-:W-:-:S07]  /*1df0*/  DEPBAR.LE SB1, 0x0, {2} ;  /* 0x000090040000791a */ /* 0x000fce0000000000 */
.L_x_143:
[----:B------:R-:W2:Y:S04]  /*1e00*/  LDL R3, [R1+0x18] ;  /* 0x0000180001037983 */ /* 0x000ea80000100800 */
[----:B------:R-:W3:Y:S01]  /*1e10*/  LDL R0, [R1+0x24] ;  /* 0x0000240001007983 */ /* 0x000ee20000100800 */
[----:B------:R-:W-:Y:S01]  /*1e20*/  USHF.R.S32.HI UR38, URZ, 0x1f, UR61 ;  /* 0x0000001f3f267899 */ /* 0x000fe2000801143d */
[----:B------:R-:W-:Y:S01]  /*1e30*/  IMAD.U32 R11, RZ, RZ, UR21 ;  /* 0x00000015ff0b7e24 */ /* 0x000fe2000f8e00ff */
[----:B------:R-:W-:Y:S01]  /*1e40*/  USHF.R.S32.HI UR21, URZ, 0x1f, UR54 ;  /* 0x0000001f3f157899 */ /* 0x000fe20008011436 */
[----:B------:R-:W1:Y:S01]  /*1e50*/  S2R R12, SR_TID.X ;  /* 0x00000000000c7919 */ /* 0x000e620000002100 */
[----:B------:R-:W-:Y:S01]  /*1e60*/  SHF.R.S32.HI R245, RZ, 0x1f, R244 ;  /* 0x0000001ffff57819 */ /* 0x000fe200000114f4 */
[----:B------:R-:W-:Y:S01]  /*1e70*/  IMAD.U32 R10, RZ, RZ, UR20 ;  /* 0x00000014ff0a7e24 */ /* 0x000fe2000f8e00ff */
[----:B------:R-:W-:Y:S01]  /*1e80*/  UIADD3 UR11, UR6, UR11, URZ ;  /* 0x0000000b060b7290 */ /* 0x000fe2000fffe03f */
[----:B------:R-:W-:Y:S01]  /*1e90*/  BSSY B1, `(.L_x_139) ;  /* 0x0000862000017945 */ /* 0x000fe20003800000 */
[----:B-1----:R-:W-:Y:S01]  /*1ea0*/  SHF.R.S32.HI R13, RZ, 0x1f, R12 ;  /* 0x0000001fff0d7819 */ /* 0x002fe2000001140c */
[----:B--2---:R1:W2:Y:S08]  /*1eb0*/  R2UR UR46, R3 ;  /* 0x00000000032e73c2 */ /* 0x0042b000000e0000 */
[----:B---3--:R-:W3:Y:S01]  /*1ec0*/  R2UR UR39, R0 ;  /* 0x00000000002773c2 */ /* 0x008ee200000e0000 */
[----:B-1----:R-:W-:Y:S01]  /*1ed0*/  LEA.HI R3, R13, R12, RZ, 0x2 ;  /* 0x0000000c0d037211 */ /* 0x002fe200078f10ff */
[----:B--2---:R-:W-:-:S03]  /*1ee0*/  UIADD3 UR8, UP4, UP3, UR8, UR61, UR46 ;  /* 0x0000003d08087290 */ /* 0x004fc6000fb9e02e */
[----:B------:R-:W-:Y:S01]  /*1ef0*/  SHF.R.S32.HI R3, RZ, 0x2, R3 ;  /* 0x00000002ff037819 */ /* 0x000fe20000011403 */
[----:B------:R-:W-:-:S03]  /*1f00*/  UIADD3 UR46, UP2, UP1, UR14, UR8, UR18 ;  /* 0x000000080e2e7290 */ /* 0x000fc6000f95e012 */
[----:B------:R-:W-:Y:S01]  /*1f10*/  SHF.R.S32.HI R16, RZ, 0x1f, R3 ;  /* 0x0000001fff107819 */ /* 0x000fe20000011403 */
[----:B---3--:R-:W-:Y:S01]  /*1f20*/  UIADD3.X UR8, UR13, UR38, UR39, UP4, UP3 ;  /* 0x000000260d087290 */ /* 0x008fe2000a7e6427 */
[----:B------:R-:W-:Y:S01]  /*1f30*/  IADD3 R0, P1, R3, UR6, RZ ;  /* 0x0000000603007c10 */ /* 0x000fe2000ff3e0ff */
[----:B------:R-:W-:Y:S02]  /*1f40*/  ULDC UR18, c[0x0][0x2e8] ;  /* 0x0000ba0000127ab9 */ /* 0x000fe40000000800 */
[----:B------:R-:W-:Y:S01]  /*1f50*/  UIADD3.X UR39, UR15, UR8, UR16, UP2, UP1 ;  /* 0x000000080f277290 */ /* 0x000fe200097e2410 */
[----:B------:R-:W-:Y:S01]  /*1f60*/  IADD3.X R5, R16, UR45, RZ, P1, !PT ;  /* 0x0000002d10057c10 */ /* 0x000fe20008ffe4ff */
[----:B------:R-:W-:Y:S01]  /*1f70*/  IMAD.WIDE.U32 R6, R0, c[0x0][0x190], R244 ;  /* 0x0000640000067a25 */ /* 0x000fe200078e00f4 */
[----:B------:R-:W-:Y:S02]  /*1f80*/  ULDC.64 UR8, c[0x0][0x1a8] ;  /* 0x00006a0000087ab9 */ /* 0x000fe40000000a00 */
[----:B------:R-:W-:Y:S01]  /*1f90*/  UIMAD UR8, UR21, UR8, URZ ;  /* 0x00000008150872a4 */ /* 0x000fe2000f8e023f */
[----:B------:R-:W-:Y:S01]  /*1fa0*/  IMAD R5, R5, c[0x0][0x190], RZ ;  /* 0x0000640005057a24 */ /* 0x000fe200078e02ff */
[----:B------:R-:W-:-:S02]  /*1fb0*/  IADD3 R8, P1, R6, UR55, RZ ;  /* 0x0000003706087c10 */ /* 0x000fc4000ff3e0ff */
[----:B------:R-:W-:Y:S01]  /*1fc0*/  UIMAD UR38, UR54, UR9, UR8 ;  /* 0x00000009362672a4 */ /* 0x000fe2000f8e0208 */
[----:B------:R-:W-:Y:S02]  /*1fd0*/  IMAD R0, R0, c[0x0][0x194], R5 ;  /* 0x0000650000007a24 */ /* 0x000fe400078e0205 */
[----:B------:R-:W-:Y:S01]  /*1fe0*/  ULDC.64 UR8, c[0x0][0x378] ;  /* 0x0000de0000087ab9 */ /* 0x000fe20000000a00 */
[----:B------:R-:W-:Y:S01]  /*1ff0*/  IMAD.U32 R5, RZ, RZ, UR6 ;  /* 0x00000006ff057e24 */ /* 0x000fe2000f8e00ff */
[----:B------:R-:W-:Y:S01]  /*2000*/  UIMAD UR8, UR21, UR8, URZ ;  /* 0x00000008150872a4 */ /* 0x000fe2000f8e023f */
[----:B------:R-:W-:Y:S02]  /*2010*/  IADD3.X R9, R7, UR51, R0, P1, !PT ;  /* 0x0000003307097c10 */ /* 0x000fe40008ffe400 */
[----:B------:R-:W-:Y:S01]  /*2020*/  LEA.HI R0, R13, R12, RZ, 0x5 ;  /* 0x0000000c0d007211 */ /* 0x000fe200078f28ff */
[----:B------:R-:W-:Y:S01]  /*2030*/  UIMAD UR15, UR54, UR9, UR8 ;  /* 0x00000009360f72a4 */ /* 0x000fe2000f8e0208 */
[----:B------:R-:W-:Y:S01]  /*2040*/  IADD3 R6, P1, R244, UR41, RZ ;  /* 0x00000029f4067c10 */ /* 0x000fe2000ff3e0ff */
[----:B------:R-:W-:Y:S01]  /*2050*/  ULDC.64 UR20, c[0x0][0x3c8] ;  /* 0x0000f20000147ab9 */ /* 0x000fe20000000a00 */
[----:B------:R-:W-:Y:S01]  /*2060*/  LOP3.LUT R14, R0, 0xffffffe0, RZ, 0xc0, !PT ;  /* 0xffffffe0000e7812 */ /* 0x000fe200078ec0ff */
[----:B------:R-:W-:Y:S01]  /*2070*/  ULDC.64 UR8, c[0x0][0x370] ;  /* 0x0000dc0000087ab9 */ /* 0x000fe20000000a00 */
[----:B------:R-:W-:Y:S01]  /*2080*/  SHF.R.S32.HI R0, RZ, 0x5, R0 ;  /* 0x00000005ff007819 */ /* 0x000fe20000011400 */
[----:B------:R-:W-:Y:S01]  /*2090*/  UIMAD UR8, UR45, UR8, URZ ;  /* 0x000000082d0872a4 */ /* 0x000fe2000f8e023f */
[----:B------:R-:W-:Y:S01]  /*20a0*/  IADD3.X R7, R245, UR44, RZ, P1, !PT ;  /* 0x0000002cf5077c10 */ /* 0x000fe20008ffe4ff */
[----:B------:R-:W-:Y:S01]  /*20b0*/  IMAD.IADD R14, R12, 0x1, -R14 ;  /* 0x000000010c0e7824 */ /* 0x000fe200078e0a0e */
[----:B------:R-:W-:-:S02]  /*20c0*/  UMOV UR45, 0x4 ;  /* 0x00000004002d7882 */ /* 0x000fc40000000000 */
[----:B------:R-:W-:Y:S01]  /*20d0*/  UIMAD UR14, UR6, UR9, UR8 ;  /* 0x00000009060e72a4 */ /* 0x000fe2000f8e0208 */
[----:B------:R-:W-:Y:S01]  /*20e0*/  IMAD R0, R0, UR60, R14 ;  /* 0x0000003c00007c24 */ /* 0x000fe2000f8e020e */
[----:B------:R-:W-:Y:S01]  /*20f0*/  UIADD3 UR8, UR6, UR4, URZ ;  /* 0x0000000406087290 */ /* 0x000fe2000fffe03f */
[----:B------:R-:W-:Y:S01]  /*2100*/  IMAD.WIDE.U32 R6, R5, c[0x0][0x370], R6 ;  /* 0x0000dc0005067a25 */ /* 0x000fe200078e0006 */
[----:B------:R-:W-:Y:S02]  /*2110*/  UIADD3 UR4, -UR10, UR17, UR5 ;  /* 0x000000110a047290 */ /* 0x000fe4000fffe105 */
[----:B------:R-:W-:Y:S01]  /*2120*/  UIMAD.WIDE UR8, UR8, UR45, UR20 ;  /* 0x0000002d080872a5 */ /* 0x000fe2000f8e0214 */
[----:B------:R1:W2:Y:S01]  /*2130*/  R2UR UR20, R10 ;  /* 0x000000000a1473c2 */ /* 0x0002a200000e0000 */
[----:B------:R-:W-:Y:S01]  /*2140*/  UIADD3 UR4, UR4, -UR18, URZ ;  /* 0x8000001204047290 */ /* 0x000fe2000fffe03f */
[----:B------:R-:W-:-:S03]  /*2150*/  IADD3 R7, R7, UR14, RZ ;  /* 0x0000000e07077c10 */ /* 0x000fc6000fffe0ff */
[----:B------:R-:W-:Y:S02]  /*2160*/  USHF.R.S32.HI UR18, URZ, 0x1f, UR4 ;  /* 0x0000001f3f127899 */ /* 0x000fe40008011404 */
[----:B------:R-:W-:Y:S01]  /*2170*/  UMOV UR16, UR8 ;  /* 0x0000000800107c82 */ /* 0x000fe20008000000 */
[----:B------:R3:W4:Y:S01]  /*2180*/  R2UR UR21, R11 ;  /* 0x000000000b1573c2 */ /* 0x00072200000e0000 */
[----:B------:R-:W-:Y:S02]  /*2190*/  ULEA.HI UR18, UR18, UR4, URZ, 0x7 ;  /* 0x0000000412127291 */ /* 0x000fe4000f8f383f */
[----:B------:R-:W-:Y:S02]  /*21a0*/  UMOV UR13, UR9 ;  /* 0x00000009000d7c82 */ /* 0x000fe40008000000 */
[----:B------:R-:W-:Y:S02]  /*21b0*/  USHF.R.S32.HI UR18, URZ, 0x7, UR18 ;  /* 0x000000073f127899 */ /* 0x000fe40008011412 */
[----:B------:R-:W-:-:S02]  /*21c0*/  UIADD3 UR8, UR50, -0x1, URZ ;  /* 0xffffffff32087890 */ /* 0x000fc4000fffe03f */
[----:B------:R-:W-:-:S04]  /*21d0*/  UISETP.LT.AND UP1, UPT, URZ, UR18, UPT ;  /* 0x000000123f00728c */ /* 0x000fc8000bf21270 */
[----:B------:R-:W-:Y:S01]  /*21e0*/  USEL UR18, URZ, UR18, !UP1 ;  /* 0x000000123f127287 */ /* 0x000fe2000c800000 */
[----:B-1----:R-:W-:-:S03]  /*21f0*/  IADD3 R10, P1, R0, UR46, RZ ;  /* 0x0000002e000a7c10 */ /* 0x002fc6000ff3e0ff */
[----:B------:R-:W-:Y:S01]  /*2200*/  UISETP.GT.AND UP1, UPT, UR50, UR18, UPT ;  /* 0x000000123200728c */ /* 0x000fe2000bf24270 */
[----:B------:R-:W-:Y:S01]  /*2210*/  LEA.HI.X.SX32 R240, R0, UR39, 0x1, P1 ;  /* 0x0000002700f07c11 */ /* 0x000fe200088f0eff */
[----:B------:R-:W-:Y:S01]  /*2220*/  IMAD.U32 R0, RZ, RZ, UR54 ;  /* 0x00000036ff007e24 */ /* 0x000fe2000f8e00ff */
[----:B------:R-:W-:-:S03]  /*2230*/  LEA R241, P1, R10, c[0x0][0x350], 0x2 ;  /* 0x0000d4000af17a11 */ /* 0x000fc600078210ff */
[----:B------:R-:W-:Y:S01]  /*2240*/  IMAD.WIDE.U32 R6, R0, c[0x0][0x378], R6 ;  /* 0x0000de0000067a25 */ /* 0x000fe200078e0006 */
[----:B------:R-:W-:Y:S02]  /*2250*/  LEA.HI.X R240, R10, c[0x0][0x354], R240, 0x2, P1 ;  /* 0x0000d5000af07a11 */ /* 0x000fe400008f14f0 */
[----:B------:R-:W-:Y:S01]  /*2260*/  PLOP3.LUT P1, PT, PT, PT, UP1, 0x80, 0x0 ;  /* 0x000000000000781c */ /* 0x000fe20003f2f018 */
[----:B------:R-:W-:Y:S01]  /*2270*/  IMAD.WIDE.U32 R8, R0, c[0x0][0x1a8], R8 ;  /* 0x00006a0000087a25 */ /* 0x000fe200078e0008 */
[----:B------:R-:W-:Y:S01]  /*2280*/  IADD3 R7, R7, UR15, RZ ;  /* 0x0000000f07077c10 */ /* 0x000fe2000fffe0ff */
[----:B------:R-:W-:Y:S02]  /*2290*/  ULDC.64 UR14, c[0x0][0x200] ;  /* 0x00008000000e7ab9 */ /* 0x000fe40000000a00 */
[----:B------:R-:W-:Y:S01]  /*22a0*/  IMAD R0, R16, c[0x0][0x370], RZ ;  /* 0x0000dc0010007a24 */ /* 0x000fe200078e02ff */
[----:B------:R-:W-:Y:S01]  /*22b0*/  IADD3 R5, R9, UR38, RZ ;  /* 0x0000002609057c10 */ /* 0x000fe2000fffe0ff */
[----:B------:R-:W-:Y:S01]  /*22c0*/  IMAD.WIDE.U32 R6, R3, c[0x0][0x370], R6 ;  /* 0x0000dc0003067a25 */ /* 0x000fe200078e0006 */
[----:B------:R-:W-:Y:S01]  /*22d0*/  LEA R238, P3, R8, c[0x0][0x160], 0x1 ;  /* 0x0000580008ee7a11 */ /* 0x000fe200078608ff */
[----:B------:R-:W-:-:S02]  /*22e0*/  UIMAD.WIDE UR14, UR11, UR45, UR14 ;  /* 0x0000002d0b0e72a5 */ /* 0x000fc4000f8e020e */
[----:B------:R-:W-:Y:S01]  /*22f0*/  IMAD R0, R3, c[0x0][0x374], R0 ;  /* 0x0000dd0003007a24 */ /* 0x000fe200078e0200 */
[----:B------:R-:W-:Y:S02]  /*2300*/  LEA R236, P2, R6, c[0x0][0x330], 0x1 ;  /* 0x0000cc0006ec7a11 */ /* 0x000fe400078408ff */
[----:B------:R-:W-:Y:S01]  /*2310*/  LEA.HI.X R239, R8, c[0x0][0x164], R5, 0x1, P3 ;  /* 0x0000590008ef7a11 */ /* 0x000fe200018f0c05 */
[----:B------:R-:W-:-:S05]  /*2320*/  IMAD.IADD R0, R7, 0x1, R0 ;  /* 0x0000000107007824 */ /* 0x000fca00078e0200 */
[----:B------:R-:W-:Y:S01]  /*2330*/  LEA.HI.X R237, R6, c[0x0][0x334], R0, 0x1, P2 ;  /* 0x0000cd0006ed7a11 */ /* 0x000fe200010f0c00 */
[----:B--234-:R-:W-:Y:S05]  /*2340*/  @P1 BRA `(.L_x_144) ;  /* 0x0000077000001947 */ /* 0x01cfea0003800000 */
        /* <DEDUP_REMOVED lines=18> */
.L_x_145:
        /* <DEDUP_REMOVED lines=18> */
.L_x_146:
        /* <DEDUP_REMOVED lines=9> */
[----:B------:R-:W-:-:S02]  /*2620*/  IADD3 R4, P0, R4, UR11, RZ ;  /* 0x0000000b04047c10 */ /* 0x000fc4000ff1e0ff */
[----:B------:R-:W-:Y:S01]  /*2630*/  IMAD.U32 R0, RZ, RZ, UR8 ;  /* 0x00000008ff007e24 */ /* 0x000fe2000f8e00ff */
[----:B------:R-:W-:Y:S01]  /*2640*/  ULDC.64 UR8, c[0x0][0x3b8] ;  /* 0x0000ee0000087ab9 */ /* 0x000fe20000000a00 */
[----:B------:R-:W-:Y:S01]  /*2650*/  ISETP.GE.OR P1, PT, R3, UR10, P2 ;  /* 0x0000000a03007c0c */ /* 0x000fe20009726670 */
[----:B------:R-:W-:Y:S02]  /*2660*/  UIMAD UR8, UR14, UR8, URZ ;  /* 0x000000080e0872a4 */ /* 0x000fe4000f8e023f */
        /* <DEDUP_REMOVED lines=15> */
.L_x_148:
[----:B------:R-:W-:Y:S05]  /*2760*/  BSYNC B0 ;  /* 0x0000000000007941 */ /* 0x000fea0003800000 */
.L_x_147:
        /* <DEDUP_REMOVED lines=14> */
.L_x_150:
[----:B------:R-:W-:Y:S05]  /*2850*/  BSYNC B0 ;  /* 0x0000000000007941 */ /* 0x000fea0003800000 */
.L_x_149:
[----:B------:R-:W-:Y:S01]  /*2860*/  ULDC.64 UR8, c[0x0][0x3a8] ;  /* 0x0000ea0000087ab9 */ /* 0x000fe20000000a00 */
[----:B-1----:R-:W-:Y:S01]  /*2870*/  IMAD.WIDE.U32 R4, R11, c[0x0][0x3a8], R244 ;  /* 0x0000ea000b047a25 */ /* 0x002fe200078e00f4 */
[----:B------:R-:W-:Y:S01]  /*2880*/  UIMAD UR7, UR7, UR8, URZ ;  /* 0x00000008070772a4 */ /* 0x000fe2000f8e023f */
[----:B------:R-:W-:Y:S01]  /*2890*/  BSSY B0, `(.L_x_151) ;  /* 0x0000016000007945 */ /* 0x000fe20003800000 */
[----:B------:R-:W-:Y:S02]  /*28a0*/  USHF.R.S32.HI UR10, URZ, 0x1f, UR54 ;  /* 0x0000001f3f0a7899 */ /* 0x000fe40008011436 */
[----:B------:R-:W-:Y:S01]  /*28b0*/  UIMAD UR5, UR5, UR9, UR7 ;  /* 0x00000009050572a4 */ /* 0x000fe2000f8e0207 */
[----:B------:R-:W-:Y:S02]  /*28c0*/  IADD3 R4, P2, R4, UR6, RZ ;  /* 0x0000000604047c10 */ /* 0x000fe4000ff5e0ff */
[----:B------:R-:W-:-:S03]  /*28d0*/  ULDC.64 UR6, c[0x0][0x3c0] ;  /* 0x0000f00000067ab9 */ /* 0x000fc60000000a00 */
[----:B------:R-:W-:Y:S01]  /*28e0*/  IMAD.U32 R0, RZ, RZ, UR5 ;  /* 0x00000005ff007e24 */ /* 0x000fe2000f8e00ff */
[----:B------:R-:W-:-:S04]  /*28f0*/  UIMAD UR5, UR10, UR6, URZ ;  /* 0x000000060a0572a4 */ /* 0x000fc8000f8e023f */
[----:B------:R-:W-:Y:S01]  /*2900*/  IADD3.X R5, R5, UR4, R0, P2, !PT ;  /* 0x0000000405057c10 */ /* 0x000fe200097fe400 */
[----:B------:R-:W-:Y:S01]  /*2910*/  UIMAD UR5, UR54, UR7, UR5 ;  /* 0x00000007360572a4 */ /* 0x000fe2000f8e0205 */
[----:B------:R-:W-:-:S05]  /*2920*/  MOV R0, UR54 ;  /* 0x0000003600007c02 */ /* 0x000fca0008000f00 */
        /* <DEDUP_REMOVED lines=12> */
.L_x_152:
[----:B------:R-:W-:Y:S05]  /*29f0*/  BSYNC B0 ;  /* 0x0000000000007941 */ /* 0x000fea0003800000 */
.L_x_151:
        /* <DEDUP_REMOVED lines=12> */
.L_x_144:
        /* <DEDUP_REMOVED lines=44> */
.L_x_155:
[----:B------:R-:W-:Y:S05]  /*2d80*/  BSYNC B0 ;  /* 0x0000000000007941 */ /* 0x000fea0003800000 */
.L_x_154:
        /* <DEDUP_REMOVED lines=21> */
.L_x_157:
[----:B------:R-:W-:Y:S05]  /*2ee0*/  BSYNC B0 ;  /* 0x0000000000007941 */ /* 0x000fea0003800000 */
.L_x_156:
        /* <DEDUP_REMOVED lines=17> */
.L_x_159:
[----:B------:R-:W-:Y:S05]  /*3000*/  BSYNC B0 ;  /* 0x0000000000007941 */ /* 0x000fea0003800000 */
.L_x_158:
        /* <DEDUP_REMOVED lines=15> */
.L_x_161:
[----:B------:R-:W-:Y:S05]  /*3100*/  BSYNC B0 ;  /* 0x0000000000007941 */ /* 0x000fea0003800000 */
.L_x_160:
        /* <DEDUP_REMOVED lines=20> */
.L_x_163:
[----:B------:R-:W-:Y:S05]  /*3250*/  BSYNC B0 ;  /* 0x0000000000007941 */ /* 0x000fea0003800000 */
.L_x_162:
        /* <DEDUP_REMOVED lines=20> */
.L_x_165:
[----:B------:R-:W-:Y:S05]  /*33a0*/  BSYNC B0 ;  /* 0x0000000000007941 */ /* 0x000fea0003800000 */
.L_x_164:
[----:B------:R-:W-:Y:S01]  /*33b0*/  ULDC.64 UR38, c[0x0][0x198] ;  /* 0x0000660000267ab9 */ /* 0x000fe20000000a00 */
[----:B---3--:R-:W-:Y:S01]  /*33c0*/  IMAD.WIDE.U32 R6, R13, c[0x0][0x198], R244 ;  /* 0x000066000d067a25 */ /* 0x008fe200078e00f4 */
[----:B------:R-:W-:Y:S01]  /*33d0*/  UIMAD UR7, UR7, UR38, URZ ;  /* 0x00000026070772a4 */ /* 0x000fe2000f8e023f */
[C---:B------:R-:W-:Y:S02]  /*33e0*/  ISETP.GE.AND P6, PT, R243.reuse, UR4, PT ;  /* 0x00000004f3007c0c */ /* 0x040fe4000bfc6270 */
[----:B------:R-:W-:Y:S01]  /*33f0*/  MOV R248, 0x7f800000 ;  /* 0x7f80000000f87802 */ /* 0x000fe20000000f00 */
[----:B------:R-:W-:Y:S01]  /*3400*/  UIMAD UR5, UR5, UR39, UR7 ;  /* 0x00000027050572a4 */ /* 0x000fe2000f8e0207 */
[----:B------:R-:W-:Y:S01]  /*3410*/  IADD3 R8, P3, R6, UR42, RZ ;  /* 0x0000002a06087c10 */ /* 0x000fe2000ff7e0ff */
[----:B------:R-:W-:Y:S01]  /*3420*/  IMAD.MOV.U32 R249, RZ, RZ, 0x7f800000 ;  /* 0x7f800000fff97424 */ /* 0x000fe200078e00ff */
[----:B------:R-:W-:Y:S01]  /*3430*/  IADD3 R6, R243, 0x40, RZ ;  /* 0x00000040f3067810 */ /* 0x000fe20007ffe0ff */
[----:B------:R-:W-:Y:S01]  /*3440*/  IMAD.MOV.U32 R247, RZ, RZ, 0x7f800000 ;  /* 0x7f800000fff77424 */ /* 0x000fe200078e00ff */
[----:B------:R-:W-:Y:S01]  /*3450*/  MOV R246, 0x7f800000 ;  /* 0x7f80000000f67802 */ /* 0x000fe20000000f00 */
[----:B------:R-:W-:Y:S01]  /*3460*/  IMAD.U32 R5, RZ, RZ, UR5 ;  /* 0x00000005ff057e24 */ /* 0x000fe2000f8e00ff */
[----:B------:R-:W-:Y:S01]  /*3470*/  ISETP.GE.AND P4, PT, R6, UR4, PT ;  /* 0x0000000406007c0c */ /* 0x000fe2000bf86270 */
[----:B------:R-:W-:Y:S01]  /*3480*/  IMAD.MOV.U32 R6, RZ, RZ, 0x4 ;  /* 0x00000004ff067424 */ /* 0x000fe200078e00ff */
[----:B------:R-:W-:-:S02]  /*3490*/  MOV R10, 0x4 ;  /* 0x00000004000a7802 */ /* 0x000fc40000000f00 */
[----:B------:R-:W-:Y:S02]  /*34a0*/  IADD3.X R9, R7, UR43, R5, P3, !PT ;  /* 0x0000002b07097c10 */ /* 0x000fe40009ffe405 */
[C---:B------:R-:W-:Y:S02]  /*34b0*/  IADD3 R7, R243.reuse, 0x8, RZ ;  /* 0x00000008f3077810 */ /* 0x040fe40007ffe0ff */
[----:B------:R-:W-:Y:S02]  /*34c0*/  IADD3 R5, R243, 0x48, RZ ;  /* 0x00000048f3057810 */ /* 0x000fe40007ffe0ff */
[----:B------:R-:W-:Y:S01]  /*34d0*/  ISETP.GE.AND P5, PT, R7, UR4, PT ;  /* 0x0000000407007c0c */ /* 0x000fe2000bfa6270 */
[----:B------:R-:W-:Y:S01]  /*34e0*/  IMAD.WIDE R6, R243, R6, UR14 ;  /* 0x0000000ef3067e25 */ /* 0x000fe2000f8e0206 */
[----:B------:R-:W-:-:S04]  /*34f0*/  ISETP.GE.AND P3, PT, R5, UR4, PT ;  /* 0x0000000405007c0c */ /* 0x000fc8000bf66270 */
[----:B------:R3:W5:Y:S04]  /*3500*/  @!P6 LDG.E R248, [R6.64] ;  /* 0x0000002406f8e981 */ /* 0x000768000c1e1900 */
[----:B------:R3:W5:Y:S04]  /*3510*/  @!P4 LDG.E R246, [R6.64+0x100] ;  /* 0x0001002406f6c981 */ /* 0x000768000c1e1900 */
[----:B------:R3:W5:Y:S01]  /*3520*/  @!P5 LDG.E R249, [R6.64+0x20] ;  /* 0x0000202406f9d981 */ /* 0x000762000c1e1900 */
[----:B------:R-:W-:-:S03]  /*3530*/  @!P3 IMAD.WIDE R10, R5, R10, UR14 ;  /* 0x0000000e050abe25 */ /* 0x000fc6000f8e020a */
[----:B------:R3:W-:Y:S04]  /*3540*/  @P2 STS [R0+0x6000], RZ ;  /* 0x006000ff00002388 */ /* 0x0007e80000000800 */
[----:B------:R3:W-:Y:S04]  /*3550*/  @P2 STS [R0+0x6004], RZ ;  /* 0x006004ff00002388 */ /* 0x0007e80000000800 */
[----:B------:R3:W-:Y:S01]  /*3560*/  @P2 STS.64 [R0+0x6008], RZ ;  /* 0x006008ff00002388 */ /* 0x0007e20000000a00 */
[----:B------:R-:W-:-:S03]  /*3570*/  IMAD R5, R15, c[0x0][0x1b0], RZ ;  /* 0x00006c000f057a24 */ /* 0x000fc600078e02ff */
[----:B------:R1:W5:Y:S01]  /*3580*/  @!P3 LDG.E R247, [R10.64] ;  /* 0x000000240af7b981 */ /* 0x000362000c1e1900 */
[----:B------:R-:W-:Y:S01]  /*3590*/  BSSY B0, `(.L_x_166) ;  /* 0x0000016000007945 */ /* 0x000fe20003800000 */
[C---:B-1----:R-:W-:Y:S02]  /*35a0*/  IMAD R10, R4.reuse, c[0x0][0x1b4], R5 ;  /* 0x00006d00040a7a24 */ /* 0x042fe400078e0205 */
[----:B------:R-:W-:-:S04]  /*35b0*/  IMAD.WIDE.U32 R4, R4, c[0x0][0x1b0], R8 ;  /* 0x00006c0004047a25 */ /* 0x000fc800078e0008 */
[----:B------:R-:W-:Y:S01]  /*35c0*/  IMAD.IADD R10, R5, 0x1, R10 ;  /* 0x00000001050a7824 */ /* 0x000fe200078e020a */
[----:B------:R-:W-:Y:S05]  /*35d0*/  @P2 BRA `(.L_x_167) ;  /* 0x0000011000002947 */ /* 0x000fea0003800000 */
[----:B---3--:R-:W-:-:S13]  /*35e0*/  ISETP.GE.AND P2, PT, R244, c[0x0][0x220], PT ;  /* 0x00008800f4007a0c */ /* 0x008fda0003f46270 */
        /* <DEDUP_REMOVED lines=16> */
.L_x_167:
[----:B---3--:R-:W-:Y:S05]  /*36f0*/  BSYNC B0 ;  /* 0x0000000000007941 */ /* 0x008fea0003800000 */
.L_x_166:
        /* <DEDUP_REMOVED lines=19> */
.L_x_169:
[----:B------:R-:W-:Y:S05]  /*3830*/  BSYNC B0 ;  /* 0x0000000000007941 */ /* 0x000fea0003800000 */
.L_x_168:
[----:B------:R-:W0:Y:S04]  /*3840*/  LDGDEPBAR ;  /* 0x00000000000079af */ /* 0x000e280000000000 */
[----:B--2---:R-:W2:Y:S04]  /*3850*/  LDL R3, [R1+0x2c] ;  /* 0x00002c0001037983 */ /* 0x004ea80000100800 */
[----:B-1-34-:R-:W3:Y:S01]  /*3860*/  LDL R0, [R1+0x1c] ;  /* 0x00001c0001007983 */ /* 0x01aee20000100800 */
[----:B------:R-:W-:Y:S02]  /*3870*/  IMAD.MOV.U32 R6, RZ, RZ, c[0x0][0x308] ;  /* 0x0000c200ff067624 */ /* 0x000fe400078e00ff */
[----:B------:R-:W-:Y:S01]  /*3880*/  IMAD.MOV.U32 R7, RZ, RZ, c[0x0][0x30c] ;  /* 0x0000c300ff077624 */ /* 0x000fe200078e00ff */
[----:B------:R-:W-:-:S04]  /*3890*/  DEPBAR.LE SB0, 0x1 ;  /* 0x000080400000791a */ /* 0x000fc80000000000 */
[----:B------:R-:W-:Y:S06]  /*38a0*/  BAR.SYNC.DEFER_BLOCKING 0x0 ;  /* 0x0000000000007b1d */ /* 0x000fec0000010000 */
[----:B------:R1:W4:Y:S04]  /*38b0*/  LDG.E.64 R4, [R6.64+0x8] ;  /* 0x0000082406047981 */ /* 0x000328000c1e1b00 */
[----:B------:R1:W2:Y:S04]  /*38c0*/  LDSM.16.M88.4 R112, [R145+0x8000] ;  /* 0x008000009170783b */ /* 0x0002a80000000200 */
[----:B------:R2:W2:Y:S04]  /*38d0*/  LDSM.16.M88.4 R116, [R145+0x8400] ;  /* 0x008400009174783b */ /* 0x0004a80000000200 */
[----:B------:R2:W2:Y:S04]  /*38e0*/  LDSM.16.M88.4 R120, [R145+0x8800] ;  /* 0x008800009178783b */ /* 0x0004a80000000200 */
[----:B------:R2:W2:Y:S04]  /*38f0*/  LDSM.16.M88.4 R124, [R145+0x8c00] ;  /* 0x008c0000917c783b */ /* 0x0004a80000000200 */
[----:B------:R2:W2:Y:S04]  /*3900*/  LDSM.16.M88.4 R128, [R146+0x8000] ;  /* 0x008000009280783b */ /* 0x0004a80000000200 */
[----:B------:R2:W2:Y:S04]  /*3910*/  LDSM.16.M88.4 R132, [R146+0x8400] ;  /* 0x008400009284783b */ /* 0x0004a80000000200 */
[----:B-1----:R-:W4:Y:S04]  /*3920*/  LDG.E.64 R6, [R6.64] ;  /* 0x0000002406067981 */ /* 0x002f28000c1e1b00 */
[----:B------:R1:W1:Y:S04]  /*3930*/  LDSM.16.M88.4 R136, [R146+0x8800] ;  /* 0x008800009288783b */ /* 0x0002680000000200 */
[----:B------:R1:W1:Y:S01]  /*3940*/  LDSM.16.M88.4 R140, [R146+0x8c00] ;  /* 0x008c0000928c783b */ /* 0x0002620000000200 */
[----:B------:R-:W-:Y:S01]  /*3950*/  IMAD.SHL.U32 R150, R158, 0x2, RZ ;  /* 0x000000029e967824 */ /* 0x000fe200078e00ff */
[----:B------:R-:W-:Y:S01]  /*3960*/  CS2R R94, SRZ ;  /* 0x00000000005e7805 */ /* 0x000fe2000001ff00 */
[----:B------:R-:W-:Y:S01]  /*3970*/  IMAD.MOV.U32 R242, RZ, RZ, R227 ;  /* 0x000000fffff27224 */ /* 0x000fe200078e00e3 */
        /* <DEDUP_REMOVED lines=15> */
[----:B------:R-:W-:Y:S01]  /*3a70*/  IADD3 R151, R150, R153, RZ ;  /* 0x0000009996977210 */ /* 0x000fe20007ffe0ff */
[----:B--2---:R-:W4:Y:S08]  /*3a80*/  R2UR UR5, R3 ;  /* 0x00000000030573c2 */ /* 0x004f3000000e0000 */
[----:B---3--:R2:W3:Y:S02]  /*3a90*/  R2UR UR4, R0 ;  /* 0x00000000000473c2 */ /* 0x0084e400000e0000 */
[----:B--2---:R-:W-:-:S02]  /*3aa0*/  SHF.R.S32.HI R0, RZ, 0x1f, R14 ;  /* 0x0000001fff007819 */ /* 0x004fc4000001140e */
[----:B----4-:R-:W-:-:S04]  /*3ab0*/  IADD3 R250, P2, P1, R4, UR5, R14 ;  /* 0x0000000504fa7c10 */ /* 0x010fc8000f95e00e */
[----:B---3--:R-:W-:-:S05]  /*3ac0*/  IADD3.X R4, R5, UR4, R0, P2, P1 ;  /* 0x0000000405047c10 */ /* 0x008fca00097e2400 */
[----:B------:R2:W-:Y:S01]  /*3ad0*/  STL [R1], R4 ;  /* 0x0000000401007387 */ /* 0x0005e20000100800 */
[----:B------:R-:W-:Y:S02]  /*3ae0*/  IADD3 R3, R158, 0x1000, RZ ;  /* 0x000010009e037810 */ /* 0x000fe40007ffe0ff */
[----:B------:R-:W-:Y:S01]  /*3af0*/  IADD3 R0, R152, 0x1000, RZ ;  /* 0x0000100098007810 */ /* 0x000fe20007ffe0ff */
[----:B------:R2:W3:Y:S08]  /*3b00*/  R2UR UR9, R7 ;  /* 0x00000000070973c2 */ /* 0x0004f000000e0000 */
[----:B------:R2:W4:Y:S01]  /*3b10*/  R2UR UR11, R6 ;  /* 0x00000000060b73c2 */ /* 0x00052200000e0000 */
[----:B------:R-:W-:-:S02]  /*3b20*/  SEL R3, R3, R158, !P0 ;  /* 0x0000009e03037207 */ /* 0x000fc40004000000 */
[----:B------:R-:W-:Y:S01]  /*3b30*/  SEL R0, R0, R152, !P0 ;  /* 0x0000009800007207 */ /* 0x000fe20004000000 */
[----:B------:R-:W-:Y:S01]  /*3b40*/  IMAD.WIDE.U32 R250, R250, -0x2daee0ad, RZ ;  /* 0xd2511f53fafa7825 */ /* 0x000fe200078e00ff */
[----:B------:R-:W-:-:S03]  /*3b50*/  SHF.L.U32 R144, R3, 0x1, RZ ;  /* 0x0000000103907819 */ /* 0x000fc600000006ff */
[----:B-1234-:R-:W-:Y:S02]  /*3b60*/  IMAD.SHL.U32 R3, R0, 0x2, RZ ;  /* 0x0000000200037824 */ /* 0x01efe400078e00ff */
.L_x_172:
[----:B-----5:R-:W-:Y:S01]  /*3b70*/  FSETP.NEU.FTZ.AND P0, PT, R248, -INF , PT ;  /* 0xff800000f800780b */ /* 0x020fe20003f1d000 */
[----:B------:R-:W2:Y:S01]  /*3b80*/  LDL R4, [R1+0x8] ;  /* 0x0000080001047983 */ /* 0x000ea20000100800 */
[----:B------:R-:W-:Y:S01]  /*3b90*/  IMAD.U32 R0, RZ, RZ, UR12 ;  /* 0x0000000cff007e24 */ /* 0x000fe2000f8e00ff */
[----:B------:R-:W-:Y:S01]  /*3ba0*/  UIADD3 UR4, UR9, -0x4498517b, URZ ;  /* 0xbb67ae8509047890 */ /* 0x000fe2000fffe03f */
[----:B------:R-:W-:Y:S01]  /*3bb0*/  IMAD.U32 R6, RZ, RZ, UR8 ;  /* 0x00000008ff067e24 */ /* 0x000fe2000f8e00ff */
[----:B------:R-:W3:Y:S01]  /*3bc0*/  LDL R9, [R1] ;  /* 0x0000000001097983 */ /* 0x000ee20000100800 */
[----:B------:R-:W-:Y:S01]  /*3bd0*/  IMAD R0, R0, 0x2, R252 ;  /* 0x0000000200007824 */ /* 0x000fe200078e02fc */
[----:B------:R-:W-:Y:S01]  /*3be0*/  USHF.L.U32 UR6, UR12, 0x7, URZ ;  /* 0x000000070c067899 */ /* 0x000fe2000800063f */
[----:B------:R-:W-:Y:S01]  /*3bf0*/  IMAD.U32 R160, RZ, RZ, UR12 ;  /* 0x0000000cffa07e24 */ /* 0x000fe2000f8e00ff */
[----:B------:R-:W-:Y:S01]  /*3c00*/  LOP3.LUT R12, R250, UR4, RZ, 0x3c, !PT ;  /* 0x00000004fa0c7c12 */ /* 0x000fe2000f8e3cff */
[----:B------:R-:W-:Y:S01]  /*3c10*/  IMAD.SHL.U32 R0, R0, 0x2, RZ ;  /* 0x0000000200007824 */ /* 0x000fe200078e00ff */
[----:B------:R-:W0:Y:S01]  /*3c20*/  LDGDEPBAR ;  /* 0x00000000000079af */ /* 0x000e220000000000 */
[----:B------:R-:W-:Y:S01]  /*3c30*/  FMUL.FTZ R164, R248, 1.4426950216293334961 ;  /* 0x3fb8aa3bf8a47820 */ /* 0x000fe20000410000 */
[----:B------:R-:W-:Y:S01]  /*3c40*/  UIADD3 UR4, UR11, -0x61c88647, URZ ;  /* 0x9e3779b90b047890 */ /* 0x000fe2000fffe03f */
[----:B------:R-:W-:Y:S01]  /*3c50*/  FMUL.FTZ R162, R249, 1.4426950216293334961 ;  /* 0x3fb8aa3bf9a27820 */ /* 0x000fe20000410000 */
[C---:B------:R-:W-:Y:S01]  /*3c60*/  LOP3.LUT R8, R251.reuse, UR9, R0, 0x96, !PT ;  /* 0x00000009fb087c12 */ /* 0x040fe2000f8e9600 */
[----:B------:R-:W-:Y:S01]  /*3c70*/  FMUL.FTZ R161, R246, 1.4426950216293334961 ;  /* 0x3fb8aa3bf6a17820 */ /* 0x000fe20000410000 */
[----:B------:R-:W-:Y:S01]  /*3c80*/  FSEL R164, R164, RZ, P0 ;  /* 0x000000ffa4a47208 */ /* 0x000fe20000000000 */
[----:B------:R-:W-:Y:S02]  /*3c90*/  UISETP.GT.AND UP2, UPT, UR8, UR18, UPT ;  /* 0x000000120800728c */ /* 0x000fe4000bf44270 */
[----:B------:R-:W-:Y:S01]  /*3ca0*/  IMAD.WIDE.U32 R22, R8, -0x326172a9, RZ ;  /* 0xcd9e8d5708167825 */ /* 0x000fe200078e00ff */
[----:B------:R-:W-:Y:S04]  /*3cb0*/  DEPBAR.LE SB0, 0x0 ;  /* 0x000080000000791a */ /* 0x000fe80000000000 */
[----:B------:R-:W-:Y:S08]  /*3cc0*/  BAR.SYNC.DEFER_BLOCKING 0x0 ;  /* 0x0000000000007b1d */ /* 0x000ff00000010000 */
[----:B------:R-:W-:Y:S08]  /*3cd0*/  LDSM.16.M88.4 R64, [R144] ;  /* 0x000000009040783b */ /* 0x000ff00000000200 */
[----:B------:R-:W-:Y:S08]  /*3ce0*/  LDSM.16.M88.4 R60, [R144+0x1000] ;  /* 0x00100000903c783b */ /* 0x000ff00000000200 */
[----:B------:R-:W-:Y:S08]  /*3cf0*/  LDSM.16.M88.4 R48, [R145+0x6800] ;  /* 0x006800009130783b */ /* 0x000ff00000000200 */
[----:B------:R-:W-:Y:S08]  /*3d00*/  LDSM.16.M88.4 R100, [R145+0x6c00] ;  /* 0x006c00009164783b */ /* 0x000ff00000000200 */
[----:B------:R-:W-:Y:S01]  /*3d10*/  LDSM.16.M88.4 R108, [R146+0x6000] ;  /* 0x00600000926c783b */ /* 0x000fe20000000200 */
[----:B--2---:R-:W-:Y:S01]  /*3d20*/  IMAD R6, R6, 0x8, R4 ;  /* 0x0000000806067824 */ /* 0x004fe200078e0204 */
[----:B------:R-:W-:Y:S04]  /*3d30*/  IADD3 R4, R0, 0x1, RZ ;  /* 0x0000000100047810 */ /* 0x000fe80007ffe0ff */
[C---:B------:R-:W-:Y:S01]  /*3d40*/  IADD3 R5, R6.reuse, 0x4, RZ ;  /* 0x0000000406057810 */ /* 0x040fe20007ffe0ff */
[----:B------:R-:W-:Y:S01]  /*3d50*/  IMAD.WIDE.U32 R6, R6, -0x326172a9, RZ ;  /* 0xcd9e8d5706067825 */ /* 0x000fe200078e00ff */
[----:B------:R-:W-:Y:S03]  /*3d60*/  LOP3.LUT R0, R251, UR9, R4, 0x96, !PT ;  /* 0x00000009fb007c12 */ /* 0x000fe6000f8e9604 */
[----:B------:R-:W-:Y:S01]  /*3d70*/  IMAD.WIDE.U32 R4, R5, -0x326172a9, RZ ;  /* 0xcd9e8d5705047825 */ /* 0x000fe200078e00ff */
[----:B------:R-:W-:Y:S03]  /*3d80*/  LOP3.LUT R18, R23, UR4, R6, 0x96, !PT ;  /* 0x0000000417127c12 */ /* 0x000fe6000f8e9606 */
[----:B------:R-:W-:Y:S01]  /*3d90*/  IMAD.WIDE.U32 R20, R0, -0x326172a9, RZ ;  /* 0xcd9e8d5700147825 */ /* 0x000fe200078e00ff */
[----:B---3--:R-:W-:Y:S02]  /*3da0*/  LOP3.LUT R0, R9, UR11, RZ, 0x3c, !PT ;  /* 0x0000000b09007c12 */ /* 0x008fe4000f8e3cff */
[----:B------:R-:W-:Y:S01]  /*3db0*/  LOP3.LUT R14, R23, UR4, R4, 0x96, !PT ;  /* 0x00000004170e7c12 */ /* 0x000fe2000f8e9604 */
[----:B------:R-:W-:Y:S01]  /*3dc0*/  IMAD.WIDE.U32 R18, R18, -0x2daee0ad, RZ ;  /* 0xd2511f5312127825 */ /* 0x000fe200078e00ff */
[-C--:B------:R-:W-:Y:S02]  /*3dd0*/  LOP3.LUT R10, R7, R0.reuse, RZ, 0x3c, !PT ;  /* 0x00000000070a7212 */ /* 0x080fe400078e3cff */
[----:B------:R-:W-:Y:S01]  /*3de0*/  LOP3.LUT R8, R5, R0, RZ, 0x3c, !PT ;  /* 0x0000000005087212 */ /* 0x000fe200078e3cff */
[----:B------:R-:W-:Y:S01]  /*3df0*/  IMAD.WIDE.U32 R14, R14, -0x2daee0ad, RZ ;  /* 0xd2511f530e0e7825 */ /* 0x000fe200078e00ff */
[C---:B------:R-:W-:Y:S02]  /*3e00*/  LOP3.LUT R16, R21.reuse, UR4, R6, 0x96, !PT ;  /* 0x0000000415107c12 */ /* 0x040fe4000f8e9606 */
[----:B------:R-:W-:Y:S01]  /*3e10*/  LOP3.LUT R13, R21, UR4, R4, 0x96, !PT ;  /* 0x00000004150d7c12 */ /* 0x000fe2000f8e9604 */
[----:B------:R-:W-:Y:S01]  /*3e20*/  IMAD.WIDE.U32 R10, R10, -0x2daee0ad, RZ ;  /* 0xd2511f530a0a7825 */ /* 0x000fe200078e00ff */
[----:B------:R-:W-:Y:S03]  /*3e30*/  UIADD3 UR4, UR11, 0x3c6ef372, URZ ;  /* 0x3c6ef3720b047890 */ /* 0x000fe6000fffe03f */
[----:B------:R-:W-:Y:S01]  /*3e40*/  IMAD.WIDE.U32 R8, R8, -0x2daee0ad, RZ ;  /* 0xd2511f5308087825 */ /* 0x000fe200078e00ff */
[----:B------:R-:W-:Y:S03]  /*3e50*/  LOP3.LUT R6, R12, R11, RZ, 0x3c, !PT ;  /* 0x0000000b0c067212 */ /* 0x000fe600078e3cff */
[----:B------:R-:W-:Y:S01]  /*3e60*/  IMAD.WIDE.U32 R16, R16, -0x2daee0ad, RZ ;  /* 0xd2511f5310107825 */ /* 0x000fe200078e00ff */
[----:B------:R-:W-:Y:S03]  /*3e70*/  LOP3.LUT R4, R12, R9, RZ, 0x3c, !PT ;  /* 0x000000090c047212 */ /* 0x000fe600078e3cff */
[----:B------:R-:W-:Y:S04]  /*3e80*/  IMAD.WIDE.U32 R6, R6, -0x326172a9, RZ ;  /* 0xcd9e8d5706067825 */ /* 0x000fe800078e00ff */
[----:B------:R-:W-:Y:S01]  /*3e90*/  IMAD.WIDE.U32 R4, R4, -0x326172a9, RZ ;  /* 0xcd9e8d5704047825 */ /* 0x000fe200078e00ff */
[C---:B------:R-:W-:Y:S02]  /*3ea0*/  LOP3.LUT R26, R7.reuse, UR4, R22, 0x96, !PT ;  /* 0x00000004071a7c12 */ /* 0x040fe4000f8e9616 */
[----:B------:R-:W-:Y:S01]  /*3eb0*/  LOP3.LUT R24, R7, UR4, R20, 0x96, !PT ;  /* 0x0000000407187c12 */ /* 0x000fe2000f8e9614 */
[----:B------:R-:W-:Y:S01]  /*3ec0*/  IMAD.WIDE.U32 R12, R13, -0x2daee0ad, RZ ;  /* 0xd2511f530d0c7825 */ /* 0x000fe200078e00ff */
[C---:B------:R-:W-:Y:S02]  /*3ed0*/  LOP3.LUT R22, R5.reuse, UR4, R22, 0x96, !PT ;  /* 0x0000000405167c12 */ /* 0x040fe4000f8e9616 */
[----:B------:R-:W-:Y:S01]  /*3ee0*/  LOP3.LUT R20, R5, UR4, R20, 0x96, !PT ;  /* 0x0000000405147c12 */ /* 0x000fe2000f8e9614 */
[----:B------:R-:W-:Y:S01]  /*3ef0*/  UIADD3 UR4, UR9, 0x76cf5d0a, URZ ;  /* 0x76cf5d0a09047890 */ /* 0x000fe2000fffe03f */
[----:B------:R-:W-:Y:S04]  /*3f00*/  IMAD.WIDE.U32 R26, R26, -0x2daee0ad, RZ ;  /* 0xd2511f531a1a7825 */ /* 0x000fe800078e00ff */
[----:B------:R-:W-:Y:S01]  /*3f10*/  IMAD.WIDE.U32 R24, R24, -0x2daee0ad, RZ ;  /* 0xd2511f5318187825 */ /* 0x000fe200078e00ff */
[--C-:B------:R-:W-:Y:S02]  /*3f20*/  LOP3.LUT R0, R19, UR4, R10.reuse, 0x96, !PT ;  /* 0x0000000413007c12 */ /* 0x100fe4000f8e960a */
[----:B------:R-:W-:Y:S01]  /*3f30*/  LOP3.LUT R5, R17, UR4, R10, 0x96, !PT ;  /* 0x0000000411057c12 */ /* 0x000fe2000f8e960a */
[----:B------:R-:W-:Y:S01]  /*3f40*/  IMAD.WIDE.U32 R22, R22, -0x2daee0ad, RZ ;  /* 0xd2511f5316167825 */ /* 0x000fe200078e00ff */
[--C-:B------:R-:W-:Y:S02]  /*3f50*/  LOP3.LUT R10, R15, UR4, R8.reuse, 0x96, !PT ;  /* 0x000000040f0a7c12 */ /* 0x100fe4000f8e9608 */
[----:B------:R-:W-:Y:S01]  /*3f60*/  LOP3.LUT R8, R13, UR4, R8, 0x96, !PT ;  /* 0x000000040d087c12 */ /* 0x000fe2000f8e9608 */
[----:B------:R-:W-:Y:S01]  /*3f70*/  UIADD3 UR4, UR9, 0x32370b8f, URZ ;  /* 0x32370b8f09047890 */ /* 0x000fe2000fffe03f */
[----:B------:R-:W-:Y:S04]  /*3f80*/  IMAD.WIDE.U32 R20, R20, -0x2daee0ad, RZ ;  /* 0xd2511f5314147825 */ /* 0x000fe800078e00ff */
[----:B------:R-:W-:Y:S01]  /*3f90*/  IMAD.WIDE.U32 R10, R10, -0x326172a9, RZ ;  /* 0xcd9e8d570a0a7825 */ /* 0x000fe200078e00ff */
[----:B------:R-:W-:Y:S02]  /*3fa0*/  LOP3.LUT R34, R27, UR4, R18, 0x96, !PT ;  /* 0x000000041b227c12 */ /* 0x000fe4000f8e9612 */
[----:B------:R-:W-:Y:S01]  /*3fb0*/  LOP3.LUT R32, R25, UR4, R16, 0x96, !PT ;  /* 0x0000000419207c12 */ /* 0x000fe2000f8e9610 */
[----:B------:R-:W-:Y:S01]  /*3fc0*/  IMAD.WIDE.U32 R8, R8, -0x326172a9, RZ ;  /* 0xcd9e8d5708087825 */ /* 0x000fe200078e00ff */
[----:B------:R-:W-:Y:S02]  /*3fd0*/  LOP3.LUT R30, R23, UR4, R14, 0x96, !PT ;  /* 0x00000004171e7c12 */ /* 0x000fe4000f8e960e */
[----:B------:R-:W-:Y:S01]  /*3fe0*/  LOP3.LUT R28, R21, UR4, R12, 0x96, !PT ;  /* 0x00000004151c7c12 */ /* 0x000fe2000f8e960c */
[----:B------:R-:W-:Y:S01]  /*3ff0*/  UIADD3 UR4, UR11, -0x255992d5, URZ ;  /* 0xdaa66d2b0b047890 */ /* 0x000fe2000fffe03f */
[----:B------:R-:W-:Y:S04]  /*4000*/  IMAD.WIDE.U32 R14, R0, -0x326172a9, RZ ;  /* 0xcd9e8d57000e7825 */ /* 0x000fe800078e00ff */
[----:B------:R-:W-:Y:S01]  /*4010*/  IMAD.WIDE.U32 R12, R5, -0x326172a9, RZ ;  /* 0xcd9e8d57050c7825 */ /* 0x000fe200078e00ff */
[--C-:B------:R-:W-:Y:S03]  /*4020*/  LOP3.LUT R0, R15, UR4, R6.reuse, 0x96, !PT ;  /* 0x000000040f007c12 */ /* 0x100fe6000f8e9606 */
[----:B------:R-:W-:Y:S01]  /*4030*/  IMAD.WIDE.U32 R34, R34, -0x326172a9, RZ ;  /* 0xcd9e8d5722227825 */ /* 0x000fe200078e00ff */
[----:B------:R-:W-:Y:S02]  /*4040*/  LOP3.LUT R5, R13, UR4, R6, 0x96, !PT ;  /* 0x000000040d057c12 */ /* 0x000fe4000f8e9606 */
[--C-:B------:R-:W-:Y:S01]  /*4050*/  LOP3.LUT R6, R11, UR4, R4.reuse, 0x96, !PT ;  /* 0x000000040b067c12 */ /* 0x100fe2000f8e9604 */
[----:B------:R-:W-:Y:S01]  /*4060*/  IMAD.WIDE.U32 R32, R32, -0x326172a9, RZ ;  /* 0xcd9e8d5720207825 */ /* 0x000fe200078e00ff */
[----:B------:R-:W-:Y:S01]  /*4070*/  LOP3.LUT R4, R9, UR4, R4, 0x96, !PT ;  /* 0x0000000409047c12 */ /* 0x000fe2000f8e9604 */
[----:B------:R-:W-:Y:S02]  /*4080*/  UIADD3 UR4, UR11, 0x78dde6e4, URZ ;  /* 0x78dde6e40b047890 */ /* 0x000fe4000fffe03f */
[----:B------:R-:W-:Y:S04]  /*4090*/  IMAD.WIDE.U32 R30, R30, -0x326172a9, RZ ;  /* 0xcd9e8d571e1e7825 */ /* 0x000fe800078e00ff */
[----:B------:R-:W-:Y:S01]  /*40a0*/  LOP3.LUT R18, R35, UR4, R14, 0x96, !PT ;  /* 0x0000000423127c12 */ /* 0x000fe2000f8e960e */
[----:B------:R-:W-:Y:S01]  /*40b0*/  IMAD.WIDE.U32 R28, R28, -0x326172a9, RZ ;  /* 0xcd9e8d571c1c7825 */ /* 0x000fe200078e00ff */
[----:B------:R-:W-:Y:S02]  /*40c0*/  LOP3.LUT R16, R33, UR4, R12, 0x96, !PT ;  /* 0x0000000421107c12 */ /* 0x000fe4000f8e960c */
[----:B------:R-:W-:Y:S01]  /*40d0*/  LOP3.LUT R14, R31, UR4, R10, 0x96, !PT ;  /* 0x000000041f0e7c12 */ /* 0x000fe2000f8e960a */
[----:B------:R-:W-:Y:S01]  /*40e0*/  IMAD.WIDE.U32 R18, R18, -0x2daee0ad, RZ ;  /* 0xd2511f5312127825 */ /* 0x000fe200078e00ff */
[----:B------:R-:W-:Y:S01]  /*40f0*/  LOP3.LUT R12, R29, UR4, R8, 0x96, !PT ;  /* 0x000000041d0c7c12 */ /* 0x000fe2000f8e9608 */
[----:B------:R-:W-:Y:S02]  /*4100*/  UIADD3 UR4, UR9, -0x126145ec, URZ ;  /* 0xed9eba1409047890 */ /* 0x000fe4000fffe03f */
[----:B------:R-:W-:Y:S04]  /*4110*/  IMAD.WIDE.U32 R10, R0, -0x2daee0ad, RZ ;  /* 0xd2511f53000a7825 */ /* 0x000fe800078e00ff */
[----:B------:R-:W-:Y:S01]  /*4120*/  IMAD.WIDE.U32 R8, R5, -0x2daee0ad, RZ ;  /* 0xd2511f5305087825 */ /* 0x000fe200078e00ff */
[----:B------:R-:W-:Y:S03]  /*4130*/  LOP3.LUT R11, R11, UR4, R26, 0x96, !PT ;  /* 0x000000040b0b7c12 */ /* 0x000fe6000f8e961a */
[----:B------:R-:W-:Y:S01]  /*4140*/  IMAD.WIDE.U32 R6, R6, -0x2daee0ad, RZ ;  /* 0xd2511f5306067825 */ /* 0x000fe200078e00ff */
[----:B------:R-:W-:Y:S03]  /*4150*/  LOP3.LUT R9, R9, UR4, R24, 0x96, !PT ;  /* 0x0000000409097c12 */ /* 0x000fe6000f8e9618 */
[----:B------:R-:W-:Y:S01]  /*4160*/  IMAD.WIDE.U32 R4, R4, -0x2daee0ad, RZ ;  /* 0xd2511f5304047825 */ /* 0x000fe200078e00ff */
[----:B------:R-:W-:Y:S03]  /*4170*/  LOP3.LUT R7, R7, UR4, R22, 0x96, !PT ;  /* 0x0000000407077c12 */ /* 0x000fe6000f8e9616 */
[----:B------:R-:W-:Y:S01]  /*4180*/  IMAD.WIDE.U32 R16, R16, -0x2daee0ad, RZ ;  /* 0xd2511f5310107825 */ /* 0x000fe200078e00ff */
[----:B------:R-:W-:Y:S01]  /*4190*/  LOP3.LUT R5, R5, UR4, R20, 0x96, !PT ;  /* 0x0000000405057c12 */ /* 0x000fe2000f8e9614 */
[----:B------:R-:W-:Y:S02]  /*41a0*/  UIADD3 UR4, UR9, -0x56f99767, URZ ;  /* 0xa906689909047890 */ /* 0x000fe4000fffe03f */
[----:B------:R-:W-:Y:S04]  /*41b0*/  IMAD.WIDE.U32 R14, R14, -0x2daee0ad, RZ ;  /* 0xd2511f530e0e7825 */ /* 0x000fe800078e00ff */
[----:B------:R-:W-:Y:S01]  /*41c0*/  LOP3.LUT R174, R19, UR4, R10, 0x96, !PT ;  /* 0x0000000413ae7c12 */ /* 0x000fe2000f8e960a */
[----:B------:R-:W-:Y:S01]  /*41d0*/  IMAD.WIDE.U32 R12, R12, -0x2daee0ad, RZ ;  /* 0xd2511f530c0c7825 */ /* 0x000fe200078e00ff */
[----:B------:R-:W-:Y:S02]  /*41e0*/  LOP3.LUT R182, R17, UR4, R8, 0x96, !PT ;  /* 0x0000000411b67c12 */ /* 0x000fe4000f8e9608 */
[----:B------:R-:W-:Y:S01]  /*41f0*/  LOP3.LUT R180, R15, UR4, R6, 0x96, !PT ;  /* 0x000000040fb47c12 */ /* 0x000fe2000f8e9606 */
[----:B------:R-:W-:Y:S01]  /*4200*/  IMAD.IADD R0, R153, 0x1, R144 ;  /* 0x0000000199007824 */ /* 0x000fe200078e0290 */
[----:B------:R-:W-:Y:S01]  /*4210*/  LOP3.LUT R178, R13, UR4, R4, 0x96, !PT ;  /* 0x000000040db27c12 */ /* 0x000fe2000f8e9604 */
[----:B------:R-:W-:Y:S01]  /*4220*/  UIADD3 UR4, UR11, 0x1715609d, URZ ;  /* 0x1715609d0b047890 */ /* 0x000fe2000fffe03f */
[----:B------:R-:W-:Y:S02]  /*4230*/  IMAD.WIDE.U32 R10, R11, -0x326172a9, RZ ;  /* 0xcd9e8d570b0a7825 */ /* 0x000fe400078e00ff */
[----:B------:R-:W-:Y:S02]  /*4240*/  LDSM.16.M88.4 R104, [R0] ;  /* 0x000000000068783b */ /* 0x000fe40000000200 */
[----:B------:R-:W-:Y:S01]  /*4250*/  IMAD.WIDE.U32 R8, R9, -0x326172a9, RZ ;  /* 0xcd9e8d5709087825 */ /* 0x000fe200078e00ff */
[----:B------:R-:W-:Y:S03]  /*4260*/  LOP3.LUT R176, R11, UR4, R34, 0x96, !PT ;  /* 0x000000040bb07c12 */ /* 0x000fe6000f8e9622 */
[----:B------:R-:W-:Y:S01]  /*4270*/  IMAD.WIDE.U32 R6, R7, -0x326172a9, RZ ;  /* 0xcd9e8d5707067825 */ /* 0x000fe200078e00ff */
[----:B------:R-:W-:Y:S02]  /*4280*/  LOP3.LUT R172, R9, UR4, R32, 0x96, !PT ;  /* 0x0000000409ac7c12 */ /* 0x000fe4000f8e9620 */
[----:B------:R-:W-:Y:S01]  /*4290*/  LDSM.16.M88.4 R32, [R145+0x6400] ;  /* 0x006400009120783b */ /* 0x000fe20000000200 */
[----:B------:R-:W-:Y:S01]  /*42a0*/  IMAD.WIDE.U32 R4, R5, -0x326172a9, RZ ;  /* 0xcd9e8d5705047825 */ /* 0x000fe200078e00ff */
[----:B------:R-:W-:Y:S03]  /*42b0*/  LOP3.LUT R168, R7, UR4, R30, 0x96, !PT ;  /* 0x0000000407a87c12 */ /* 0x000fe6000f8e961e */
        /* <DEDUP_REMOVED lines=18> */
[----:B------:R-:W1:Y:S01]  /*43e0*/  LDSM.16.M88.4 R16, [R145+0x6000] ;  /* 0x006000009110783b */ /* 0x000e620000000200 */
[----:B------:R-:W-:Y:S01]  /*43f0*/  LOP3.LUT R186, R169, UR4, R14, 0x96, !PT ;  /* 0x00000004a9ba7c12 */ /* 0x000fe2000f8e960e */
[----:B------:R-:W-:Y:S04]  /*4400*/  UIADD3 UR4, UR17, 0x80, UR6 ;  /* 0x0000008011047890 */ /* 0x000fe8000fffe006 */
[----:B------:R-:W-:Y:S02]  /*4410*/  UIADD3 UR5, UR4, -UR10, URZ ;  /* 0x8000000a04057290 */ /* 0x000fe4000fffe03f */
[----:B------:R-:W-:Y:S04]  /*4420*/  USHF.L.U32 UR4, UR8, 0x7, URZ ;  /* 0x0000000708047899 */ /* 0x000fe8000800063f */
[----:B------:R-:W-:Y:S02]  /*4430*/  UISETP.GE.AND UP0, UPT, UR4, UR5, UPT ;  /* 0x000000050400728c */ /* 0x000fe4000bf06270 */
[----:B------:R-:W-:Y:S01]  /*4440*/  IMAD.U32 R165, RZ, RZ, UR4 ;  /* 0x00000004ffa57e24 */ /* 0x000fe2000f8e00ff */
[----:B------:R-:W-:Y:S03]  /*4450*/  UIADD3 UR4, UR6, 0x80, URZ ;  /* 0x0000008006047890 */ /* 0x000fe6000fffe03f */
[----:B------:R-:W-:Y:S02]  /*4460*/  ULDC.64 UR6, c[0x0][0x118] ;  /* 0x0000460000067ab9 */ /* 0x000fe40000000a00 */
[----:B------:R-:W-:Y:S03]  /*4470*/  UISETP.LT.AND UP0, UPT, UR4, UR10, UP0 ;  /* 0x0000000a0400728c */ /* 0x000fe60008701270 */
[----:B------:R-:W-:Y:S03]  /*4480*/  ULDC.U8 UR4, c[0x0][0x2d8] ;  /* 0x0000b60000047ab9 */ /* 0x000fe60000000000 */
[----:B------:R-:W-:Y:S11]  /*4490*/  PLOP3.LUT P3, PT, PT, PT, UP0, 0x80, 0x0 ;  /* 0x000000000000781c */ /* 0x000ff60003f6f008 */
[----:B------:R-:W-:Y:S02]  /*44a0*/  @!UPT UIADD3 URZ, URZ, URZ, URZ ;  /* 0x0000003f3f3ff290 */ /* 0x000fe4000fffe03f */
[----:B------:R-:W2:Y:S01]  /*44b0*/  @!P3 S2R R159, SR_TID.X ;  /* 0x00000000009fb919 */ /* 0x000ea20000002100 */
[-C--:B-1----:R-:W-:Y:S08]  /*44c0*/  HMMA.16816.F32 R4, R64, R16.reuse, RZ ;  /* 0x000000104004723c */ /* 0x082ff000000018ff */
        /* <DEDUP_REMOVED lines=15> */
[----:B------:R2:W1:Y:S07]  /*45c0*/  LDSM.16.M88.4 R100, [R0+0x1000] ;  /* 0x001000000064783b */ /* 0x00046e0000000200 */
[-C--:B------:R-:W-:Y:S01]  /*45d0*/  HMMA.16816.F32 R4, R104, R108.reuse, R4 ;  /* 0x0000006c6804723c */ /* 0x080fe20000001804 */
[----:B--2---:R-:W-:Y:S03]  /*45e0*/  @!P3 IMAD.SHL.U32 R0, R159, 0x2, RZ ;  /* 0x000000029f00b824 */ /* 0x004fe600078e00ff */
[----:B------:R-:W-:Y:S02]  /*45f0*/  IMAD.U32 R159, RZ, RZ, UR17 ;  /* 0x00000011ff9f7e24 */ /* 0x000fe4000f8e00ff */
[----:B------:R-:W-:Y:S03]  /*4600*/  @!P3 LOP3.LUT R0, R0, 0x6, RZ, 0xc0, !PT ;  /* 0x000000060000b812 */ /* 0x000fe600078ec0ff */
[----:B------:R-:W-:Y:S03]  /*4610*/  @!P3 IADD3 R159, -R159, 0x1, R243 ;  /* 0x000000019f9fb810 */ /* 0x000fe60007ffe1f3 */
[----:B------:R-:W-:Y:S01]  /*4620*/  @!P3 IMAD R0, R252, 0x40, R0 ;  /* 0x00000040fc00b824 */ /* 0x000fe200078e0200 */
[----:B------:R-:W-:Y:S03]  /*4630*/  @!P3 IADD3 R165, R165, UR10, R159 ;  /* 0x0000000aa5a5bc10 */ /* 0x000fe6000fffe09f */
[----:B------:R-:W-:Y:S01]  /*4640*/  @!P3 IMAD R0, R160, 0x80, R0 ;  /* 0x00000080a000b824 */ /* 0x000fe200078e0200 */
[C---:B------:R-:W-:Y:S02]  /*4650*/  @!P3 IMNMX R163, R165.reuse, UR10, PT ;  /* 0x0000000aa5a3bc17 */ /* 0x040fe4000b800200 */
[----:B------:R-:W-:Y:S01]  /*4660*/  @!P3 IADD3 R160, R165, 0x8, RZ ;  /* 0x00000008a5a0b810 */ /* 0x000fe20007ffe0ff */
[C---:B-1----:R-:W-:Y:S01]  /*4670*/  HMMA.16816.F32 R8, R100.reuse, R108, R8 ;  /* 0x0000006c6408723c */ /* 0x042fe20000001808 */
[C---:B------:R-:W-:Y:S02]  /*4680*/  @!P3 IADD3 R166, R0.reuse, 0x1, RZ ;  /* 0x0000000100a6b810 */ /* 0x040fe40007ffe0ff */
[-C--:B------:R-:W-:Y:S02]  /*4690*/  @!P3 ISETP.GE.AND P1, PT, R0, R163.reuse, PT ;  /* 0x000000a30000b20c */ /* 0x080fe40003f26270 */
[----:B------:R-:W-:Y:S02]  /*46a0*/  @!P3 ISETP.GE.AND P0, PT, R166, R163, PT ;  /* 0x000000a3a600b20c */ /* 0x000fe40003f06270 */
[----:B------:R-:W-:Y:S01]  /*46b0*/  @!P3 IMNMX R160, R160, UR10, PT ;  /* 0x0000000aa0a0bc17 */ /* 0x000fe2000b800200 */
[-C--:B------:R-:W-:Y:S01]  /*46c0*/  HMMA.16816.F32 R12, R100, R110.reuse, R12 ;  /* 0x0000006e640c723c */ /* 0x080fe2000000180c */
[----:B------:R-:W-:Y:S02]  /*46d0*/  @!P3 FSEL R5, R5, -INF , !P0 ;  /* 0xff8000000505b808 */ /* 0x000fe40004000000 */
[----:B------:R-:W-:Y:S01]  /*46e0*/  FSETP.NEU.FTZ.AND P0, PT, R249, -INF , PT ;  /* 0xff800000f900780b */ /* 0x000fe20003f1d000 */
[----:B------:R-:W-:Y:S01]  /*46f0*/  FMUL.FTZ R108, R247, 1.4426950216293334961 ;  /* 0x3fb8aa3bf76c7820 */ /* 0x000fe20000410000 */
[----:B------:R-:W-:Y:S01]  /*4700*/  @!P3 FSEL R4, R4, -INF , !P1 ;  /* 0xff8000000404b808 */ /* 0x000fe20004800000 */
[--C-:B------:R-:W-:Y:S01]  /*4710*/  FFMA.FTZ R5, R5, c[0x0][0x23c], -R164.reuse ;  /* 0x00008f0005057a23 */ /* 0x100fe200000108a4 */
[-C--:B------:R-:W-:Y:S01]  /*4720*/  @!P3 ISETP.GE.AND P1, PT, R0, R160.reuse, PT ;  /* 0x000000a00000b20c */ /* 0x080fe20003f26270 */
[C---:B------:R-:W-:Y:S01]  /*4730*/  HMMA.16816.F32 R16, R104.reuse, R110, R16 ;  /* 0x0000006e6810723c */ /* 0x040fe20000001810 */
[----:B------:R-:W-:Y:S01]  /*4740*/  FSEL R162, R162, RZ, P0 ;  /* 0x000000ffa2a27208 */ /* 0x000fe20000000000 */
[----:B------:R-:W-:Y:S01]  /*4750*/  MUFU.EX2 R213, R5 ;  /* 0x0000000500d57308 */ /* 0x000fe20000000800 */
[-C--:B------:R-:W-:Y:S01]  /*4760*/  @!P3 ISETP.GE.AND P0, PT, R166, R160.reuse, PT ;  /* 0x000000a0a600b20c */ /* 0x080fe20003f06270 */
[----:B------:R-:W-:Y:S01]  /*4770*/  FFMA.FTZ R4, R4, c[0x0][0x23c], -R164 ;  /* 0x00008f0004047a23 */ /* 0x000fe200000108a4 */
[----:B------:R-:W-:Y:S02]  /*4780*/  @!P3 FSEL R6, R6, -INF , !P1 ;  /* 0xff8000000606b808 */ /* 0x000fe40004800000 */
[----:B------:R-:W-:Y:S02]  /*4790*/  @!P3 FSEL R7, R7, -INF , !P0 ;  /* 0xff8000000707b808 */ /* 0x000fe40004000000 */
[----:B------:R-:W-:Y:S02]  /*47a0*/  @!P3 IADD3 R159, R165, 0x40, RZ ;  /* 0x00000040a59fb810 */ /* 0x000fe40007ffe0ff */
[----:B------:R-:W-:Y:S01]  /*47b0*/  FSETP.NEU.FTZ.AND P0, PT, R246, -INF , PT ;  /* 0xff800000f600780b */ /* 0x000fe20003f1d000 */
[--C-:B------:R-:W-:Y:S01]  /*47c0*/  FFMA.FTZ R6, R6, c[0x0][0x23c], -R162.reuse ;  /* 0x00008f0006067a23 */ /* 0x100fe200000108a2 */
[----:B------:R-:W-:Y:S01]  /*47d0*/  @!P3 IMNMX R159, R159, UR10, PT ;  /* 0x0000000a9f9fbc17 */ /* 0x000fe2000b800200 */
[----:B------:R-:W-:Y:S01]  /*47e0*/  FFMA.FTZ R7, R7, c[0x0][0x23c], -R162 ;  /* 0x00008f0007077a23 */ /* 0x000fe200000108a2 */
[----:B------:R-:W-:Y:S01]  /*47f0*/  FSEL R161, R161, RZ, P0 ;  /* 0x000000ffa1a17208 */ /* 0x000fe20000000000 */
[----:B------:R-:W-:Y:S01]  /*4800*/  MUFU.EX2 R215, R4 ;  /* 0x0000000400d77308 */ /* 0x000fe20000000800 */
[-C--:B------:R-:W-:Y:S02]  /*4810*/  @!P3 ISETP.GE.AND P0, PT, R166, R159.reuse, PT ;  /* 0x0000009fa600b20c */ /* 0x080fe40003f06270 */
[----:B------:R-:W-:Y:S02]  /*4820*/  @!P3 ISETP.GE.AND P1, PT, R0, R159, PT ;  /* 0x0000009f0000b20c */ /* 0x000fe40003f26270 */
[----:B------:R-:W-:Y:S02]  /*4830*/  @!P3 FSEL R9, R9, -INF , !P0 ;  /* 0xff8000000909b808 */ /* 0x000fe40004000000 */
[----:B------:R-:W-:Y:S02]  /*4840*/  @!P3 FSEL R8, R8, -INF , !P1 ;  /* 0xff8000000808b808 */ /* 0x000fe40004800000 */
[----:B------:R-:W-:Y:S01]  /*4850*/  @!P3 IADD3 R109, R165, 0x48, RZ ;  /* 0x00000048a56db810 */ /* 0x000fe20007ffe0ff */
[----:B------:R-:W-:Y:S01]  /*4860*/  MUFU.EX2 R218, R6 ;  /* 0x0000000600da7308 */ /* 0x000fe20000000800 */
[----:B------:R-:W-:Y:S01]  /*4870*/  FSETP.NEU.FTZ.AND P0, PT, R247, -INF , PT ;  /* 0xff800000f700780b */ /* 0x000fe20003f1d000 */
[--C-:B------:R-:W-:Y:S01]  /*4880*/  FFMA.FTZ R9, R9, c[0x0][0x23c], -R161.reuse ;  /* 0x00008f0009097a23 */ /* 0x100fe200000108a1 */
[----:B------:R-:W-:Y:S01]  /*4890*/  @!P3 IMNMX R109, R109, UR10, PT ;  /* 0x0000000a6d6dbc17 */ /* 0x000fe2000b800200 */
[--C-:B------:R-:W-:Y:S01]  /*48a0*/  FFMA.FTZ R8, R8, c[0x0][0x23c], -R161.reuse ;  /* 0x00008f0008087a23 */ /* 0x100fe200000108a1 */
[----:B------:R-:W-:Y:S02]  /*48b0*/  FSEL R108, R108, RZ, P0 ;  /* 0x000000ff6c6c7208 */ /* 0x000fe40000000000 */
[-C--:B------:R-:W-:Y:S02]  /*48c0*/  @!P3 ISETP.GE.AND P1, PT, R0, R109.reuse, PT ;  /* 0x0000006d0000b20c */ /* 0x080fe40003f26270 */
[----:B------:R-:W-:Y:S01]  /*48d0*/  @!P3 ISETP.GE.AND P0, PT, R166, R109, PT ;  /* 0x0000006da600b20c */ /* 0x000fe20003f06270 */
[----:B------:R1:W-:Y:S01]  /*48e0*/  MUFU.EX2 R217, R7 ;  /* 0x0000000700d97308 */ /* 0x0003e20000000800 */
[----:B------:R-:W-:Y:S02]  /*48f0*/  @!P3 FSEL R10, R10, -INF , !P1 ;  /* 0xff8000000a0ab808 */ /* 0x000fe40004800000 */
[----:B------:R-:W-:Y:S03]  /*4900*/  @!P3 FSEL R11, R11, -INF , !P0 ;  /* 0xff8000000b0bb808 */ /* 0x000fe60004000000 */
[--C-:B------:R-:W-:Y:S02]  /*4910*/  FFMA.FTZ R10, R10, c[0x0][0x23c], -R108.reuse ;  /* 0x00008f000a0a7a23 */ /* 0x100fe4000001086c */
[--C-:B------:R-:W-:Y:S02]  /*4920*/  FFMA.FTZ R11, R11, c[0x0][0x23c], -R108.reuse ;  /* 0x00008f000b0b7a23 */ /* 0x100fe4000001086c */
[----:B------:R2:W-:Y:S10]  /*4930*/  MUFU.EX2 R222, R9 ;  /* 0x0000000900de7308 */ /* 0x0005f40000000800 */
[----:B------:R3:W-:Y:S01]  /*4940*/  MUFU.EX2 R221, R8 ;  /* 0x0000000800dd7308 */ /* 0x0007e20000000800 */
[----:B-1----:R-:W1:Y:S09]  /*4950*/  LDSM.16.M88.4 R4, [R146+0x6400] ;  /* 0x006400009204783b */ /* 0x002e720000000200 */
[----:B------:R-:W-:Y:S01]  /*4960*/  MUFU.EX2 R225, R10 ;  /* 0x0000000a00e17308 */ /* 0x000fe20000000800 */
[----:B--2---:R-:W-:Y:S04]  /*4970*/  @!P3 IADD3 R9, R0, 0x8, RZ ;  /* 0x000000080009b810 */ /* 0x004fe80007ffe0ff */
[-C--:B------:R-:W-:Y:S05]  /*4980*/  @!P3 ISETP.GE.AND P0, PT, R9, R159.reuse, PT ;  /* 0x0000009f0900b20c */ /* 0x080fea0003f06270 */
[----:B------:R-:W-:Y:S01]  /*4990*/  MUFU.EX2 R226, R11 ;  /* 0x0000000b00e27308 */ /* 0x000fe20000000800 */
[----:B------:R-:W-:Y:S02]  /*49a0*/  @!P3 FSEL R12, R12, -INF , !P0 ;  /* 0xff8000000c0cb808 */ /* 0x000fe40004000000 */
[----:B---3--:R-:W-:Y:S03]  /*49b0*/  @!P3 IADD3 R8, R0, 0x9, RZ ;  /* 0x000000090008b810 */ /* 0x008fe60007ffe0ff */
[--C-:B------:R-:W-:Y:S01]  /*49c0*/  FFMA.FTZ R12, R12, c[0x0][0x23c], -R161.reuse ;  /* 0x00008f000c0c7a23 */ /* 0x100fe200000108a1 */
[----:B------:R-:W-:Y:S03]  /*49d0*/  @!P3 ISETP.GE.AND P0, PT, R8, R159, PT ;  /* 0x0000009f0800b20c */ /* 0x000fe60003f06270 */
[----:B------:R2:W-:Y:S01]  /*49e0*/  MUFU.EX2 R220, R12 ;  /* 0x0000000c00dc7308 */ /* 0x0005e20000000800 */
[----:B------:R-:W-:Y:S02]  /*49f0*/  @!P3 FSEL R13, R13, -INF , !P0 ;  /* 0xff8000000d0db808 */ /* 0x000fe40004000000 */
[-C--:B------:R-:W-:Y:S03]  /*4a00*/  @!P3 ISETP.GE.AND P0, PT, R9, R109.reuse, PT ;  /* 0x0000006d0900b20c */ /* 0x080fe60003f06270 */
[--C-:B------:R-:W-:Y:S01]  /*4a10*/  FFMA.FTZ R13, R13, c[0x0][0x23c], -R161.reuse ;  /* 0x00008f000d0d7a23 */ /* 0x100fe200000108a1 */
[----:B------:R-:W-:Y:S02]  /*4a20*/  @!P3 FSEL R14, R14, -INF , !P0 ;  /* 0xff8000000e0eb808 */ /* 0x000fe40004000000 */
[----:B------:R-:W-:Y:S01]  /*4a30*/  @!P3 ISETP.GE.AND P0, PT, R8, R109, PT ;  /* 0x0000006d0800b20c */ /* 0x000fe20003f06270 */
[----:B------:R3:W-:Y:S02]  /*4a40*/  MUFU.EX2 R219, R13 ;  /* 0x0000000d00db7308 */ /* 0x0007e40000000800 */
[--C-:B------:R-:W-:Y:S01]  /*4a50*/  FFMA.FTZ R14, R14, c[0x0][0x23c], -R108.reuse ;  /* 0x00008f000e0e7a23 */ /* 0x100fe2000001086c */
[----:B------:R-:W-:Y:S01]  /*4a60*/  @!P3 FSEL R15, R15, -INF , !P0 ;  /* 0xff8000000f0fb808 */ /* 0x000fe20004000000 */
[-C--:B-1----:R-:W-:Y:S01]  /*4a70*/  HMMA.16816.F32 R20, R104, R4.reuse, R20 ;  /* 0x000000046814723c */ /* 0x082fe20000001814 */
[-C--:B------:R-:W-:Y:S03]  /*4a80*/  @!P3 ISETP.GE.AND P0, PT, R9, R163.reuse, PT ;  /* 0x000000a30900b20c */ /* 0x080fe60003f06270 */
[----:B------:R-:W-:Y:S01]  /*4a90*/  FFMA.FTZ R15, R15, c[0x0][0x23c], -R108 ;  /* 0x00008f000f0f7a23 */ /* 0x000fe2000001086c */
[----:B------:R-:W-:Y:S01]  /*4aa0*/  @!P3 FSEL R16, R16, -INF , !P0 ;  /* 0xff8000001010b808 */ /* 0x000fe20004000000 */
[----:B------:R1:W-:Y:S01]  /*4ab0*/  MUFU.EX2 R223, R14 ;  /* 0x0000000e00df7308 */ /* 0x0003e20000000800 */
[-C--:B------:R-:W-:Y:S01]  /*4ac0*/  @!P3 ISETP.GE.AND P0, PT, R8, R163.reuse, PT ;  /* 0x000000a30800b20c */ /* 0x080fe20003f06270 */
[C---:B------:R-:W-:Y:S04]  /*4ad0*/  HMMA.16816.F32 R24, R100.reuse, R4, R24 ;  /* 0x000000046418723c */ /* 0x040fe80000001818 */
[----:B------:R-:W-:Y:S01]  /*4ae0*/  @!P3 FSEL R17, R17, -INF , !P0 ;  /* 0xff8000001111b808 */ /* 0x000fe20004000000 */
[--C-:B------:R-:W-:Y:S01]  /*4af0*/  FFMA.FTZ R16, R16, c[0x0][0x23c], -R164.reuse ;  /* 0x00008f0010107a23 */ /* 0x100fe200000108a4 */
[-C--:B------:R-:W-:Y:S02]  /*4b00*/  @!P3 ISETP.GE.AND P0, PT, R9, R160.reuse, PT ;  /* 0x000000a00900b20c */ /* 0x080fe40003f06270 */
[----:B--2---:R-:W-:Y:S01]  /*4b10*/  @!P3 IADD3 R12, R0, 0x11, RZ ;  /* 0x00000011000cb810 */ /* 0x004fe20007ffe0ff */
[-C--:B------:R-:W-:Y:S01]  /*4b20*/  HMMA.16816.F32 R28, R100, R6.reuse, R28 ;  /* 0x00000006641c723c */ /* 0x080fe2000000181c */
[----:B------:R2:W-:Y:S02]  /*4b30*/  MUFU.EX2 R224, R15 ;  /* 0x0000000f00e07308 */ /* 0x0005e40000000800 */
[----:B------:R-:W-:Y:S01]  /*4b40*/  @!P3 FSEL R18, R18, -INF , !P0 ;  /* 0xff8000001212b808 */ /* 0x000fe20004000000 */
[----:B------:R-:W-:Y:S01]  /*4b50*/  FFMA.FTZ R17, R17, c[0x0][0x23c], -R164 ;  /* 0x00008f0011117a23 */ /* 0x000fe200000108a4 */
[-C--:B------:R-:W-:Y:S02]  /*4b60*/  @!P3 ISETP.GE.AND P0, PT, R8, R160.reuse, PT ;  /* 0x000000a00800b20c */ /* 0x080fe40003f06270 */
[----:B---3--:R-:W-:Y:S01]  /*4b70*/  @!P3 IADD3 R13, R0, 0x10, RZ ;  /* 0x00000010000db810 */ /* 0x008fe20007ffe0ff */
[----:B------:R-:W3:Y:S01]  /*4b80*/  LDSM.16.M88.4 R8, [R146+0x6800] ;  /* 0x006800009208783b */ /* 0x000ee20000000200 */
[----:B------:R-:W-:Y:S01]  /*4b90*/  @!P3 FSEL R19, R19, -INF , !P0 ;  /* 0xff8000001313b808 */ /* 0x000fe20004000000 */
[C---:B------:R-:W-:Y:S01]  /*4ba0*/  HMMA.16816.F32 R32, R104.reuse, R6, R32 ;  /* 0x000000066820723c */ /* 0x040fe20000001820 */
[-C--:B------:R-:W-:Y:S01]  /*4bb0*/  @!P3 ISETP.GE.AND P0, PT, R13, R163.reuse, PT ;  /* 0x000000a30d00b20c */ /* 0x080fe20003f06270 */
[----:B------:R-:W-:Y:S01]  /*4bc0*/  FFMA.FTZ R18, R18, c[0x0][0x23c], -R162 ;  /* 0x00008f0012127a23 */ /* 0x000fe200000108a2 */
[----:B-1----:R-:W-:Y:S01]  /*4bd0*/  SHF.R.U32.HI R14, RZ, 0x18, R176 ;  /* 0x00000018ff0e7819 */ /* 0x002fe200000116b0 */
[----:B------:R-:W-:Y:S01]  /*4be0*/  FFMA.FTZ R19, R19, c[0x0][0x23c], -R162 ;  /* 0x00008f0013137a23 */ /* 0x000fe200000108a2 */
[----:B------:R-:W-:Y:S01]  /*4bf0*/  @!P3 FSEL R20, R20, -INF , !P0 ;  /* 0xff8000001414b808 */ /* 0x000fe20004000000 */
[----:B------:R1:W4:Y:S01]  /*4c00*/  MUFU.EX2 R206, R16 ;  /* 0x0000001000ce7308 */ /* 0x0003220000000800 */
[----:B------:R-:W-:Y:S02]  /*4c10*/  @!P3 ISETP.GE.AND P0, PT, R12, R163, PT ;  /* 0x000000a30c00b20c */ /* 0x000fe40003f06270 */
[C---:B------:R-:W-:Y:S02]  /*4c20*/  @!P3 ISETP.GE.AND P4, PT, R13.reuse, R109, PT ;  /* 0x0000006d0d00b20c */ /* 0x040fe40003f86270 */
[-C--:B------:R-:W-:Y:S01]  /*4c30*/  @!P3 ISETP.GE.AND P1, PT, R13, R159.reuse, PT ;  /* 0x0000009f0d00b20c */ /* 0x080fe20003f26270 */
[--C-:B------:R-:W-:Y:S01]  /*4c40*/  FFMA.FTZ R20, R20, c[0x0][0x23c], -R164.reuse ;  /* 0x00008f0014147a23 */ /* 0x100fe200000108a4 */
[----:B------:R-:W-:Y:S02]  /*4c50*/  @!P3 FSEL R21, R21, -INF , !P0 ;  /* 0xff8000001515b808 */ /* 0x000fe40004000000 */
[----:B--2---:R-:W-:Y:S01]  /*4c60*/  LOP3.LUT R15, R182, 0xff, RZ, 0xc0, !PT ;  /* 0x000000ffb60f7812 */ /* 0x004fe200078ec0ff */
[----:B------:R2:W-:Y:S01]  /*4c70*/  MUFU.EX2 R203, R17 ;  /* 0x0000001100cb7308 */ /* 0x0005e20000000800 */
[-C--:B------:R-:W-:Y:S01]  /*4c80*/  @!P3 ISETP.GE.AND P0, PT, R13, R160.reuse, PT ;  /* 0x000000a00d00b20c */ /* 0x080fe20003f06270 */
[----:B------:R-:W-:Y:S01]  /*4c90*/  FFMA.FTZ R21, R21, c[0x0][0x23c], -R164 ;  /* 0x00008f0015157a23 */ /* 0x000fe200000108a4 */
[----:B------:R-:W-:Y:S02]  /*4ca0*/  SHF.R.U32.HI R13, RZ, 0x18, R168 ;  /* 0x00000018ff0d7819 */ /* 0x000fe400000116a8 */
[C---:B------:R-:W-:Y:S02]  /*4cb0*/  @!P3 IADD3 R5, R0.reuse, 0x18, RZ ;  /* 0x000000180005b810 */ /* 0x040fe40007ffe0ff */
[----:B------:R-:W-:Y:S02]  /*4cc0*/  @!P3 IADD3 R4, R0, 0x19, RZ ;  /* 0x000000190004b810 */ /* 0x000fe40007ffe0ff */
[CC--:B------:R-:W-:Y:S01]  /*4cd0*/  @!P3 ISETP.GE.AND P2, PT, R12.reuse, R160.reuse, PT ;  /* 0x000000a00c00b20c */ /* 0x0c0fe20003f46270 */
[----:B------:R-:W-:Y:S01]  /*4ce0*/  MUFU.EX2 R200, R21 ;  /* 0x0000001500c87308 */ /* 0x000fe20000000800 */
[----:B------:R-:W-:Y:S02]  /*4cf0*/  @!P3 ISETP.GE.AND P5, PT, R12, R159, PT ;  /* 0x0000009f0c00b20c */ /* 0x000fe40003fa6270 */
[----:B------:R-:W-:Y:S02]  /*4d00*/  @!P3 FSEL R22, R22, -INF , !P0 ;  /* 0xff8000001616b808 */ /* 0x000fe40004000000 */
[----:B-1----:R-:W-:Y:S02]  /*4d10*/  SHF.R.U32.HI R16, RZ, 0x18, R182 ;  /* 0x00000018ff107819 */ /* 0x002fe400000116b6 */
[----:B------:R-:W-:Y:S01]  /*4d20*/  @!P3 ISETP.GE.AND P0, PT, R12, R109, PT ;  /* 0x0000006d0c00b20c */ /* 0x000fe20003f06270 */
[----:B------:R-:W-:Y:S01]  /*4d30*/  FFMA.FTZ R22, R22, c[0x0][0x23c], -R162 ;  /* 0x00008f0016167a23 */ /* 0x000fe200000108a2 */
[----:B------:R-:W-:Y:S01]  /*4d40*/  LOP3.LUT R12, R174, 0xffff, RZ, 0xc0, !PT ;  /* 0x0000ffffae0c7812 */ /* 0x000fe200078ec0ff */
[----:B------:R1:W-:Y:S01]  /*4d50*/  MUFU.EX2 R212, R18 ;  /* 0x0000001200d47308 */ /* 0x0003e20000000800 */
[-C--:B------:R-:W-:Y:S01]  /*4d60*/  @!P3 ISETP.GE.AND P6, PT, R5, R159.reuse, PT ;  /* 0x0000009f0500b20c */ /* 0x080fe20003fc6270 */
[-C--:B---3--:R-:W-:Y:S01]  /*4d70*/  HMMA.16816.F32 R36, R104, R8.reuse, R36 ;  /* 0x000000086824723c */ /* 0x088fe20000001824 */
[----:B------:R-:W-:Y:S02]  /*4d80*/  @!P3 FSEL R26, R26, -INF , !P4 ;  /* 0xff8000001a1ab808 */ /* 0x000fe40006000000 */
[----:B--2---:R-:W-:Y:S02]  /*4d90*/  LOP3.LUT R17, R176, 0xffff, RZ, 0xc0, !PT ;  /* 0x0000ffffb0117812 */ /* 0x004fe400078ec0ff */
[----:B------:R-:W-:Y:S01]  /*4da0*/  @!P3 ISETP.GE.AND P4, PT, R4, R159, PT ;  /* 0x0000009f0400b20c */ /* 0x000fe20003f86270 */
[----:B------:R-:W-:Y:S01]  /*4db0*/  FFMA.FTZ R26, R26, c[0x0][0x23c], -R108 ;  /* 0x00008f001a1a7a23 */ /* 0x000fe2000001086c */
[----:B------:R-:W-:Y:S01]  /*4dc0*/  @!P3 FSEL R23, R23, -INF , !P2 ;  /* 0xff8000001717b808 */ /* 0x000fe20005000000 */
[C---:B------:R-:W-:Y:S01]  /*4dd0*/  HMMA.16816.F32 R40, R100.reuse, R8, R40 ;  /* 0x000000086428723c */ /* 0x040fe20000001828 */
[----:B------:R-:W-:Y:S01]  /*4de0*/  @!P3 ISETP.GE.AND P2, PT, R5, R109, PT ;  /* 0x0000006d0500b20c */ /* 0x000fe20003f46270 */
[----:B------:R-:W-:Y:S02]  /*4df0*/  MUFU.EX2 R205, R22 ;  /* 0x0000001600cd7308 */ /* 0x000fe40000000800 */
[----:B------:R-:W-:Y:S01]  /*4e00*/  @!P3 FSEL R24, R24, -INF , !P1 ;  /* 0xff8000001818b808 */ /* 0x000fe20004800000 */
[----:B------:R-:W-:Y:S01]  /*4e10*/  FFMA.FTZ R23, R23, c[0x0][0x23c], -R162 ;  /* 0x00008f0017177a23 */ /* 0x000fe200000108a2 */
[----:B------:R-:W-:Y:S02]  /*4e20*/  @!P3 ISETP.GE.AND P1, PT, R5, R163, PT ;  /* 0x000000a30500b20c */ /* 0x000fe40003f26270 */
[----:B------:R-:W-:Y:S01]  /*4e30*/  @!P3 FSEL R25, R25, -INF , !P5 ;  /* 0xff8000001919b808 */ /* 0x000fe20006800000 */
[-C--:B------:R-:W-:Y:S01]  /*4e40*/  HMMA.16816.F32 R44, R100, R10.reuse, R44 ;  /* 0x0000000a642c723c */ /* 0x080fe2000000182c */
[-C--:B------:R-:W-:Y:S02]  /*4e50*/  @!P3 ISETP.GE.AND P5, PT, R5, R160.reuse, PT ;  /* 0x000000a00500b20c */ /* 0x080fe40003fa6270 */
[----:B------:R-:W-:Y:S01]  /*4e60*/  @!P3 FSEL R27, R27, -INF , !P0 ;  /* 0xff8000001b1bb808 */ /* 0x000fe20004000000 */
[--C-:B------:R-:W-:Y:S01]  /*4e70*/  FFMA.FTZ R24, R24, c[0x0][0x23c], -R161.reuse ;  /* 0x00008f0018187a23 */ /* 0x100fe200000108a1 */
[----:B-1----:R-:W-:Y:S01]  /*4e80*/  LOP3.LUT R18, R168, 0xffff, RZ, 0xc0, !PT ;  /* 0x0000ffffa8127812 */ /* 0x002fe200078ec0ff */
[--C-:B------:R-:W-:Y:S01]  /*4e90*/  FFMA.FTZ R25, R25, c[0x0][0x23c], -R161.reuse ;  /* 0x00008f0019197a23 */ /* 0x100fe200000108a1 */
[----:B------:R-:W-:Y:S01]  /*4ea0*/  @!P3 ISETP.GE.AND P0, PT, R4, R109, PT ;  /* 0x0000006d0400b20c */ /* 0x000fe20003f06270 */
[C---:B------:R-:W-:Y:S01]  /*4eb0*/  HMMA.16816.F32 R48, R104.reuse, R10, R48 ;  /* 0x0000000a6830723c */ /* 0x040fe20000001830 */
[----:B------:R-:W-:Y:S01]  /*4ec0*/  @!P3 FSEL R28, R28, -INF , !P6 ;  /* 0xff8000001c1cb808 */ /* 0x000fe20007000000 */
[----:B------:R1:W-:Y:S01]  /*4ed0*/  MUFU.EX2 R198, R20 ;  /* 0x0000001400c67308 */ /* 0x0003e20000000800 */
[-C--:B------:R-:W-:Y:S01]  /*4ee0*/  @!P3 ISETP.GE.AND P6, PT, R4, R163.reuse, PT ;  /* 0x000000a30400b20c */ /* 0x080fe20003fc6270 */
[----:B------:R-:W-:Y:S01]  /*4ef0*/  FFMA.FTZ R27, R27, c[0x0][0x23c], -R108 ;  /* 0x00008f001b1b7a23 */ /* 0x000fe2000001086c */
[----:B------:R-:W-:Y:S01]  /*4f00*/  @!P3 FSEL R29, R29, -INF , !P4 ;  /* 0xff8000001d1db808 */ /* 0x000fe20006000000 */
[--C-:B------:R-:W-:Y:S01]  /*4f10*/  FFMA.FTZ R28, R28, c[0x0][0x23c], -R161.reuse ;  /* 0x00008f001c1c7a23 */ /* 0x100fe200000108a1 */
[----:B------:R-:W-:Y:S02]  /*4f20*/  LOP3.LUT R11, R168, 0xff, RZ, 0xc0, !PT ;  /* 0x000000ffa80b7812 */ /* 0x000fe400078ec0ff */
[-C--:B------:R-:W-:Y:S02]  /*4f30*/  @!P3 ISETP.GE.AND P4, PT, R4, R160.reuse, PT ;  /* 0x000000a00400b20c */ /* 0x080fe40003f86270 */
[----:B------:R-:W2:Y:S01]  /*4f40*/  LDSM.16.M88.4 R4, [R146+0x6c00] ;  /* 0x006c00009204783b */ /* 0x000ea20000000200 */
[----:B------:R-:W-:Y:S01]  /*4f50*/  SHF.R.U32.HI R168, RZ, 0x10, R168 ;  /* 0x00000010ffa87819 */ /* 0x000fe200000116a8 */
[----:B------:R-:W-:Y:S01]  /*4f60*/  FFMA.FTZ R29, R29, c[0x0][0x23c], -R161 ;  /* 0x00008f001d1d7a23 */ /* 0x000fe200000108a1 */
[----:B------:R-:W-:Y:S01]  /*4f70*/  @!P3 IADD3 R8, R0, 0x20, RZ ;  /* 0x000000200008b810 */ /* 0x000fe20007ffe0ff */
[----:B------:R-:W-:Y:S01]  /*4f80*/  MUFU.EX2 R208, R24 ;  /* 0x0000001800d07308 */ /* 0x000fe20000000800 */
[----:B------:R-:W-:Y:S02]  /*4f90*/  LOP3.LUT R10, R176, 0xff, RZ, 0xc0, !PT ;  /* 0x000000ffb00a7812 */ /* 0x000fe400078ec0ff */
[----:B------:R-:W-:Y:S02]  /*4fa0*/  @!P3 IADD3 R9, R0, 0x21, RZ ;  /* 0x000000210009b810 */ /* 0x000fe40007ffe0ff */
[----:B------:R-:W-:Y:S02]  /*4fb0*/  SHF.R.U32.HI R176, RZ, 0x10, R176 ;  /* 0x00000010ffb07819 */ /* 0x000fe400000116b0 */
[----:B------:R-:W-:Y:S02]  /*4fc0*/  @!P3 FSEL R30, R30, -INF , !P2 ;  /* 0xff8000001e1eb808 */ /* 0x000fe40005000000 */
[-C--:B------:R-:W-:Y:S01]  /*4fd0*/  @!P3 ISETP.GE.AND P2, PT, R8, R163.reuse, PT ;  /* 0x000000a30800b20c */ /* 0x080fe20003f46270 */
[----:B------:R3:W2:Y:S01]  /*4fe0*/  MUFU.EX2 R211, R19 ;  /* 0x0000001300d37308 */ /* 0x0006a20000000800 */
[----:B-1----:R-:W-:Y:S01]  /*4ff0*/  SHF.R.U32.HI R20, RZ, 0x10, R182 ;  /* 0x00000010ff147819 */ /* 0x002fe200000116b6 */
[----:B------:R-:W-:Y:S01]  /*5000*/  FFMA.FTZ R30, R30, c[0x0][0x23c], -R108 ;  /* 0x00008f001e1e7a23 */ /* 0x000fe2000001086c */
[----:B------:R-:W-:Y:S02]  /*5010*/  @!P3 FSEL R34, R34, -INF , !P5 ;  /* 0xff8000002222b808 */ /* 0x000fe40006800000 */
[----:B------:R-:W-:Y:S02]  /*5020*/  @!P3 ISETP.GE.AND P5, PT, R9, R163, PT ;  /* 0x000000a30900b20c */ /* 0x000fe40003fa6270 */
[----:B------:R-:W-:Y:S01]  /*5030*/  @!P3 FSEL R31, R31, -INF , !P0 ;  /* 0xff8000001f1fb808 */ /* 0x000fe20004000000 */
[----:B------:R-:W-:Y:S01]  /*5040*/  FFMA.FTZ R34, R34, c[0x0][0x23c], -R162 ;  /* 0x00008f0022227a23 */ /* 0x000fe200000108a2 */
[-C--:B------:R-:W-:Y:S01]  /*5050*/  @!P3 ISETP.GE.AND P0, PT, R8, R160.reuse, PT ;  /* 0x000000a00800b20c */ /* 0x080fe20003f06270 */
[----:B------:R-:W-:Y:S01]  /*5060*/  MUFU.EX2 R202, R23 ;  /* 0x0000001700ca7308 */ /* 0x000fe20000000800 */
[----:B------:R-:W-:Y:S01]  /*5070*/  @!P3 FSEL R32, R32, -INF , !P1 ;  /* 0xff8000002020b808 */ /* 0x000fe20004800000 */
[----:B------:R-:W-:Y:S01]  /*5080*/  FFMA.FTZ R31, R31, c[0x0][0x23c], -R108 ;  /* 0x00008f001f1f7a23 */ /* 0x000fe2000001086c */
[----:B------:R-:W-:Y:S02]  /*5090*/  @!P3 ISETP.GE.AND P1, PT, R8, R159, PT ;  /* 0x0000009f0800b20c */ /* 0x000fe40003f26270 */
[----:B------:R-:W-:Y:S01]  /*50a0*/  @!P3 FSEL R33, R33, -INF , !P6 ;  /* 0xff8000002121b808 */ /* 0x000fe20007000000 */
[--C-:B------:R-:W-:Y:S01]  /*50b0*/  FFMA.FTZ R32, R32, c[0x0][0x23c], -R164.reuse ;  /* 0x00008f0020207a23 */ /* 0x100fe200000108a4 */
[----:B------:R-:W-:Y:S02]  /*50c0*/  @!P3 ISETP.GE.AND P6, PT, R8, R109, PT ;  /* 0x0000006d0800b20c */ /* 0x000fe40003fc6270 */
[----:B------:R-:W-:Y:S01]  /*50d0*/  @!P3 FSEL R35, R35, -INF , !P4 ;  /* 0xff8000002323b808 */ /* 0x000fe20006000000 */
[----:B------:R-:W-:Y:S01]  /*50e0*/  FFMA.FTZ R33, R33, c[0x0][0x23c], -R164 ;  /* 0x00008f0021217a23 */ /* 0x000fe200000108a4 */
[-C--:B------:R-:W-:Y:S01]  /*50f0*/  @!P3 ISETP.GE.AND P4, PT, R9, R160.reuse, PT ;  /* 0x000000a00900b20c */ /* 0x080fe20003f86270 */
[----:B------:R-:W-:Y:S01]  /*5100*/  MUFU.EX2 R191, R34 ;  /* 0x0000002200bf7308 */ /* 0x000fe20000000800 */
[----:B------:R-:W-:Y:S01]  /*5110*/  @!P3 FSEL R36, R36, -INF , !P2 ;  /* 0xff8000002424b808 */ /* 0x000fe20005000000 */
[----:B------:R-:W-:Y:S01]  /*5120*/  FFMA.FTZ R35, R35, c[0x0][0x23c], -R162 ;  /* 0x00008f0023237a23 */ /* 0x000fe200000108a2 */
[----:B---3--:R-:W-:Y:S01]  /*5130*/  LOP3.LUT R19, R182, 0xffff, RZ, 0xc0, !PT ;  /* 0x0000ffffb6137812 */ /* 0x008fe200078ec0ff */
[-C--:B--2---:R-:W-:Y:S01]  /*5140*/  HMMA.16816.F32 R52, R104, R4.reuse, R52 ;  /* 0x000000046834723c */ /* 0x084fe20000001834 */
[----:B------:R-:W-:Y:S01]  /*5150*/  @!P3 ISETP.GE.AND P2, PT, R9, R159, PT ;  /* 0x0000009f0900b20c */ /* 0x000fe20003f46270 */
[--C-:B------:R-:W-:Y:S01]  /*5160*/  FFMA.FTZ R36, R36, c[0x0][0x23c], -R164.reuse ;  /* 0x00008f0024247a23 */ /* 0x100fe200000108a4 */
[----:B------:R-:W-:Y:S02]  /*5170*/  @!P3 FSEL R37, R37, -INF , !P5 ;  /* 0xff8000002525b808 */ /* 0x000fe40006800000 */
[----:B------:R-:W-:Y:S01]  /*5180*/  @!P3 ISETP.GE.AND P5, PT, R9, R109, PT ;  /* 0x0000006d0900b20c */ /* 0x000fe20003fa6270 */
[----:B------:R-:W1:Y:S01]  /*5190*/  MUFU.EX2 R204, R28 ;  /* 0x0000001c00cc7308 */ /* 0x000e620000000800 */
[C---:B------:R-:W-:Y:S01]  /*51a0*/  @!P3 IADD3 R9, R0.reuse, 0x28, RZ ;  /* 0x000000280009b810 */ /* 0x040fe20007ffe0ff */
[C---:B------:R-:W-:Y:S01]  /*51b0*/  HMMA.16816.F32 R56, R100.reuse, R4, R56 ;  /* 0x000000046438723c */ /* 0x040fe20000001838 */
[----:B------:R-:W-:Y:S03]  /*51c0*/  @!P3 IADD3 R8, R0, 0x29, RZ ;  /* 0x000000290008b810 */ /* 0x000fe60007ffe0ff */
[----:B------:R-:W-:Y:S01]  /*51d0*/  @!P3 FSEL R38, R38, -INF , !P0 ;  /* 0xff8000002626b808 */ /* 0x000fe20004000000 */
[----:B------:R-:W-:Y:S01]  /*51e0*/  FFMA.FTZ R37, R37, c[0x0][0x23c], -R164 ;  /* 0x00008f0025257a23 */ /* 0x000fe200000108a4 */
[-C--:B------:R-:W-:Y:S02]  /*51f0*/  @!P3 ISETP.GE.AND P0, PT, R9, R159.reuse, PT ;  /* 0x0000009f0900b20c */ /* 0x080fe40003f06270 */
[----:B------:R-:W-:Y:S01]  /*5200*/  SHF.R.U32.HI R5, RZ, 0x10, R167 ;  /* 0x00000010ff057819 */ /* 0x000fe200000116a7 */
[-C--:B------:R-:W-:Y:S01]  /*5210*/  HMMA.16816.F32 R60, R100, R6.reuse, R60 ;  /* 0x00000006643c723c */ /* 0x080fe2000000183c */
[----:B------:R-:W-:Y:S02]  /*5220*/  MUFU.EX2 R188, R35 ;  /* 0x0000002300bc7308 */ /* 0x000fe40000000800 */
[----:B------:R-:W-:Y:S01]  /*5230*/  @!P3 FSEL R42, R42, -INF , !P6 ;  /* 0xff8000002a2ab808 */ /* 0x000fe20007000000 */
[--C-:B------:R-:W-:Y:S01]  /*5240*/  FFMA.FTZ R38, R38, c[0x0][0x23c], -R162.reuse ;  /* 0x00008f0026267a23 */ /* 0x100fe200000108a2 */
[----:B------:R-:W-:Y:S02]  /*5250*/  @!P3 ISETP.GE.AND P6, PT, R8, R159, PT ;  /* 0x0000009f0800b20c */ /* 0x000fe40003fc6270 */
[----:B------:R-:W-:Y:S01]  /*5260*/  @!P3 FSEL R39, R39, -INF , !P4 ;  /* 0xff8000002727b808 */ /* 0x000fe20006000000 */
[----:B------:R-:W-:Y:S01]  /*5270*/  HMMA.16816.F32 R64, R104, R6, R64 ;  /* 0x000000066840723c */ /* 0x000fe20000001840 */
[-C--:B------:R-:W-:Y:S02]  /*5280*/  @!P3 ISETP.GE.AND P4, PT, R9, R109.reuse, PT ;  /* 0x0000006d0900b20c */ /* 0x080fe40003f86270 */
[----:B------:R-:W-:Y:S01]  /*5290*/  MUFU.EX2 R214, R27 ;  /* 0x0000001b00d67308 */ /* 0x000fe20000000800 */
[----:B------:R-:W-:Y:S01]  /*52a0*/  @!P3 FSEL R41, R41, -INF , !P2 ;  /* 0xff8000002929b808 */ /* 0x000fe20005000000 */
[----:B------:R-:W-:Y:S01]  /*52b0*/  FFMA.FTZ R39, R39, c[0x0][0x23c], -R162 ;  /* 0x00008f0027277a23 */ /* 0x000fe200000108a2 */
[-C--:B------:R-:W-:Y:S01]  /*52c0*/  @!P3 ISETP.GE.AND P2, PT, R9, R160.reuse, PT ;  /* 0x000000a00900b20c */ /* 0x080fe20003f46270 */
[--C-:B------:R-:W-:Y:S01]  /*52d0*/  FFMA.FTZ R42, R42, c[0x0][0x23c], -R108.reuse ;  /* 0x00008f002a2a7a23 */ /* 0x100fe2000001086c */
[----:B------:R-:W-:Y:S01]  /*52e0*/  LOP3.LUT R6, R180, 0xffff, RZ, 0xc0, !PT ;  /* 0x0000ffffb4067812 */ /* 0x000fe200078ec0ff */
[--C-:B------:R-:W-:Y:S03]  /*52f0*/  FFMA.FTZ R41, R41, c[0x0][0x23c], -R161.reuse ;  /* 0x00008f0029297a23 */ /* 0x100fe600000108a1 */
[----:B------:R-:W-:Y:S01]  /*5300*/  @!P3 FSEL R43, R43, -INF , !P5 ;  /* 0xff8000002b2bb808 */ /* 0x000fe20006800000 */
[----:B------:R-:W-:Y:S01]  /*5310*/  MUFU.EX2 R192, R32 ;  /* 0x0000002000c07308 */ /* 0x000fe20000000800 */
[----:B------:R-:W-:Y:S02]  /*5320*/  @!P3 ISETP.GE.AND P5, PT, R8, R109, PT ;  /* 0x0000006d0800b20c */ /* 0x000fe40003fa6270 */
[----:B------:R-:W-:Y:S01]  /*5330*/  @!P3 FSEL R44, R44, -INF , !P0 ;  /* 0xff8000002c2cb808 */ /* 0x000fe20004000000 */
[--C-:B------:R-:W-:Y:S01]  /*5340*/  FFMA.FTZ R43, R43, c[0x0][0x23c], -R108.reuse ;  /* 0x00008f002b2b7a23 */ /* 0x100fe2000001086c */
[-C--:B------:R-:W-:Y:S02]  /*5350*/  @!P3 ISETP.GE.AND P0, PT, R8, R163.reuse, PT ;  /* 0x000000a30800b20c */ /* 0x080fe40003f06270 */
[----:B------:R-:W-:Y:S01]  /*5360*/  @!P3 FSEL R45, R45, -INF , !P6 ;  /* 0xff8000002d2db808 */ /* 0x000fe20007000000 */
[--C-:B------:R-:W-:Y:S01]  /*5370*/  FFMA.FTZ R44, R44, c[0x0][0x23c], -R161.reuse ;  /* 0x00008f002c2c7a23 */ /* 0x100fe200000108a1 */
[-C--:B------:R-:W-:Y:S01]  /*5380*/  @!P3 ISETP.GE.AND P6, PT, R8, R160.reuse, PT ;  /* 0x000000a00800b20c */ /* 0x080fe20003fc6270 */
[----:B------:R-:W-:Y:S01]  /*5390*/  MUFU.EX2 R201, R29 ;  /* 0x0000001d00c97308 */ /* 0x000fe20000000800 */
[C---:B------:R-:W-:Y:S01]  /*53a0*/  @!P3 IADD3 R8, R0.reuse, 0x30, RZ ;  /* 0x000000300008b810 */ /* 0x040fe20007ffe0ff */
[--C-:B------:R-:W-:Y:S01]  /*53b0*/  FFMA.FTZ R45, R45, c[0x0][0x23c], -R161.reuse ;  /* 0x00008f002d2d7a23 */ /* 0x100fe200000108a1 */
[----:B------:R-:W-:Y:S02]  /*53c0*/  @!P3 IADD3 R4, R0, 0x31, RZ ;  /* 0x000000310004b810 */ /* 0x000fe40007ffe0ff */
[----:B------:R-:W-:Y:S02]  /*53d0*/  @!P3 FSEL R46, R46, -INF , !P4 ;  /* 0xff8000002e2eb808 */ /* 0x000fe40006000000 */
[-C--:B------:R-:W-:Y:S02]  /*53e0*/  @!P3 ISETP.GE.AND P4, PT, R8, R163.reuse, PT ;  /* 0x000000a30800b20c */ /* 0x080fe40003f86270 */
[----:B------:R-:W-:Y:S01]  /*53f0*/  @!P3 FSEL R50, R50, -INF , !P2 ;  /* 0xff8000003232b808 */ /* 0x000fe20005000000 */
[----:B------:R-:W-:Y:S01]  /*5400*/  FFMA.FTZ R46, R46, c[0x0][0x23c], -R108 ;  /* 0x00008f002e2e7a23 */ /* 0x000fe2000001086c */
[-C--:B------:R-:W-:Y:S01]  /*5410*/  @!P3 ISETP.GE.AND P2, PT, R4, R163.reuse, PT ;  /* 0x000000a30400b20c */ /* 0x080fe20003f46270 */
[----:B------:R-:W-:Y:S01]  /*5420*/  MUFU.EX2 R190, R33 ;  /* 0x0000002100be7308 */ /* 0x000fe20000000800 */
[----:B------:R-:W-:Y:S01]  /*5430*/  @!P3 FSEL R40, R40, -INF , !P1 ;  /* 0xff8000002828b808 */ /* 0x000fe20004800000 */
[----:B------:R-:W-:Y:S01]  /*5440*/  FFMA.FTZ R50, R50, c[0x0][0x23c], -R162 ;  /* 0x00008f0032327a23 */ /* 0x000fe200000108a2 */
[----:B------:R-:W-:Y:S02]  /*5450*/  @!P3 ISETP.GE.AND P1, PT, R9, R163, PT ;  /* 0x000000a30900b20c */ /* 0x000fe40003f26270 */
[----:B------:R-:W-:Y:S01]  /*5460*/  SHF.R.U32.HI R9, RZ, 0x18, R180 ;  /* 0x00000018ff097819 */ /* 0x000fe200000116b4 */
[--C-:B------:R-:W-:Y:S01]  /*5470*/  FFMA.FTZ R40, R40, c[0x0][0x23c], -R161.reuse ;  /* 0x00008f0028287a23 */ /* 0x100fe200000108a1 */
[----:B------:R-:W-:Y:S02]  /*5480*/  @!P3 FSEL R47, R47, -INF , !P5 ;  /* 0xff8000002f2fb808 */ /* 0x000fe40006800000 */
[-C--:B------:R-:W-:Y:S01]  /*5490*/  @!P3 ISETP.GE.AND P5, PT, R8, R160.reuse, PT ;  /* 0x000000a00800b20c */ /* 0x080fe20003fa6270 */
[----:B------:R-:W-:Y:S01]  /*54a0*/  MUFU.EX2 R209, R30 ;  /* 0x0000001e00d17308 */ /* 0x000fe20000000800 */
[----:B------:R-:W-:Y:S01]  /*54b0*/  @!P3 FSEL R51, R51, -INF , !P6 ;  /* 0xff8000003333b808 */ /* 0x000fe20007000000 */
[----:B------:R-:W-:Y:S01]  /*54c0*/  FFMA.FTZ R47, R47, c[0x0][0x23c], -R108 ;  /* 0x00008f002f2f7a23 */ /* 0x000fe2000001086c */
[-C--:B------:R-:W-:Y:S02]  /*54d0*/  @!P3 ISETP.GE.AND P6, PT, R4, R160.reuse, PT ;  /* 0x000000a00400b20c */ /* 0x080fe40003fc6270 */
[----:B------:R-:W-:Y:S01]  /*54e0*/  @!P3 FSEL R52, R52, -INF , !P4 ;  /* 0xff8000003434b808 */ /* 0x000fe20006000000 */
[----:B------:R-:W-:Y:S01]  /*54f0*/  FFMA.FTZ R51, R51, c[0x0][0x23c], -R162 ;  /* 0x00008f0033337a23 */ /* 0x000fe200000108a2 */
[----:B------:R-:W-:Y:S02]  /*5500*/  @!P3 ISETP.GE.AND P4, PT, R4, R159, PT ;  /* 0x0000009f0400b20c */ /* 0x000fe40003f86270 */
[----:B------:R-:W-:Y:S01]  /*5510*/  @!P3 FSEL R53, R53, -INF , !P2 ;  /* 0xff8000003535b808 */ /* 0x000fe20005000000 */
[--C-:B------:R-:W-:Y:S01]  /*5520*/  FFMA.FTZ R52, R52, c[0x0][0x23c], -R164.reuse ;  /* 0x00008f0034347a23 */ /* 0x100fe200000108a4 */
[----:B------:R-:W-:Y:S01]  /*5530*/  @!P3 ISETP.GE.AND P2, PT, R4, R109, PT ;  /* 0x0000006d0400b20c */ /* 0x000fe20003f46270 */
[----:B------:R-:W2:Y:S01]  /*5540*/  MUFU.EX2 R210, R31 ;  /* 0x0000001f00d27308 */ /* 0x000ea20000000800 */
[C---:B------:R-:W-:Y:S01]  /*5550*/  @!P3 IADD3 R4, R0.reuse, 0x38, RZ ;  /* 0x000000380004b810 */ /* 0x040fe20007ffe0ff */
[--C-:B------:R-:W-:Y:S01]  /*5560*/  FFMA.FTZ R53, R53, c[0x0][0x23c], -R164.reuse ;  /* 0x00008f0035357a23 */ /* 0x100fe200000108a4 */
[----:B------:R-:W-:Y:S02]  /*5570*/  @!P3 IADD3 R0, R0, 0x39, RZ ;  /* 0x000000390000b810 */ /* 0x000fe40007ffe0ff */
[----:B------:R-:W-:Y:S02]  /*5580*/  @!P3 FSEL R48, R48, -INF , !P1 ;  /* 0xff8000003030b808 */ /* 0x000fe40004800000 */
[----:B------:R-:W-:Y:S02]  /*5590*/  @!P3 ISETP.GE.AND P1, PT, R8, R159, PT ;  /* 0x0000009f0800b20c */ /* 0x000fe40003f26270 */
[----:B------:R-:W-:Y:S01]  /*55a0*/  @!P3 FSEL R49, R49, -INF , !P0 ;  /* 0xff8000003131b808 */ /* 0x000fe20004000000 */
[--C-:B------:R-:W-:Y:S01]  /*55b0*/  FFMA.FTZ R48, R48, c[0x0][0x23c], -R164.reuse ;  /* 0x00008f0030307a23 */ /* 0x100fe200000108a4 */
[----:B------:R-:W-:Y:S01]  /*55c0*/  @!P3 ISETP.GE.AND P0, PT, R8, R109, PT ;  /* 0x0000006d0800b20c */ /* 0x000fe20003f06270 */
[----:B------:R-:W-:Y:S01]  /*55d0*/  MUFU.EX2 R181, R36 ;  /* 0x0000002400b57308 */ /* 0x000fe20000000800 */
[----:B------:R-:W-:Y:S01]  /*55e0*/  @!P3 FSEL R54, R54, -INF , !P5 ;  /* 0xff8000003636b808 */ /* 0x000fe20006800000 */
[----:B------:R-:W-:Y:S01]  /*55f0*/  FFMA.FTZ R49, R49, c[0x0][0x23c], -R164 ;  /* 0x00008f0031317a23 */ /* 0x000fe200000108a4 */
[----:B------:R-:W-:Y:S02]  /*5600*/  SHF.R.U32.HI R8, RZ, 0x10, R180 ;  /* 0x00000010ff087819 */ /* 0x000fe400000116b4 */
[-C--:B------:R-:W-:Y:S01]  /*5610*/  @!P3 ISETP.GE.AND P5, PT, R4, R159.reuse, PT ;  /* 0x0000009f0400b20c */ /* 0x080fe20003fa6270 */
[--C-:B------:R-:W-:Y:S01]  /*5620*/  FFMA.FTZ R54, R54, c[0x0][0x23c], -R162.reuse ;  /* 0x00008f0036367a23 */ /* 0x100fe200000108a2 */
[----:B------:R-:W-:Y:S02]  /*5630*/  @!P3 FSEL R55, R55, -INF , !P6 ;  /* 0xff8000003737b808 */ /* 0x000fe40007000000 */
[----:B------:R-:W-:Y:S01]  /*5640*/  @!P3 ISETP.GE.AND P6, PT, R0, R159, PT ;  /* 0x0000009f0000b20c */ /* 0x000fe20003fc6270 */
[----:B------:R-:W-:Y:S01]  /*5650*/  MUFU.EX2 R175, R48 ;  /* 0x0000003000af7308 */ /* 0x000fe20000000800 */
[----:B------:R-:W-:Y:S01]  /*5660*/  @!P3 FSEL R56, R56, -INF , !P1 ;  /* 0xff8000003838b808 */ /* 0x000fe20004800000 */
[----:B------:R-:W-:Y:S01]  /*5670*/  FFMA.FTZ R55, R55, c[0x0][0x23c], -R162 ;  /* 0x00008f0037377a23 */ /* 0x000fe200000108a2 */
[-C--:B------:R-:W-:Y:S02]  /*5680*/  @!P3 ISETP.GE.AND P1, PT, R4, R109.reuse, PT ;  /* 0x0000006d0400b20c */ /* 0x080fe40003f26270 */
[----:B------:R-:W-:Y:S01]  /*5690*/  @!P3 FSEL R57, R57, -INF , !P4 ;  /* 0xff8000003939b808 */ /* 0x000fe20006000000 */
[--C-:B------:R-:W-:Y:S01]  /*56a0*/  FFMA.FTZ R56, R56, c[0x0][0x23c], -R161.reuse ;  /* 0x00008f0038387a23 */ /* 0x100fe200000108a1 */
[----:B------:R-:W-:Y:S01]  /*56b0*/  @!P3 ISETP.GE.AND P4, PT, R0, R109, PT ;  /* 0x0000006d0000b20c */ /* 0x000fe20003f86270 */
[----:B------:R-:W-:Y:S01]  /*56c0*/  IMAD.U32 R109, RZ, RZ, UR13 ;  /* 0x0000000dff6d7e24 */ /* 0x000fe2000f8e00ff */
[----:B------:R-:W-:Y:S01]  /*56d0*/  @!P3 FSEL R58, R58, -INF , !P0 ;  /* 0xff8000003a3ab808 */ /* 0x000fe20004000000 */
[--C-:B------:R-:W-:Y:S01]  /*56e0*/  FFMA.FTZ R57, R57, c[0x0][0x23c], -R161.reuse ;  /* 0x00008f0039397a23 */ /* 0x100fe200000108a1 */
[-C--:B------:R-:W-:Y:S01]  /*56f0*/  @!P3 ISETP.GE.AND P0, PT, R4, R163.reuse, PT ;  /* 0x000000a30400b20c */ /* 0x080fe20003f06270 */
[----:B------:R-:W-:Y:S01]  /*5700*/  MUFU.EX2 R177, R37 ;  /* 0x0000002500b17308 */ /* 0x000fe20000000800 */
[----:B------:R-:W-:Y:S01]  /*5710*/  @!P3 FSEL R59, R59, -INF , !P2 ;  /* 0xff8000003b3bb808 */ /* 0x000fe20005000000 */
[--C-:B------:R-:W-:Y:S01]  /*5720*/  FFMA.FTZ R58, R58, c[0x0][0x23c], -R108.reuse ;  /* 0x00008f003a3a7a23 */ /* 0x100fe2000001086c */
[----:B------:R-:W-:Y:S02]  /*5730*/  @!P3 ISETP.GE.AND P2, PT, R0, R163, PT ;  /* 0x000000a30000b20c */ /* 0x000fe40003f46270 */
[----:B------:R-:W-:Y:S01]  /*5740*/  @!P3 FSEL R60, R60, -INF , !P5 ;  /* 0xff8000003c3cb808 */ /* 0x000fe20006800000 */
[----:B------:R-:W-:Y:S01]  /*5750*/  FFMA.FTZ R59, R59, c[0x0][0x23c], -R108 ;  /* 0x00008f003b3b7a23 */ /* 0x000fe2000001086c */
[-C--:B------:R-:W-:Y:S02]  /*5760*/  @!P3 ISETP.GE.AND P5, PT, R4, R160.reuse, PT ;  /* 0x000000a00400b20c */ /* 0x080fe40003fa6270 */
[----:B------:R-:W-:Y:S01]  /*5770*/  LOP3.LUT R4, R174, 0xff, RZ, 0xc0, !PT ;  /* 0x000000ffae047812 */ /* 0x000fe200078ec0ff */
[--C-:B------:R-:W-:Y:S01]  /*5780*/  FFMA.FTZ R60, R60, c[0x0][0x23c], -R161.reuse ;  /* 0x00008f003c3c7a23 */ /* 0x100fe200000108a1 */
[----:B------:R-:W-:Y:S01]  /*5790*/  @!P3 FSEL R61, R61, -INF , !P6 ;  /* 0xff8000003d3db808 */ /* 0x000fe20007000000 */
[----:B------:R-:W-:Y:S01]  /*57a0*/  MUFU.EX2 R187, R38 ;  /* 0x0000002600bb7308 */ /* 0x000fe20000000800 */
[----:B------:R-:W-:Y:S02]  /*57b0*/  @!P3 ISETP.GE.AND P6, PT, R0, R160, PT ;  /* 0x000000a00000b20c */ /* 0x000fe40003fc6270 */
[----:B------:R-:W-:Y:S01]  /*57c0*/  SHF.R.U32.HI R0, RZ, 0x18, R174 ;  /* 0x00000018ff007819 */ /* 0x000fe200000116ae */
[----:B------:R-:W-:Y:S01]  /*57d0*/  FFMA.FTZ R161, R61, c[0x0][0x23c], -R161 ;  /* 0x00008f003da17a23 */ /* 0x000fe200000108a1 */
[----:B------:R-:W-:Y:S02]  /*57e0*/  @!P3 FSEL R62, R62, -INF , !P1 ;  /* 0xff8000003e3eb808 */ /* 0x000fe40004800000 */
[----:B------:R-:W-:Y:S02]  /*57f0*/  ISETP.LE.U32.AND P1, PT, R4, UR4, PT ;  /* 0x0000000404007c0c */ /* 0x000fe4000bf23070 */
[----:B------:R-:W-:Y:S01]  /*5800*/  LOP3.LUT R4, R167, 0xffff, RZ, 0xc0, !PT ;  /* 0x0000ffffa7047812 */ /* 0x000fe200078ec0ff */
[----:B------:R-:W-:Y:S01]  /*5810*/  MUFU.EX2 R159, R60 ;  /* 0x0000003c009f7308 */ /* 0x000fe20000000800 */
[----:B------:R-:W-:Y:S01]  /*5820*/  @!P3 FSEL R63, R63, -INF , !P4 ;  /* 0xff8000003f3fb808 */ /* 0x000fe20006000000 */
[----:B------:R-:W-:Y:S01]  /*5830*/  FFMA.FTZ R62, R62, c[0x0][0x23c], -R108 ;  /* 0x00008f003e3e7a23 */ /* 0x000fe2000001086c */
[----:B------:R-:W-:Y:S02]  /*5840*/  SHF.R.U32.HI R4, RZ, 0x8, R4 ;  /* 0x00000008ff047819 */ /* 0x000fe40000011604 */
[----:B------:R-:W-:Y:S01]  /*5850*/  ISETP.LE.U32.AND P4, PT, R0, UR4, PT ;  /* 0x0000000400007c0c */ /* 0x000fe2000bf83070 */
[----:B------:R-:W-:Y:S01]  /*5860*/  FFMA.FTZ R108, R63, c[0x0][0x23c], -R108 ;  /* 0x00008f003f6c7a23 */ /* 0x000fe2000001086c */
[----:B------:R-:W-:Y:S02]  /*5870*/  LOP3.LUT R0, R167, 0xff, RZ, 0xc0, !PT ;  /* 0x000000ffa7007812 */ /* 0x000fe400078ec0ff */
[----:B------:R-:W-:Y:S01]  /*5880*/  @!P3 FSEL R64, R64, -INF , !P0 ;  /* 0xff8000004040b808 */ /* 0x000fe20004000000 */
[----:B------:R-:W-:Y:S01]  /*5890*/  MUFU.EX2 R160, R62 ;  /* 0x0000003e00a07308 */ /* 0x000fe20000000800 */
[----:B------:R-:W-:Y:S01]  /*58a0*/  ISETP.LE.U32.AND P0, PT, R0, UR4, PT ;  /* 0x0000000400007c0c */ /* 0x000fe2000bf03070 */
[----:B----4-:R-:W-:Y:S01]  /*58b0*/  @!P1 FADD.FTZ R206, -R206, -RZ ;  /* 0x800000ffcece9221 */ /* 0x010fe20000010100 */
[----:B------:R-:W-:Y:S01]  /*58c0*/  SHF.R.U32.HI R0, RZ, 0x18, R167 ;  /* 0x00000018ff007819 */ /* 0x000fe200000116a7 */
[--C-:B------:R-:W-:Y:S01]  /*58d0*/  FFMA.FTZ R64, R64, c[0x0][0x23c], -R164.reuse ;  /* 0x00008f0040407a23 */ /* 0x100fe200000108a4 */
[----:B------:R-:W-:Y:S02]  /*58e0*/  @!P3 FSEL R65, R65, -INF , !P2 ;  /* 0xff8000004141b808 */ /* 0x000fe40005000000 */
[----:B------:R-:W-:Y:S01]  /*58f0*/  ISETP.LE.U32.AND P2, PT, R0, UR4, PT ;  /* 0x0000000400007c0c */ /* 0x000fe2000bf43070 */
[----:B------:R-:W-:Y:S01]  /*5900*/  @!P4 FADD.FTZ R211, -R211, -RZ ;  /* 0x800000ffd3d3c221 */ /* 0x000fe20000010100 */
[----:B------:R-:W-:Y:S01]  /*5910*/  LOP3.LUT R0, R4, 0xffff, RZ, 0xc0, !PT ;  /* 0x0000ffff04007812 */ /* 0x000fe200078ec0ff */
[----:B------:R-:W-:Y:S01]  /*5920*/  FFMA.FTZ R164, R65, c[0x0][0x23c], -R164 ;  /* 0x00008f0041a47a23 */ /* 0x000fe200000108a4 */
[----:B------:R-:W-:Y:S01]  /*5930*/  @!P3 FSEL R66, R66, -INF , !P5 ;  /* 0xff8000004242b808 */ /* 0x000fe20006800000 */
[----:B------:R-:W-:Y:S01]  /*5940*/  MUFU.EX2 R163, R64 ;  /* 0x0000004000a37308 */ /* 0x000fe20000000800 */
[----:B------:R-:W-:Y:S01]  /*5950*/  LOP3.LUT R4, R184, 0xff, RZ, 0xc0, !PT ;  /* 0x000000ffb8047812 */ /* 0x000fe200078ec0ff */
[----:B------:R-:W-:Y:S01]  /*5960*/  @!P0 FADD.FTZ R215, -R215, -RZ ;  /* 0x800000ffd7d78221 */ /* 0x000fe20000010100 */
[----:B------:R-:W-:Y:S01]  /*5970*/  ISETP.LE.U32.AND P5, PT, R0, UR4, PT ;  /* 0x0000000400007c0c */ /* 0x000fe2000bfa3070 */
[----:B------:R-:W-:Y:S01]  /*5980*/  FFMA.FTZ R66, R66, c[0x0][0x23c], -R162 ;  /* 0x00008f0042427a23 */ /* 0x000fe200000108a2 */
[----:B------:R-:W-:Y:S02]  /*5990*/  LOP3.LUT R0, R184, 0xffff, RZ, 0xc0, !PT ;  /* 0x0000ffffb8007812 */ /* 0x000fe400078ec0ff */
[----:B------:R-:W-:Y:S01]  /*59a0*/  LOP3.LUT R5, R5, 0xff, RZ, 0xc0, !PT ;  /* 0x000000ff05057812 */ /* 0x000fe200078ec0ff */
[----:B------:R-:W-:Y:S01]  /*59b0*/  @!P2 FADD.FTZ R217, -R217, -RZ ;  /* 0x800000ffd9d9a221 */ /* 0x000fe20000010100 */
[----:B------:R-:W-:Y:S01]  /*59c0*/  @!P3 FSEL R67, R67, -INF , !P6 ;  /* 0xff8000004343b808 */ /* 0x000fe20007000000 */
[----:B------:R-:W-:Y:S01]  /*59d0*/  MUFU.EX2 R111, R66 ;  /* 0x00000042006f7308 */ /* 0x000fe20000000800 */
[----:B------:R-:W-:Y:S02]  /*59e0*/  ISETP.LE.U32.AND P6, PT, R5, UR4, PT ;  /* 0x0000000405007c0c */ /* 0x000fe4000bfc3070 */
[----:B------:R-:W-:Y:S01]  /*59f0*/  SHF.R.U32.HI R5, RZ, 0x8, R0 ;  /* 0x00000008ff057819 */ /* 0x000fe20000011600 */
[----:B------:R-:W-:Y:S01]  /*5a00*/  FFMA.FTZ R162, R67, c[0x0][0x23c], -R162 ;  /* 0x00008f0043a27a23 */ /* 0x000fe200000108a2 */
[----:B------:R-:W-:Y:S01]  /*5a10*/  ISETP.LE.U32.AND P3, PT, R4, UR4, PT ;  /* 0x0000000404007c0c */ /* 0x000fe2000bf63070 */
[----:B------:R-:W-:Y:S01]  /*5a20*/  @!P5 FADD.FTZ R213, -R213, -RZ ;  /* 0x800000ffd5d5d221 */ /* 0x000fe20000010100 */
[----:B------:R-:W-:Y:S02]  /*5a30*/  SHF.R.U32.HI R0, RZ, 0x18, R184 ;  /* 0x00000018ff007819 */ /* 0x000fe400000116b8 */
[----:B------:R-:W-:Y:S01]  /*5a40*/  SHF.R.U32.HI R174, RZ, 0x10, R174 ;  /* 0x00000010ffae7819 */ /* 0x000fe200000116ae */
[----:B------:R-:W-:Y:S01]  /*5a50*/  MUFU.EX2 R189, R40 ;  /* 0x0000002800bd7308 */ /* 0x000fe20000000800 */
[----:B------:R-:W-:Y:S02]  /*5a60*/  LOP3.LUT R5, R5, 0xffff, RZ, 0xc0, !PT ;  /* 0x0000ffff05057812 */ /* 0x000fe400078ec0ff */
[----:B------:R-:W-:Y:S01]  /*5a70*/  ISETP.LE.U32.AND P0, PT, R0, UR4, PT ;  /* 0x0000000400007c0c */ /* 0x000fe2000bf03070 */
[----:B------:R-:W-:Y:S01]  /*5a80*/  @!P6 FADD.FTZ R218, -R218, -RZ ;  /* 0x800000ffdadae221 */ /* 0x000fe20000010100 */
[----:B------:R-:W-:Y:S02]  /*5a90*/  SHF.R.U32.HI R4, RZ, 0x10, R184 ;  /* 0x00000010ff047819 */ /* 0x000fe400000116b8 */
[----:B------:R-:W-:Y:S01]  /*5aa0*/  ISETP.LE.U32.AND P5, PT, R5, UR4, PT ;  /* 0x0000000405007c0c */ /* 0x000fe2000bfa3070 */
[----:B------:R-:W-:Y:S01]  /*5ab0*/  @!P3 FADD.FTZ R221, -R221, -RZ ;  /* 0x800000ffddddb221 */ /* 0x000fe20000010100 */
[----:B------:R-:W-:Y:S01]  /*5ac0*/  LOP3.LUT R0, R4, 0xff, RZ, 0xc0, !PT ;  /* 0x000000ff04007812 */ /* 0x000fe200078ec0ff */
[----:B------:R-:W-:Y:S01]  /*5ad0*/  MUFU.EX2 R162, R162 ;  /* 0x000000a200a27308 */ /* 0x000fe20000000800 */
[----:B------:R-:W-:Y:S02]  /*5ae0*/  LOP3.LUT R7, R180, 0xff, RZ, 0xc0, !PT ;  /* 0x000000ffb4077812 */ /* 0x000fe400078ec0ff */
[----:B------:R-:W-:Y:S02]  /*5af0*/  LOP3.LUT R4, R8, 0xff, RZ, 0xc0, !PT ;  /* 0x000000ff08047812 */ /* 0x000fe400078ec0ff */
[----:B------:R-:W-:Y:S01]  /*5b00*/  ISETP.LE.U32.AND P6, PT, R0, UR4, PT ;  /* 0x0000000400007c0c */ /* 0x000fe2000bfc3070 */
[----:B------:R-:W-:Y:S01]  /*5b10*/  @!P0 FADD.FTZ R226, -R226, -RZ ;  /* 0x800000ffe2e28221 */ /* 0x000fe20000010100 */
[----:B------:R-:W-:Y:S02]  /*5b20*/  ISETP.LE.U32.AND P0, PT, R9, UR4, PT ;  /* 0x0000000409007c0c */ /* 0x000fe4000bf03070 */
[----:B------:R-:W-:Y:S01]  /*5b30*/  SHF.R.U32.HI R0, RZ, 0x8, R6 ;  /* 0x00000008ff007819 */ /* 0x000fe20000011606 */
[----:B------:R-:W-:Y:S01]  /*5b40*/  @!P5 FADD.FTZ R222, -R222, -RZ ;  /* 0x800000ffdeded221 */ /* 0x000fe20000010100 */
[--C-:B------:R-:W-:Y:S01]  /*5b50*/  SHF.R.U32.HI R5, RZ, 0x10, R185.reuse ;  /* 0x00000010ff057819 */ /* 0x100fe200000116b9 */
[----:B------:R-:W-:Y:S01]  /*5b60*/  MUFU.EX2 R180, R39 ;  /* 0x0000002700b47308 */ /* 0x000fe20000000800 */
[----:B------:R-:W-:Y:S02]  /*5b70*/  ISETP.LE.U32.AND P5, PT, R4, UR4, PT ;  /* 0x0000000404007c0c */ /* 0x000fe4000bfa3070 */
[----:B------:R-:W-:Y:S02]  /*5b80*/  LOP3.LUT R0, R0, 0xffff, RZ, 0xc0, !PT ;  /* 0x0000ffff00007812 */ /* 0x000fe400078ec0ff */
[----:B------:R-:W-:Y:S01]  /*5b90*/  ISETP.LE.U32.AND P2, PT, R7, UR4, PT ;  /* 0x0000000407007c0c */ /* 0x000fe2000bf43070 */
[----:B------:R-:W-:Y:S01]  /*5ba0*/  @!P6 FADD.FTZ R225, -R225, -RZ ;  /* 0x800000ffe1e1e221 */ /* 0x000fe20000010100 */
[----:B------:R-:W-:Y:S01]  /*5bb0*/  LOP3.LUT R4, R174, 0xff, RZ, 0xc0, !PT ;  /* 0x000000ffae047812 */ /* 0x000fe200078ec0ff */
[----:B------:R-:W-:Y:S01]  /*5bc0*/  @!P0 FADD.FTZ R224, -R224, -RZ ;  /* 0x800000ffe0e08221 */ /* 0x000fe20000010100 */
[----:B------:R-:W-:Y:S01]  /*5bd0*/  ISETP.LE.U32.AND P3, PT, R0, UR4, PT ;  /* 0x0000000400007c0c */ /* 0x000fe2000bf63070 */
[----:B------:R-:W-:Y:S01]  /*5be0*/  MUFU.EX2 R174, R49 ;  /* 0x0000003100ae7308 */ /* 0x000fe20000000800 */
[----:B------:R-:W-:Y:S02]  /*5bf0*/  SHF.R.U32.HI R0, RZ, 0x8, R12 ;  /* 0x00000008ff007819 */ /* 0x000fe4000001160c */
[----:B------:R-:W-:Y:S01]  /*5c00*/  ISETP.LE.U32.AND P0, PT, R4, UR4, PT ;  /* 0x0000000404007c0c */ /* 0x000fe2000bf03070 */
[----:B------:R-:W-:Y:S01]  /*5c10*/  @!P5 FADD.FTZ R223, -R223, -RZ ;  /* 0x800000ffdfdfd221 */ /* 0x000fe20000010100 */
[----:B------:R-:W-:Y:S02]  /*5c20*/  LOP3.LUT R0, R0, 0xffff, RZ, 0xc0, !PT ;  /* 0x0000ffff00007812 */ /* 0x000fe400078ec0ff */
[----:B------:R-:W-:Y:S01]  /*5c30*/  LOP3.LUT R7, R178, 0xffff, RZ, 0xc0, !PT ;  /* 0x0000ffffb2077812 */ /* 0x000fe200078ec0ff */
[----:B------:R-:W-:Y:S01]  /*5c40*/  @!P2 FADD.FTZ R220, -R220, -RZ ;  /* 0x800000ffdcdca221 */ /* 0x000fe20000010100 */
[----:B------:R-:W-:Y:S01]  /*5c50*/  LOP3.LUT R4, R185, 0xffff, RZ, 0xc0, !PT ;  /* 0x0000ffffb9047812 */ /* 0x000fe200078ec0ff */
[----:B------:R-:W-:Y:S01]  /*5c60*/  MUFU.EX2 R184, R41 ;  /* 0x0000002900b87308 */ /* 0x000fe20000000800 */
[----:B------:R-:W-:Y:S01]  /*5c70*/  ISETP.LE.U32.AND P5, PT, R0, UR4, PT ;  /* 0x0000000400007c0c */ /* 0x000fe2000bfa3070 */
[----:B------:R-:W-:Y:S01]  /*5c80*/  @!P3 FADD.FTZ R219, -R219, -RZ ;  /* 0x800000ffdbdbb221 */ /* 0x000fe20000010100 */
[----:B------:R-:W-:Y:S02]  /*5c90*/  LOP3.LUT R0, R185, 0xff, RZ, 0xc0, !PT ;  /* 0x000000ffb9007812 */ /* 0x000fe400078ec0ff */
[----:B------:R-:W-:Y:S01]  /*5ca0*/  SHF.R.U32.HI R6, RZ, 0x8, R4 ;  /* 0x00000008ff067819 */ /* 0x000fe20000011604 */
[----:B------:R-:W-:Y:S01]  /*5cb0*/  @!P0 FADD.FTZ R212, -R212, -RZ ;  /* 0x800000ffd4d48221 */ /* 0x000fe20000010100 */
[----:B------:R-:W-:Y:S02]  /*5cc0*/  LOP3.LUT R4, R5, 0xff, RZ, 0xc0, !PT ;  /* 0x000000ff05047812 */ /* 0x000fe400078ec0ff */
[----:B------:R-:W-:Y:S01]  /*5cd0*/  ISETP.LE.U32.AND P1, PT, R0, UR4, PT ;  /* 0x0000000400007c0c */ /* 0x000fe2000bf23070 */
[----:B------:R-:W-:Y:S01]  /*5ce0*/  MUFU.EX2 R161, R161 ;  /* 0x000000a100a17308 */ /* 0x000fe20000000800 */
[----:B------:R-:W-:Y:S02]  /*5cf0*/  SHF.R.U32.HI R5, RZ, 0x18, R185 ;  /* 0x00000018ff057819 */ /* 0x000fe400000116b9 */
[----:B------:R-:W-:Y:S01]  /*5d00*/  LOP3.LUT R0, R6, 0xffff, RZ, 0xc0, !PT ;  /* 0x0000ffff06007812 */ /* 0x000fe200078ec0ff */
[----:B------:R-:W-:Y:S01]  /*5d10*/  @!P5 FADD.FTZ R203, -R203, -RZ ;  /* 0x800000ffcbcbd221 */ /* 0x000fe20000010100 */
[----:B------:R-:W-:Y:S02]  /*5d20*/  ISETP.LE.U32.AND P6, PT, R11, UR4, PT ;  /* 0x000000040b007c0c */ /* 0x000fe4000bfc3070 */
[----:B------:R-:W-:Y:S02]  /*5d30*/  ISETP.LE.U32.AND P5, PT, R4, UR4, PT ;  /* 0x0000000404007c0c */ /* 0x000fe4000bfa3070 */
[----:B------:R-:W-:Y:S01]  /*5d40*/  LOP3.LUT R4, R186, 0xff, RZ, 0xc0, !PT ;  /* 0x000000ffba047812 */ /* 0x000fe200078ec0ff */
[----:B------:R-:W-:Y:S01]  /*5d50*/  MUFU.EX2 R195, R42 ;  /* 0x0000002a00c37308 */ /* 0x000fe20000000800 */
[----:B------:R-:W-:Y:S01]  /*5d60*/  ISETP.LE.U32.AND P0, PT, R0, UR4, PT ;  /* 0x0000000400007c0c */ /* 0x000fe2000bf03070 */
[----:B------:R-:W-:Y:S01]  /*5d70*/  @!P1 FADD.FTZ R198, -R198, -RZ ;  /* 0x800000ffc6c69221 */ /* 0x000fe20000010100 */
[----:B------:R-:W-:Y:S02]  /*5d80*/  LOP3.LUT R0, R186, 0xffff, RZ, 0xc0, !PT ;  /* 0x0000ffffba007812 */ /* 0x000fe400078ec0ff */
[----:B------:R-:W-:Y:S02]  /*5d90*/  ISETP.LE.U32.AND P1, PT, R4, UR4, PT ;  /* 0x0000000404007c0c */ /* 0x000fe4000bf23070 */
[----:B------:R-:W-:Y:S01]  /*5da0*/  SHF.R.U32.HI R4, RZ, 0x10, R186 ;  /* 0x00000010ff047819 */ /* 0x000fe200000116ba */
[----:B-1----:R-:W-:Y:S01]  /*5db0*/  @!P6 FADD.FTZ R204, -R204, -RZ ;  /* 0x800000ffcccce221 */ /* 0x002fe20000010100 */
[----:B------:R-:W-:Y:S01]  /*5dc0*/  SHF.R.U32.HI R0, RZ, 0x8, R0 ;  /* 0x00000008ff007819 */ /* 0x000fe20000011600 */
[----:B------:R-:W-:Y:S01]  /*5dd0*/  @!P5 FADD.FTZ R205, -R205, -RZ ;  /* 0x800000ffcdcdd221 */ /* 0x000fe20000010100 */
[----:B------:R-:W-:Y:S01]  /*5de0*/  ISETP.LE.U32.AND P2, PT, R13, UR4, PT ;  /* 0x000000040d007c0c */ /* 0x000fe2000bf43070 */
[----:B------:R-:W-:Y:S01]  /*5df0*/  MUFU.EX2 R194, R43 ;  /* 0x0000002b00c27308 */ /* 0x000fe20000000800 */
[----:B------:R-:W-:Y:S01]  /*5e00*/  ISETP.LE.U32.AND P4, PT, R5, UR4, PT ;  /* 0x0000000405007c0c */ /* 0x000fe2000bf83070 */
[----:B------:R-:W-:Y:S01]  /*5e10*/  @!P0 FADD.FTZ R200, -R200, -RZ ;  /* 0x800000ffc8c88221 */ /* 0x000fe20000010100 */
[----:B------:R-:W-:Y:S02]  /*5e20*/  ISETP.LE.U32.AND P5, PT, R14, UR4, PT ;  /* 0x000000040e007c0c */ /* 0x000fe4000bfa3070 */
[----:B------:R-:W-:Y:S01]  /*5e30*/  LOP3.LUT R0, R0, 0xffff, RZ, 0xc0, !PT ;  /* 0x0000ffff00007812 */ /* 0x000fe200078ec0ff */
[----:B------:R-:W-:Y:S01]  /*5e40*/  @!P1 FADD.FTZ R208, -R208, -RZ ;  /* 0x800000ffd0d09221 */ /* 0x000fe20000010100 */
[----:B------:R-:W-:Y:S02]  /*5e50*/  ISETP.LE.U32.AND P3, PT, R10, UR4, PT ;  /* 0x000000040a007c0c */ /* 0x000fe4000bf63070 */
[----:B------:R-:W-:Y:S01]  /*5e60*/  ISETP.LE.U32.AND P0, PT, R0, UR4, PT ;  /* 0x0000000400007c0c */ /* 0x000fe2000bf03070 */
[----:B------:R-:W1:Y:S01]  /*5e70*/  MUFU.EX2 R207, R25 ;  /* 0x0000001900cf7308 */ /* 0x000e620000000800 */
[----:B------:R-:W-:Y:S01]  /*5e80*/  LOP3.LUT R0, R4, 0xff, RZ, 0xc0, !PT ;  /* 0x000000ff04007812 */ /* 0x000fe200078ec0ff */
[----:B--2---:R-:W-:Y:S01]  /*5e90*/  @!P2 FADD.FTZ R210, -R210, -RZ ;  /* 0x800000ffd2d2a221 */ /* 0x004fe20000010100 */
[----:B------:R-:W-:Y:S01]  /*5ea0*/  SHF.R.U32.HI R5, RZ, 0x18, R193 ;  /* 0x00000018ff057819 */ /* 0x000fe200000116c1 */
[----:B------:R-:W-:Y:S01]  /*5eb0*/  @!P4 FADD.FTZ R202, -R202, -RZ ;  /* 0x800000ffcacac221 */ /* 0x000fe20000010100 */
[----:B------:R-:W-:Y:S01]  /*5ec0*/  SHF.R.U32.HI R4, RZ, 0x18, R186 ;  /* 0x00000018ff047819 */ /* 0x000fe200000116ba */
[----:B------:R-:W-:Y:S01]  /*5ed0*/  @!P5 FADD.FTZ R188, -R188, -RZ ;  /* 0x800000ffbcbcd221 */ /* 0x000fe20000010100 */
[----:B------:R-:W-:Y:S02]  /*5ee0*/  ISETP.LE.U32.AND P4, PT, R0, UR4, PT ;  /* 0x0000000400007c0c */ /* 0x000fe4000bf83070 */
[----:B------:R-:W-:Y:S01]  /*5ef0*/  SHF.R.U32.HI R0, RZ, 0x8, R18 ;  /* 0x00000008ff007819 */ /* 0x000fe20000011612 */
[----:B------:R-:W-:Y:S01]  /*5f00*/  @!P3 FADD.FTZ R192, -R192, -RZ ;  /* 0x800000ffc0c0b221 */ /* 0x000fe20000010100 */
[----:B------:R-:W-:Y:S01]  /*5f10*/  ISETP.LE.U32.AND P1, PT, R4, UR4, PT ;  /* 0x0000000404007c0c */ /* 0x000fe2000bf23070 */
[----:B------:R-:W2:Y:S01]  /*5f20*/  MUFU.EX2 R216, R26 ;  /* 0x0000001a00d87308 */ /* 0x000ea20000000800 */
[----:B------:R-:W-:Y:S02]  /*5f30*/  LOP3.LUT R4, R168, 0xff, RZ, 0xc0, !PT ;  /* 0x000000ffa8047812 */ /* 0x000fe400078ec0ff */
[----:B------:R-:W-:Y:S02]  /*5f40*/  LOP3.LUT R0, R0, 0xffff, RZ, 0xc0, !PT ;  /* 0x0000ffff00007812 */ /* 0x000fe400078ec0ff */
[----:B------:R-:W-:Y:S02]  /*5f50*/  SHF.R.U32.HI R9, RZ, 0x18, R178 ;  /* 0x00000018ff097819 */ /* 0x000fe400000116b2 */
[----:B------:R-:W-:Y:S02]  /*5f60*/  ISETP.LE.U32.AND P6, PT, R0, UR4, PT ;  /* 0x0000000400007c0c */ /* 0x000fe4000bfc3070 */
[----:B------:R-:W-:Y:S01]  /*5f70*/  SHF.R.U32.HI R0, RZ, 0x8, R17 ;  /* 0x00000008ff007819 */ /* 0x000fe20000011611 */
[----:B------:R-:W-:Y:S01]  /*5f80*/  MUFU.EX2 R182, R45 ;  /* 0x0000002d00b67308 */ /* 0x000fe20000000800 */
[----:B------:R-:W-:Y:S01]  /*5f90*/  ISETP.LE.U32.AND P3, PT, R5, UR4, PT ;  /* 0x0000000405007c0c */ /* 0x000fe2000bf63070 */
[----:B------:R-:W-:Y:S01]  /*5fa0*/  @!P1 FADD.FTZ R214, -R214, -RZ ;  /* 0x800000ffd6d69221 */ /* 0x000fe20000010100 */
[----:B------:R-:W-:Y:S01]  /*5fb0*/  LOP3.LUT R8, R172, 0xff, RZ, 0xc0, !PT ;  /* 0x000000ffac087812 */ /* 0x000fe200078ec0ff */
[----:B-1----:R-:W-:Y:S01]  /*5fc0*/  @!P0 FADD.FTZ R207, -R207, -RZ ;  /* 0x800000ffcfcf8221 */ /* 0x002fe20000010100 */
[----:B------:R-:W-:Y:S02]  /*5fd0*/  ISETP.LE.U32.AND P1, PT, R4, UR4, PT ;  /* 0x0000000404007c0c */ /* 0x000fe4000bf23070 */
[----:B------:R-:W-:Y:S02]  /*5fe0*/  LOP3.LUT R4, R176, 0xff, RZ, 0xc0, !PT ;  /* 0x000000ffb0047812 */ /* 0x000fe400078ec0ff */
[----:B------:R-:W-:Y:S01]  /*5ff0*/  LOP3.LUT R0, R0, 0xffff, RZ, 0xc0, !PT ;  /* 0x0000ffff00007812 */ /* 0x000fe200078ec0ff */
[----:B------:R-:W-:Y:S01]  /*6000*/  @!P6 FADD.FTZ R201, -R201, -RZ ;  /* 0x800000ffc9c9e221 */ /* 0x000fe20000010100 */
[----:B------:R-:W-:Y:S01]  /*6010*/  ISETP.LE.U32.AND P0, PT, R15, UR4, PT ;  /* 0x000000040f007c0c */ /* 0x000fe2000bf03070 */
[----:B------:R-:W1:Y:S01]  /*6020*/  MUFU.EX2 R186, R47 ;  /* 0x0000002f00ba7308 */ /* 0x000e620000000800 */
[----:B------:R-:W-:Y:S01]  /*6030*/  ISETP.LE.U32.AND P6, PT, R4, UR4, PT ;  /* 0x0000000404007c0c */ /* 0x000fe2000bfc3070 */
[----:B------:R-:W-:Y:S01]  /*6040*/  @!P3 FADD.FTZ R180, -R180, -RZ ;  /* 0x800000ffb4b4b221 */ /* 0x000fe20000010100 */
[----:B------:R-:W-:Y:S01]  /*6050*/  LOP3.LUT R10, R172, 0xffff, RZ, 0xc0, !PT ;  /* 0x0000ffffac0a7812 */ /* 0x000fe200078ec0ff */
[----:B--2---:R-:W-:Y:S01]  /*6060*/  @!P4 FADD.FTZ R216, -R216, -RZ ;  /* 0x800000ffd8d8c221 */ /* 0x004fe20000010100 */
[----:B------:R-:W-:Y:S01]  /*6070*/  LOP3.LUT R4, R193, 0xff, RZ, 0xc0, !PT ;  /* 0x000000ffc1047812 */ /* 0x000fe200078ec0ff */
[----:B------:R-:W-:Y:S01]  /*6080*/  @!P1 FADD.FTZ R209, -R209, -RZ ;  /* 0x800000ffd1d19221 */ /* 0x000fe20000010100 */
[----:B------:R-:W-:Y:S02]  /*6090*/  SHF.R.U32.HI R15, RZ, 0x18, R172 ;  /* 0x00000018ff0f7819 */ /* 0x000fe400000116ac */
[----:B------:R-:W-:Y:S01]  /*60a0*/  ISETP.LE.U32.AND P1, PT, R0, UR4, PT ;  /* 0x0000000400007c0c */ /* 0x000fe2000bf23070 */
[----:B------:R-:W2:Y:S01]  /*60b0*/  MUFU.EX2 R173, R50 ;  /* 0x0000003200ad7308 */ /* 0x000ea20000000800 */
[C---:B------:R-:W-:Y:S01]  /*60c0*/  LOP3.LUT R12, R170.reuse, 0xff, RZ, 0xc0, !PT ;  /* 0x000000ffaa0c7812 */ /* 0x040fe200078ec0ff */
[----:B------:R-:W-:Y:S01]  /*60d0*/  @!P0 FADD.FTZ R175, -R175, -RZ ;  /* 0x800000ffafaf8221 */ /* 0x000fe20000010100 */
[----:B------:R-:W-:Y:S01]  /*60e0*/  LOP3.LUT R0, R193, 0xffff, RZ, 0xc0, !PT ;  /* 0x0000ffffc1007812 */ /* 0x000fe200078ec0ff */
[----:B------:R-:W-:Y:S01]  /*60f0*/  @!P6 FADD.FTZ R191, -R191, -RZ ;  /* 0x800000ffbfbfe221 */ /* 0x000fe20000010100 */
[----:B------:R-:W-:Y:S02]  /*6100*/  SHF.R.U32.HI R14, RZ, 0x18, R170 ;  /* 0x00000018ff0e7819 */ /* 0x000fe400000116aa */
[----:B------:R-:W-:Y:S02]  /*6110*/  SHF.R.U32.HI R0, RZ, 0x8, R0 ;  /* 0x00000008ff007819 */ /* 0x000fe40000011600 */
[----:B------:R-:W-:Y:S01]  /*6120*/  LOP3.LUT R13, R170, 0xffff, RZ, 0xc0, !PT ;  /* 0x0000ffffaa0d7812 */ /* 0x000fe200078ec0ff */
[----:B------:R-:W3:Y:S01]  /*6130*/  MUFU.EX2 R185, R46 ;  /* 0x0000002e00b97308 */ /* 0x000ee20000000800 */
[----:B------:R-:W-:Y:S01]  /*6140*/  ISETP.LE.U32.AND P2, PT, R4, UR4, PT ;  /* 0x0000000404007c0c */ /* 0x000fe2000bf43070 */
[----:B------:R-:W-:Y:S01]  /*6150*/  @!P1 FADD.FTZ R190, -R190, -RZ ;  /* 0x800000ffbebe9221 */ /* 0x000fe20000010100 */
[----:B------:R-:W-:Y:S02]  /*6160*/  SHF.R.U32.HI R11, RZ, 0x10, R170 ;  /* 0x00000010ff0b7819 */ /* 0x000fe400000116aa */
[----:B------:R-:W-:Y:S02]  /*6170*/  LOP3.LUT R0, R0, 0xffff, RZ, 0xc0, !PT ;  /* 0x0000ffff00007812 */ /* 0x000fe400078ec0ff */
[----:B------:R-:W-:Y:S02]  /*6180*/  SHF.R.U32.HI R4, RZ, 0x10, R193 ;  /* 0x00000010ff047819 */ /* 0x000fe400000116c1 */
[----:B------:R-:W-:Y:S01]  /*6190*/  ISETP.LE.U32.AND P6, PT, R0, UR4, PT ;  /* 0x0000000400007c0c */ /* 0x000fe2000bfc3070 */
[----:B------:R-:W-:Y:S01]  /*61a0*/  MUFU.EX2 R183, R44 ;  /* 0x0000002c00b77308 */ /* 0x000fe20000000800 */
[----:B------:R-:W-:Y:S02]  /*61b0*/  LOP3.LUT R4, R4, 0xff, RZ, 0xc0, !PT ;  /* 0x000000ff04047812 */ /* 0x000fe400078ec0ff */
[----:B------:R-:W-:Y:S01]  /*61c0*/  LOP3.LUT R0, R196, 0xffff, RZ, 0xc0, !PT ;  /* 0x0000ffffc4007812 */ /* 0x000fe200078ec0ff */
[----:B------:R-:W-:Y:S01]  /*61d0*/  @!P2 FADD.FTZ R181, -R181, -RZ ;  /* 0x800000ffb5b5a221 */ /* 0x000fe20000010100 */
[----:B------:R-:W-:Y:S02]  /*61e0*/  ISETP.LE.U32.AND P5, PT, R4, UR4, PT ;  /* 0x0000000404007c0c */ /* 0x000fe4000bfa3070 */
[----:B------:R-:W-:Y:S02]  /*61f0*/  LOP3.LUT R4, R196, 0xff, RZ, 0xc0, !PT ;  /* 0x000000ffc4047812 */ /* 0x000fe400078ec0ff */
[----:B------:R-:W-:Y:S01]  /*6200*/  SHF.R.U32.HI R0, RZ, 0x8, R0 ;  /* 0x00000008ff007819 */ /* 0x000fe20000011600 */
[----:B------:R-:W-:Y:S01]  /*6210*/  MUFU.EX2 R170, R53 ;  /* 0x0000003500aa7308 */ /* 0x000fe20000000800 */
[----:B------:R-:W-:Y:S01]  /*6220*/  ISETP.LE.U32.AND P2, PT, R4, UR4, PT ;  /* 0x0000000404007c0c */ /* 0x000fe2000bf43070 */
[----:B------:R-:W-:Y:S01]  /*6230*/  @!P6 FADD.FTZ R177, -R177, -RZ ;  /* 0x800000ffb1b1e221 */ /* 0x000fe20000010100 */
[----:B------:R-:W-:Y:S02]  /*6240*/  LOP3.LUT R4, R0, 0xffff, RZ, 0xc0, !PT ;  /* 0x0000ffff00047812 */ /* 0x000fe400078ec0ff */
[--C-:B------:R-:W-:Y:S02]  /*6250*/  SHF.R.U32.HI R5, RZ, 0x10, R196.reuse ;  /* 0x00000010ff057819 */ /* 0x100fe400000116c4 */
[----:B------:R-:W-:Y:S01]  /*6260*/  ISETP.LE.U32.AND P6, PT, R4, UR4, PT ;  /* 0x0000000404007c0c */ /* 0x000fe2000bfc3070 */
[----:B------:R-:W-:Y:S01]  /*6270*/  @!P5 FADD.FTZ R187, -R187, -RZ ;  /* 0x800000ffbbbbd221 */ /* 0x000fe20000010100 */
[----:B------:R-:W-:Y:S01]  /*6280*/  LOP3.LUT R0, R5, 0xff, RZ, 0xc0, !PT ;  /* 0x000000ff05007812 */ /* 0x000fe200078ec0ff */
[----:B------:R-:W4:Y:S01]  /*6290*/  MUFU.EX2 R168, R55 ;  /* 0x0000003700a87308 */ /* 0x000f220000000800 */
[----:B------:R-:W-:Y:S02]  /*62a0*/  SHF.R.U32.HI R5, RZ, 0x10, R197 ;  /* 0x00000010ff057819 */ /* 0x000fe400000116c5 */
[----:B------:R-:W-:Y:S01]  /*62b0*/  ISETP.LE.U32.AND P5, PT, R0, UR4, PT ;  /* 0x0000000400007c0c */ /* 0x000fe2000bfa3070 */
[----:B------:R-:W-:Y:S01]  /*62c0*/  @!P2 FADD.FTZ R189, -R189, -RZ ;  /* 0x800000ffbdbda221 */ /* 0x000fe20000010100 */
[----:B------:R-:W-:Y:S02]  /*62d0*/  ISETP.LE.U32.AND P2, PT, R9, UR4, PT ;  /* 0x0000000409007c0c */ /* 0x000fe4000bf43070 */
[----:B------:R-:W-:Y:S02]  /*62e0*/  SHF.R.U32.HI R4, RZ, 0x18, R196 ;  /* 0x00000018ff047819 */ /* 0x000fe400000116c4 */
[----:B------:R-:W-:Y:S01]  /*62f0*/  LOP3.LUT R5, R5, 0xff, RZ, 0xc0, !PT ;  /* 0x000000ff05057812 */ /* 0x000fe200078ec0ff */
[----:B------:R-:W-:Y:S01]  /*6300*/  @!P6 FADD.FTZ R184, -R184, -RZ ;  /* 0x800000ffb8b8e221 */ /* 0x000fe20000010100 */
[----:B------:R-:W-:Y:S01]  /*6310*/  SHF.R.U32.HI R0, RZ, 0x8, R7 ;  /* 0x00000008ff007819 */ /* 0x000fe20000011607 */
[----:B------:R-:W-:Y:S01]  /*6320*/  MUFU.EX2 R166, R57 ;  /* 0x0000003900a67308 */ /* 0x000fe20000000800 */
[----:B------:R-:W-:Y:S02]  /*6330*/  ISETP.LE.U32.AND P3, PT, R4, UR4, PT ;  /* 0x0000000404007c0c */ /* 0x000fe4000bf63070 */
[----:B------:R-:W-:Y:S01]  /*6340*/  LOP3.LUT R0, R0, 0xffff, RZ, 0xc0, !PT ;  /* 0x0000ffff00007812 */ /* 0x000fe200078ec0ff */
[----:B------:R-:W-:Y:S01]  /*6350*/  @!P5 FADD.FTZ R195, -R195, -RZ ;  /* 0x800000ffc3c3d221 */ /* 0x000fe20000010100 */
[----:B------:R-:W-:Y:S01]  /*6360*/  LOP3.LUT R6, R178, 0xff, RZ, 0xc0, !PT ;  /* 0x000000ffb2067812 */ /* 0x000fe200078ec0ff */
[----:B-1----:R-:W-:Y:S01]  /*6370*/  @!P2 FADD.FTZ R186, -R186, -RZ ;  /* 0x800000ffbabaa221 */ /* 0x002fe20000010100 */
[----:B------:R-:W-:Y:S02]  /*6380*/  SHF.R.U32.HI R178, RZ, 0x10, R178 ;  /* 0x00000010ffb27819 */ /* 0x000fe400000116b2 */
[----:B------:R-:W-:Y:S01]  /*6390*/  ISETP.LE.U32.AND P6, PT, R0, UR4, PT ;  /* 0x0000000400007c0c */ /* 0x000fe2000bfc3070 */
[----:B------:R-:W-:Y:S01]  /*63a0*/  MUFU.EX2 R176, R58 ;  /* 0x0000003a00b07308 */ /* 0x000fe20000000800 */
[----:B------:R-:W-:Y:S02]  /*63b0*/  LOP3.LUT R0, R20, 0xff, RZ, 0xc0, !PT ;  /* 0x000000ff14007812 */ /* 0x000fe400078ec0ff */
[----:B------:R-:W-:Y:S01]  /*63c0*/  LOP3.LUT R4, R178, 0xff, RZ, 0xc0, !PT ;  /* 0x000000ffb2047812 */ /* 0x000fe200078ec0ff */
[----:B------:R-:W-:Y:S01]  /*63d0*/  @!P3 FADD.FTZ R194, -R194, -RZ ;  /* 0x800000ffc2c2b221 */ /* 0x000fe20000010100 */
[----:B------:R-:W-:Y:S02]  /*63e0*/  ISETP.LE.U32.AND P3, PT, R0, UR4, PT ;  /* 0x0000000400007c0c */ /* 0x000fe4000bf63070 */
[----:B------:R-:W-:Y:S02]  /*63f0*/  ISETP.LE.U32.AND P5, PT, R4, UR4, PT ;  /* 0x0000000404007c0c */ /* 0x000fe4000bfa3070 */
[----:B------:R-:W-:Y:S01]  /*6400*/  SHF.R.U32.HI R4, RZ, 0x8, R19 ;  /* 0x00000008ff047819 */ /* 0x000fe20000011613 */
[----:B------:R-:W-:Y:S01]  /*6410*/  MUFU.EX2 R164, R164 ;  /* 0x000000a400a47308 */ /* 0x000fe20000000800 */
[----:B------:R-:W-:Y:S01]  /*6420*/  ISETP.LE.U32.AND P4, PT, R16, UR4, PT ;  /* 0x0000000410007c0c */ /* 0x000fe2000bf83070 */
[----:B------:R-:W-:Y:S01]  /*6430*/  @!P6 FADD.FTZ R182, -R182, -RZ ;  /* 0x800000ffb6b6e221 */ /* 0x000fe20000010100 */
[----:B------:R-:W-:Y:S02]  /*6440*/  LOP3.LUT R0, R4, 0xffff, RZ, 0xc0, !PT ;  /* 0x0000ffff04007812 */ /* 0x000fe400078ec0ff */
[----:B------:R-:W-:Y:S02]  /*6450*/  LOP3.LUT R4, R197, 0xff, RZ, 0xc0, !PT ;  /* 0x000000ffc5047812 */ /* 0x000fe400078ec0ff */
[----:B------:R-:W-:Y:S01]  /*6460*/  SHF.R.U32.HI R16, RZ, 0x10, R172 ;  /* 0x00000010ff107819 */ /* 0x000fe200000116ac */
[----:B--2---:R-:W-:Y:S01]  /*6470*/  @!P3 FADD.FTZ R173, -R173, -RZ ;  /* 0x800000ffadadb221 */ /* 0x004fe20000010100 */
[----:B------:R-:W-:Y:S01]  /*6480*/  ISETP.LE.U32.AND P3, PT, R5, UR4, PT ;  /* 0x0000000405007c0c */ /* 0x000fe2000bf63070 */
[----:B---3--:R-:W-:Y:S01]  /*6490*/  @!P5 FADD.FTZ R185, -R185, -RZ ;  /* 0x800000ffb9b9d221 */ /* 0x008fe20000010100 */
[----:B------:R-:W-:Y:S01]  /*64a0*/  ISETP.LE.U32.AND P6, PT, R0, UR4, PT ;  /* 0x0000000400007c0c */ /* 0x000fe2000bfc3070 */
[----:B------:R-:W1:Y:S01]  /*64b0*/  MUFU.EX2 R172, R51 ;  /* 0x0000003300ac7308 */ /* 0x000e620000000800 */
[----:B------:R-:W-:Y:S02]  /*64c0*/  ISETP.LE.U32.AND P5, PT, R4, UR4, PT ;  /* 0x0000000404007c0c */ /* 0x000fe4000bfa3070 */
[----:B------:R-:W-:Y:S02]  /*64d0*/  SHF.R.U32.HI R0, RZ, 0x18, R197 ;  /* 0x00000018ff007819 */ /* 0x000fe400000116c5 */
[----:B------:R-:W-:Y:S02]  /*64e0*/  LOP3.LUT R4, R199, 0xff, RZ, 0xc0, !PT ;  /* 0x000000ffc7047812 */ /* 0x000fe400078ec0ff */
[----:B------:R-:W-:Y:S02]  /*64f0*/  ISETP.LE.U32.AND P2, PT, R0, UR4, PT ;  /* 0x0000000400007c0c */ /* 0x000fe4000bf43070 */
[----:B------:R-:W-:Y:S01]  /*6500*/  ISETP.LE.U32.AND P0, PT, R4, UR4, PT ;  /* 0x0000000404007c0c */ /* 0x000fe2000bf03070 */
[----:B------:R-:W2:Y:S01]  /*6510*/  MUFU.EX2 R171, R52 ;  /* 0x0000003400ab7308 */ /* 0x000ea20000000800 */
[----:B------:R-:W-:Y:S01]  /*6520*/  LOP3.LUT R0, R197, 0xffff, RZ, 0xc0, !PT ;  /* 0x0000ffffc5007812 */ /* 0x000fe200078ec0ff */
[----:B------:R-:W-:Y:S01]  /*6530*/  @!P6 FADD.FTZ R174, -R174, -RZ ;  /* 0x800000ffaeaee221 */ /* 0x000fe20000010100 */
[----:B------:R-:W-:Y:S02]  /*6540*/  LOP3.LUT R4, R199, 0xffff, RZ, 0xc0, !PT ;  /* 0x0000ffffc7047812 */ /* 0x000fe400078ec0ff */
[----:B------:R-:W-:Y:S02]  /*6550*/  SHF.R.U32.HI R0, RZ, 0x8, R0 ;  /* 0x00000008ff007819 */ /* 0x000fe40000011600 */
[----:B------:R-:W-:Y:S02]  /*6560*/  SHF.R.U32.HI R4, RZ, 0x8, R4 ;  /* 0x00000008ff047819 */ /* 0x000fe40000011604 */
[----:B------:R-:W-:Y:S01]  /*6570*/  LOP3.LUT R0, R0, 0xffff, RZ, 0xc0, !PT ;  /* 0x0000ffff00007812 */ /* 0x000fe200078ec0ff */
[----:B----4-:R-:W-:Y:S01]  /*6580*/  @!P2 FADD.FTZ R168, -R168, -RZ ;  /* 0x800000ffa8a8a221 */ /* 0x010fe20000010100 */
[----:B------:R-:W-:Y:S01]  /*6590*/  LOP3.LUT R4, R4, 0xffff, RZ, 0xc0, !PT ;  /* 0x0000ffff04047812 */ /* 0x000fe200078ec0ff */
[----:B------:R-:W3:Y:S01]  /*65a0*/  MUFU.EX2 R169, R54 ;  /* 0x0000003600a97308 */ /* 0x000ee20000000800 */
[----:B------:R-:W-:Y:S01]  /*65b0*/  ISETP.LE.U32.AND P1, PT, R6, UR4, PT ;  /* 0x0000000406007c0c */ /* 0x000fe2000bf23070 */
[----:B-1----:R-:W-:Y:S01]  /*65c0*/  @!P4 FADD.FTZ R172, -R172, -RZ ;  /* 0x800000ffacacc221 */ /* 0x002fe20000010100 */
[----:B------:R-:W-:Y:S02]  /*65d0*/  ISETP.LE.U32.AND P4, PT, R4, UR4, PT ;  /* 0x0000000404007c0c */ /* 0x000fe4000bf83070 */
[----:B------:R-:W-:Y:S02]  /*65e0*/  ISETP.LE.U32.AND P6, PT, R0, UR4, PT ;  /* 0x0000000400007c0c */ /* 0x000fe4000bfc3070 */
[----:B------:R-:W-:Y:S02]  /*65f0*/  SHF.R.U32.HI R4, RZ, 0x8, R10 ;  /* 0x00000008ff047819 */ /* 0x000fe4000001160a */
[--C-:B------:R-:W-:Y:S01]  /*6600*/  SHF.R.U32.HI R0, RZ, 0x10, R199.reuse ;  /* 0x00000010ff007819 */ /* 0x100fe200000116c7 */
[----:B------:R-:W1:Y:S01]  /*6610*/  MUFU.EX2 R167, R56 ;  /* 0x0000003800a77308 */ /* 0x000e620000000800 */
[----:B------:R-:W-:Y:S01]  /*6620*/  LOP3.LUT R5, R11, 0xff, RZ, 0xc0, !PT ;  /* 0x000000ff0b057812 */ /* 0x000fe200078ec0ff */
[----:B--2---:R-:W-:Y:S01]  /*6630*/  @!P5 FADD.FTZ R171, -R171, -RZ ;  /* 0x800000ffababd221 */ /* 0x004fe20000010100 */
[----:B------:R-:W-:Y:S01]  /*6640*/  LOP3.LUT R0, R0, 0xff, RZ, 0xc0, !PT ;  /* 0x000000ff00007812 */ /* 0x000fe200078ec0ff */
[----:B------:R-:W-:Y:S01]  /*6650*/  @!P1 FADD.FTZ R183, -R183, -RZ ;  /* 0x800000ffb7b79221 */ /* 0x000fe20000010100 */
[----:B------:R-:W-:Y:S01]  /*6660*/  ISETP.LE.U32.AND P1, PT, R8, UR4, PT ;  /* 0x0000000408007c0c */ /* 0x000fe2000bf23070 */
[----:B------:R-:W-:Y:S01]  /*6670*/  @!P4 FADD.FTZ R166, -R166, -RZ ;  /* 0x800000ffa6a6c221 */ /* 0x000fe20000010100 */
[----:B------:R-:W-:Y:S01]  /*6680*/  F2FP.RELU.PACK_AB R6, R213, R215 ;  /* 0x000000d7d506723e */ /* 0x000fe200000008ff */
[----:B------:R-:W-:Y:S01]  /*6690*/  @!P6 FADD.FTZ R170, -R170, -RZ ;  /* 0x800000ffaaaae221 */ /* 0x000fe20000010100 */
[----:B------:R-:W-:Y:S01]  /*66a0*/  ISETP.LE.U32.AND P5, PT, R15, UR4, PT ;  /* 0x000000040f007c0c */ /* 0x000fe2000bfa3070 */
[----:B------:R-:W2:Y:S01]  /*66b0*/  MUFU.EX2 R165, R59 ;  /* 0x0000003b00a57308 */ /* 0x000ea20000000800 */
[----:B------:R-:W-:Y:S01]  /*66c0*/  ISETP.LE.U32.AND P6, PT, R0, UR4, PT ;  /* 0x0000000400007c0c */ /* 0x000fe2000bfc3070 */
[----:B------:R4:W-:Y:S01]  /*66d0*/  STS [R233+0x10000], R6 ;  /* 0x01000006e9007388 */ /* 0x0009e20000000800 */
[----:B------:R-:W-:Y:S01]  /*66e0*/  LOP3.LUT R0, R4, 0xffff, RZ, 0xc0, !PT ;  /* 0x0000ffff04007812 */ /* 0x000fe200078ec0ff */
[----:B---3--:R-:W-:Y:S01]  /*66f0*/  @!P3 FADD.FTZ R169, -R169, -RZ ;  /* 0x800000ffa9a9b221 */ /* 0x008fe20000010100 */
[----:B------:R-:W-:Y:S02]  /*6700*/  ISETP.LE.U32.AND P3, PT, R12, UR4, PT ;  /* 0x000000040c007c0c */ /* 0x000fe4000bf63070 */
[----:B------:R-:W-:Y:S01]  /*6710*/  LOP3.LUT R4, R16, 0xff, RZ, 0xc0, !PT ;  /* 0x000000ff10047812 */ /* 0x000fe200078ec0ff */
[----:B------:R-:W-:Y:S01]  /*6720*/  @!P1 FADD.FTZ R163, -R163, -RZ ;  /* 0x800000ffa3a39221 */ /* 0x000fe20000010100 */
[----:B------:R-:W-:Y:S01]  /*6730*/  ISETP.LE.U32.AND P2, PT, R0, UR4, PT ;  /* 0x0000000400007c0c */ /* 0x000fe2000bf43070 */
[----:B------:R3:W3:Y:S01]  /*6740*/  MUFU.EX2 R110, R108 ;  /* 0x0000006c006e7308 */ /* 0x0006e20000000800 */
[----:B------:R-:W-:Y:S01]  /*6750*/  F2FP.RELU.PACK_AB R7, R200, R198 ;  /* 0x000000c6c807723e */ /* 0x000fe200000008ff */
[----:B------:R-:W-:Y:S01]  /*6760*/  @!P5 FADD.FTZ R162, -R162, -RZ ;  /* 0x800000ffa2a2d221 */ /* 0x000fe20000010100 */
[----:B------:R-:W-:Y:S01]  /*6770*/  SHF.R.U32.HI R0, RZ, 0x18, R199 ;  /* 0x00000018ff007819 */ /* 0x000fe200000116c7 */
[----:B-1----:R-:W-:Y:S01]  /*6780*/  @!P0 FADD.FTZ R167, -R167, -RZ ;  /* 0x800000ffa7a78221 */ /* 0x002fe20000010100 */
[----:B------:R-:W-:Y:S01]  /*6790*/  ISETP.LE.U32.AND P1, PT, R5, UR4, PT ;  /* 0x0000000405007c0c */ /* 0x000fe2000bf23070 */
[----:B------:R-:W-:Y:S01]  /*67a0*/  @!P6 FADD.FTZ R176, -R176, -RZ ;  /* 0x800000ffb0b0e221 */ /* 0x000fe20000010100 */
[----:B------:R-:W-:Y:S01]  /*67b0*/  F2FP.RELU.PACK_AB R5, R217, R218 ;  /* 0x000000dad905723e */ /* 0x000fe200000008ff */
[----:B------:R-:W-:Y:S01]  /*67c0*/  @!P3 FADD.FTZ R159, -R159, -RZ ;  /* 0x800000ff9f9fb221 */ /* 0x000fe20000010100 */
[----:B------:R-:W-:Y:S02]  /*67d0*/  ISETP.LE.U32.AND P4, PT, R0, UR4, PT ;  /* 0x0000000400007c0c */ /* 0x000fe4000bf83070 */
[----:B------:R-:W-:Y:S01]  /*67e0*/  ISETP.LE.U32.AND P6, PT, R4, UR4, PT ;  /* 0x0000000404007c0c */ /* 0x000fe2000bfc3070 */
[----:B------:R1:W-:Y:S01]  /*67f0*/  STS [R233+0x10400], R5 ;  /* 0x01040005e9007388 */ /* 0x0003e20000000800 */
[----:B------:R-:W-:Y:S01]  /*6800*/  SHF.R.U32.HI R0, RZ, 0x8, R13 ;  /* 0x00000008ff007819 */ /* 0x000fe2000001160d */
[----:B------:R-:W-:Y:S01]  /*6810*/  @!P2 FADD.FTZ R164, -R164, -RZ ;  /* 0x800000ffa4a4a221 */ /* 0x000fe20000010100 */
[----:B------:R-:W-:Y:S02]  /*6820*/  F2FP.RELU.PACK_AB R4, R203, R206 ;  /* 0x000000cecb04723e */ /* 0x000fe400000008ff */
[----:B------:R-:W-:Y:S01]  /*6830*/  ISETP.LE.U32.AND P0, PT, R14, UR4, PT ;  /* 0x000000040e007c0c */ /* 0x000fe2000bf03070 */
[----:B------:R-:W-:Y:S01]  /*6840*/  @!P1 FADD.FTZ R160, -R160, -RZ ;  /* 0x800000ffa0a09221 */ /* 0x000fe20000010100 */
[----:B------:R-:W-:Y:S01]  /*6850*/  LOP3.LUT R0, R0, 0xffff, RZ, 0xc0, !PT ;  /* 0x0000ffff00007812 */ /* 0x000fe200078ec0ff */
[----:B------:R1:W-:Y:S01]  /*6860*/  STS [R234+0x10000], R4 ;  /* 0x01000004ea007388 */ /* 0x0003e20000000800 */
[----:B----4-:R-:W-:Y:S01]  /*6870*/  F2FP.RELU.PACK_AB R6, R222, R221 ;  /* 0x000000ddde06723e */ /* 0x010fe200000008ff */
[----:B--2---:R-:W-:Y:S01]  /*6880*/  @!P4 FADD.FTZ R165, -R165, -RZ ;  /* 0x800000ffa5a5c221 */ /* 0x004fe20000010100 */
[----:B------:R-:W-:Y:S01]  /*6890*/  ISETP.LE.U32.AND P2, PT, R0, UR4, PT ;  /* 0x0000000400007c0c */ /* 0x000fe2000bf43070 */
[----:B---3--:R-:W-:Y:S01]  /*68a0*/  IMAD.U32 R108, RZ, RZ, UR16 ;  /* 0x00000010ff6c7e24 */ /* 0x008fe2000f8e00ff */
[----:B------:R-:W-:Y:S01]  /*68b0*/  F2FP.RELU.PACK_AB R0, R211, R212 ;  /* 0x000000d4d300723e */ /* 0x000fe200000008ff */
[----:B------:R-:W-:Y:S01]  /*68c0*/  @!P6 FADD.FTZ R111, -R111, -RZ ;  /* 0x800000ff6f6fe221 */ /* 0x000fe20000010100 */
[----:B------:R-:W-:Y:S02]  /*68d0*/  FSETP.GE.FTZ.AND P1, PT, R203, RZ, PT ;  /* 0x000000ffcb00720b */ /* 0x000fe40003f36000 */
[----:B------:R-:W-:Y:S01]  /*68e0*/  FSETP.GE.FTZ.AND P3, PT, R213, RZ, PT ;  /* 0x000000ffd500720b */ /* 0x000fe20003f76000 */
[----:B------:R2:W-:Y:S01]  /*68f0*/  STS [R234+0x10400], R0 ;  /* 0x01040000ea007388 */ /* 0x0005e20000000800 */
[----:B------:R-:W-:Y:S01]  /*6900*/  FSETP.GE.FTZ.AND P4, PT, R215, RZ, PT ;  /* 0x000000ffd700720b */ /* 0x000fe20003f96000 */
[----:B------:R-:W-:Y:S01]  /*6910*/  @!P0 FADD.FTZ R110, -R110, -RZ ;  /* 0x800000ff6e6e8221 */ /* 0x000fe20000010100 */
[----:B------:R-:W-:Y:S01]  /*6920*/  LEA R108, P0, R243, R108, 0x2 ;  /* 0x0000006cf36c7211 */ /* 0x000fe200078010ff */
[----:B------:R3:W-:Y:S02]  /*6930*/  STS [R233+0x12000], R6 ;  /* 0x01200006e9007388 */ /* 0x0007e40000000800 */
[----:B------:R-:W-:Y:S01]  /*6940*/  @!P2 FADD.FTZ R161, -R161, -RZ ;  /* 0x800000ffa1a1a221 */ /* 0x000fe20000010100 */
[----:B-1----:R-:W-:Y:S02]  /*6950*/  F2FP.RELU.PACK_AB R5, R226, R225 ;  /* 0x000000e1e205723e */ /* 0x002fe400000008ff */
[----:B------:R-:W-:Y:S02]  /*6960*/  LEA.HI.X.SX32 R109, R243, R109, 0x2, P0 ;  /* 0x0000006df36d7211 */ /* 0x000fe400000f16ff */
[----:B------:R-:W-:Y:S01]  /*6970*/  FSETP.GE.FTZ.AND P0, PT, R198, RZ, PT ;  /* 0x000000ffc600720b */ /* 0x000fe20003f16000 */
[----:B------:R1:W-:Y:S01]  /*6980*/  STS [R233+0x12400], R5 ;  /* 0x01240005e9007388 */ /* 0x0003e20000000800 */
[----:B------:R-:W-:Y:S02]  /*6990*/  FSETP.GE.FTZ.AND P2, PT, R206, RZ, PT ;  /* 0x000000ffce00720b */ /* 0x000fe40003f56000 */
[----:B------:R-:W-:Y:S05]  /*69a0*/  F2FP.RELU.PACK_AB R4, R219, R220 ;  /* 0x000000dcdb04723e */ /* 0x000fea00000008ff */
[----:B------:R4:W-:Y:S01]  /*69b0*/  STS [R234+0x12000], R4 ;  /* 0x01200004ea007388 */ /* 0x0009e20000000800 */
[----:B--2---:R-:W-:Y:S02]  /*69c0*/  F2FP.RELU.PACK_AB R0, R224, R223 ;  /* 0x000000dfe000723e */ /* 0x004fe400000008ff */
[----:B---3--:R-:W-:Y:S03]  /*69d0*/  F2FP.RELU.PACK_AB R6, R202, R205 ;  /* 0x000000cdca06723e */ /* 0x008fe600000008ff */
[----:B------:R2:W-:Y:S04]  /*69e0*/  STS [R234+0x12400], R0 ;  /* 0x01240000ea007388 */ /* 0x0005e80000000800 */
[----:B------:R3:W-:Y:S01]  /*69f0*/  STS [R235+0x10000], R7 ;  /* 0x01000007eb007388 */ /* 0x0007e20000000800 */
[----:B-1----:R-:W-:Y:S03]  /*6a00*/  F2FP.RELU.PACK_AB R5, R207, R208 ;  /* 0x000000d0cf05723e */ /* 0x002fe600000008ff */
[----:B------:R1:W-:Y:S01]  /*6a10*/  STS [R235+0x10400], R6 ;  /* 0x01040006eb007388 */ /* 0x0003e20000000800 */
[----:B----4-:R-:W-:Y:S05]  /*6a20*/  F2FP.RELU.PACK_AB R4, R190, R192 ;  /* 0x000000c0be04723e */ /* 0x010fea00000008ff */
[----:B------:R4:W-:Y:S01]  /*6a30*/  STS [R232+0x10000], R4 ;  /* 0x01000004e8007388 */ /* 0x0009e20000000800 */
[----:B--2---:R-:W-:Y:S02]  /*6a40*/  F2FP.RELU.PACK_AB R0, R188, R191 ;  /* 0x000000bfbc00723e */ /* 0x004fe400000008ff */
[----:B---3--:R-:W-:Y:S03]  /*6a50*/  F2FP.RELU.PACK_AB R7, R180, R187 ;  /* 0x000000bbb407723e */ /* 0x008fe600000008ff */
[----:B------:R2:W-:Y:S01]  /*6a60*/  STS [R232+0x10400], R0 ;  /* 0x01040000e8007388 */ /* 0x0005e20000000800 */
[----:B-1----:R-:W-:Y:S03]  /*6a70*/  F2FP.RELU.PACK_AB R6, R214, R216 ;  /* 0x000000d8d606723e */ /* 0x002fe600000008ff */
[----:B------:R1:W-:Y:S04]  /*6a80*/  STS [R235+0x12000], R5 ;  /* 0x01200005eb007388 */ /* 0x0003e80000000800 */
[----:B------:R3:W-:Y:S01]  /*6a90*/  STS [R235+0x12400], R6 ;  /* 0x01240006eb007388 */ /* 0x0007e20000000800 */
[----:B----4-:R-:W-:Y:S05]  /*6aa0*/  F2FP.RELU.PACK_AB R4, R210, R209 ;  /* 0x000000d1d204723e */ /* 0x010fea00000008ff */
[----:B------:R4:W-:Y:S01]  /*6ab0*/  STS [R232+0x12400], R4 ;  /* 0x01240004e8007388 */ /* 0x0009e20000000800 */
[----:B--2---:R-:W-:Y:S02]  /*6ac0*/  F2FP.RELU.PACK_AB R0, R177, R181 ;  /* 0x000000b5b100723e */ /* 0x004fe400000008ff */
[----:B-1----:R-:W-:Y:S02]  /*6ad0*/  F2FP.RELU.PACK_AB R5, R201, R204 ;  /* 0x000000ccc905723e */ /* 0x002fe400000008ff */
[----:B---3--:R-:W-:Y:S03]  /*6ae0*/  F2FP.RELU.PACK_AB R6, R184, R189 ;  /* 0x000000bdb806723e */ /* 0x008fe600000008ff */
[----:B------:R1:W-:Y:S04]  /*6af0*/  STS [R232+0x12000], R5 ;  /* 0x01200005e8007388 */ /* 0x0003e80000000800 */
[----:B------:R2:W-:Y:S04]  /*6b00*/  STS [R228+0x10000], R0 ;  /* 0x01000000e4007388 */ /* 0x0005e80000000800 */
[----:B------:R3:W-:Y:S01]  /*6b10*/  STS [R228+0x10400], R7 ;  /* 0x01040007e4007388 */ /* 0x0007e20000000800 */
[----:B----4-:R-:W-:Y:S05]  /*6b20*/  F2FP.RELU.PACK_AB R4, R174, R175 ;  /* 0x000000afae04723e */ /* 0x010fea00000008ff */
[----:B------:R4:W-:Y:S01]  /*6b30*/  STS [R229+0x10000], R4 ;  /* 0x01000004e5007388 */ /* 0x0009e20000000800 */
[----:B-1----:R-:W-:Y:S02]  /*6b40*/  F2FP.RELU.PACK_AB R5, R194, R195 ;  /* 0x000000c3c205723e */ /* 0x002fe400000008ff */
[----:B--2---:R-:W-:Y:S02]  /*6b50*/  F2FP.RELU.PACK_AB R0, R172, R173 ;  /* 0x000000adac00723e */ /* 0x004fe400000008ff */
[----:B---3--:R-:W-:Y:S03]  /*6b60*/  F2FP.RELU.PACK_AB R7, R182, R183 ;  /* 0x000000b7b607723e */ /* 0x008fe600000008ff */
[----:B------:R1:W-:Y:S04]  /*6b70*/  STS [R229+0x10400], R0 ;  /* 0x01040000e5007388 */ /* 0x0003e80000000800 */
[----:B------:R2:W-:Y:S01]  /*6b80*/  STS [R228+0x12000], R6 ;  /* 0x01200006e4007388 */ /* 0x0005e20000000800 */
[----:B----4-:R-:W-:Y:S03]  /*6b90*/  F2FP.RELU.PACK_AB R4, R168, R169 ;  /* 0x000000a9a804723e */ /* 0x010fe600000008ff */
[----:B------:R3:W-:Y:S04]  /*6ba0*/  STS [R228+0x12400], R5 ;  /* 0x01240005e4007388 */ /* 0x0007e80000000800 */
[----:B------:R4:W-:Y:S01]  /*6bb0*/  STS [R229+0x12000], R7 ;  /* 0x01200007e5007388 */ /* 0x0009e20000000800 */
[----:B-1----:R-:W-:Y:S02]  /*6bc0*/  F2FP.RELU.PACK_AB R0, R164, R163 ;  /* 0x000000a3a400723e */ /* 0x002fe400000008ff */
[----:B--2---:R-:W-:Y:S02]  /*6bd0*/  F2FP.RELU.PACK_AB R6, R186, R185 ;  /* 0x000000b9ba06723e */ /* 0x004fe400000008ff */
[----:B---3--:R-:W-:Y:S03]  /*6be0*/  F2FP.RELU.PACK_AB R5, R170, R171 ;  /* 0x000000abaa05723e */ /* 0x008fe600000008ff */
[----:B------:R1:W-:Y:S01]  /*6bf0*/  STS [R229+0x12400], R6 ;  /* 0x01240006e5007388 */ /* 0x0003e20000000800 */
[----:B----4-:R-:W-:Y:S03]  /*6c00*/  F2FP.RELU.PACK_AB R7, R166, R167 ;  /* 0x000000a7a607723e */ /* 0x010fe600000008ff */
[----:B------:R2:W-:Y:S04]  /*6c10*/  STS [R231+0x10000], R5 ;  /* 0x01000005e7007388 */ /* 0x0005e80000000800 */
[----:B------:R3:W-:Y:S04]  /*6c20*/  STS [R231+0x10400], R4 ;  /* 0x01040004e7007388 */ /* 0x0007e80000000800 */
[----:B------:R4:W-:Y:S01]  /*6c30*/  STS [R230+0x10000], R0 ;  /* 0x01000000e6007388 */ /* 0x0009e20000000800 */
[----:B-1----:R-:W-:Y:S02]  /*6c40*/  F2FP.RELU.PACK_AB R6, R165, R176 ;  /* 0x000000b0a506723e */ /* 0x002fe400000008ff */
[----:B--2---:R-:W-:Y:S02]  /*6c50*/  F2FP.RELU.PACK_AB R5, R162, R111 ;  /* 0x0000006fa205723e */ /* 0x004fe400000008ff */
[----:B---3--:R-:W-:Y:S03]  /*6c60*/  F2FP.RELU.PACK_AB R4, R161, R159 ;  /* 0x0000009fa104723e */ /* 0x008fe600000008ff */
[----:B------:R-:W-:Y:S01]  /*6c70*/  STS [R230+0x10400], R5 ;  /* 0x01040005e6007388 */ /* 0x000fe20000000800 */
[----:B----4-:R-:W-:Y:S03]  /*6c80*/  F2FP.RELU.PACK_AB R0, R110, R160 ;  /* 0x000000a06e00723e */ /* 0x010fe600000008ff */
[----:B------:R-:W-:Y:S04]  /*6c90*/  STS [R231+0x12000], R7 ;  /* 0x01200007e7007388 */ /* 0x000fe80000000800 */
[----:B------:R-:W-:Y:S04]  /*6ca0*/  STS [R231+0x12400], R6 ;  /* 0x01240006e7007388 */ /* 0x000fe80000000800 */
[----:B------:R1:W-:Y:S04]  /*6cb0*/  STS [R230+0x12400], R0 ;  /* 0x01240000e6007388 */ /* 0x0003e80000000800 */
[----:B------:R-:W-:Y:S04]  /*6cc0*/  STS [R230+0x12000], R4 ;  /* 0x01200004e6007388 */ /* 0x000fe80000000800 */
[----:B------:R-:W2:Y:S08]  /*6cd0*/  LDSM.16.M88.4 R64, [R150+0x4000] ;  /* 0x004000009640783b */ /* 0x000eb00000000200 */
[----:B------:R-:W3:Y:S08]  /*6ce0*/  LDSM.16.M88.4 R60, [R150+0x5000] ;  /* 0x00500000963c783b */ /* 0x000ef00000000200 */
[----:B------:R-:W3:Y:S08]  /*6cf0*/  LDSM.16.M88.4 R100, [R151+0x4000] ;  /* 0x004000009764783b */ /* 0x000ef00000000200 */
[----:B------:R-:W3:Y:S08]  /*6d00*/  LDSM.16.M88.4 R104, [R151+0x5000] ;  /* 0x005000009768783b */ /* 0x000ef00000000200 */
[----:B-1----:R-:W4:Y:S01]  /*6d10*/  LDG.E R0, [R108.64+0x120] ;  /* 0x000120246c007981 */ /* 0x002f22000c1e1900 */
[-C--:B--2---:R-:W-:Y:S08]  /*6d20*/  HMMA.16816.F32 R4, R64, R112.reuse, RZ ;  /* 0x000000704004723c */ /* 0x084ff000000018ff */
        /* <DEDUP_REMOVED lines=15> */
[-C--:B------:R-:W-:Y:S08]  /*6e20*/  HMMA.16816.F32 R4, R100, R128.reuse, R4 ;  /* 0x000000806404723c */ /* 0x080ff00000001804 */
[C---:B------:R-:W-:Y:S08]  /*6e30*/  HMMA.16816.F32 R8, R104.reuse, R128, R8 ;  /* 0x000000806808723c */ /* 0x040ff00000001808 */
        /* <DEDUP_REMOVED lines=12> */
[-C--:B------:R-:W-:Y:S01]  /*6f00*/  HMMA.16816.F32 R60, R104, R142.reuse, R60 ;  /* 0x0000008e683c723c */ /* 0x080fe2000000183c */
[----:B------:R-:W2:Y:S04]  /*6f10*/  LDG.E R106, [R108.64] ;  /* 0x000000246c6a7981 */ /* 0x000ea8000c1e1900 */
[----:B------:R-:W3:Y:S03]  /*6f20*/  LDG.E R105, [R108.64+0x20] ;  /* 0x000020246c697981 */ /* 0x000ee6000c1e1900 */
[----:B------:R-:W-:Y:S01]  /*6f30*/  HMMA.16816.F32 R64, R100, R142, R64 ;  /* 0x0000008e6440723c */ /* 0x000fe20000001840 */
[----:B------:R-:W3:Y:S03]  /*6f40*/  LDG.E R104, [R108.64+0x100] ;  /* 0x000100246c687981 */ /* 0x000ee6000c1e1900 */
[C---:B----4-:R-:W-:Y:S02]  /*6f50*/  FADD.FTZ R26, -R0.reuse, R26 ;  /* 0x0000001a001a7221 */ /* 0x050fe40000010100 */
[----:B------:R-:W-:Y:S02]  /*6f60*/  FADD.FTZ R42, -R0, R42 ;  /* 0x0000002a002a7221 */ /* 0x000fe40000010100 */
[C---:B--2---:R-:W-:Y:S04]  /*6f70*/  FADD.FTZ R101, -R106.reuse, R4 ;  /* 0x000000046a657221 */ /* 0x044fe80000010100 */
[C---:B------:R-:W-:Y:S02]  /*6f80*/  FADD.FTZ R100, -R106.reuse, R5 ;  /* 0x000000056a647221 */ /* 0x040fe40000010100 */
[C---:B------:R-:W-:Y:S02]  /*6f90*/  FADD.FTZ R5, -R106.reuse, R17 ;  /* 0x000000116a057221 */ /* 0x040fe40000010100 */
[----:B------:R-:W-:Y:S01]  /*6fa0*/  FADD.FTZ R4, -R106, R20 ;  /* 0x000000146a047221 */ /* 0x000fe20000010100 */
[-C--:B------:R-:W-:Y:S01]  /*6fb0*/  FSEL R17, R100, R106.reuse, P3 ;  /* 0x0000006a64117208 */ /* 0x080fe20001800000 */
[C---:B------:R-:W-:Y:S01]  /*6fc0*/  FADD.FTZ R16, -R106.reuse, R16 ;  /* 0x000000106a107221 */ /* 0x040fe20000010100 */
[-C--:B------:R-:W-:Y:S01]  /*6fd0*/  FSEL R5, R5, R106.reuse, P1 ;  /* 0x0000006a05057208 */ /* 0x080fe20000800000 */
[----:B------:R-:W-:Y:S01]  /*6fe0*/  FADD.FTZ R48, -R106, R48 ;  /* 0x000000306a307221 */ /* 0x000fe20000010100 */
[-C--:B------:R-:W-:Y:S01]  /*6ff0*/  FSEL R4, R4, R106.reuse, P0 ;  /* 0x0000006a04047208 */ /* 0x080fe20000000000 */
[----:B------:R-:W-:Y:S01]  /*7000*/  FMUL.FTZ R213, R213, R17 ;  /* 0x00000011d5d57220 */ /* 0x000fe20000410000 */
[----:B------:R-:W-:Y:S01]  /*7010*/  FSEL R16, R16, R106, P2 ;  /* 0x0000006a10107208 */ /* 0x000fe20001000000 */
[----:B------:R-:W-:Y:S01]  /*7020*/  FMUL.FTZ R203, R203, R5 ;  /* 0x00000005cbcb7220 */ /* 0x000fe20000410000 */
[----:B------:R-:W-:Y:S01]  /*7030*/  FSETP.GE.FTZ.AND P1, PT, R181, RZ, PT ;  /* 0x000000ffb500720b */ /* 0x000fe20003f36000 */
[----:B------:R-:W-:Y:S01]  /*7040*/  FMUL.FTZ R198, R198, R4 ;  /* 0x00000004c6c67220 */ /* 0x000fe20000410000 */
[----:B------:R-:W-:Y:S01]  /*7050*/  FSETP.GE.FTZ.AND P0, PT, R177, RZ, PT ;  /* 0x000000ffb100720b */ /* 0x000fe20003f16000 */
[----:B------:R-:W-:Y:S01]  /*7060*/  FADD.FTZ R5, -R106, R36 ;  /* 0x000000246a057221 */ /* 0x000fe20000010100 */
[----:B------:R-:W-:Y:S01]  /*7070*/  FSETP.GE.FTZ.AND P3, PT, R192, RZ, PT ;  /* 0x000000ffc000720b */ /* 0x000fe20003f76000 */
[----:B------:R-:W-:Y:S01]  /*7080*/  FADD.FTZ R4, -R106, R37 ;  /* 0x000000256a047221 */ /* 0x000fe20000010100 */
[----:B------:R-:W-:Y:S01]  /*7090*/  FSETP.GE.FTZ.AND P2, PT, R190, RZ, PT ;  /* 0x000000ffbe00720b */ /* 0x000fe20003f56000 */
[----:B------:R-:W-:Y:S01]  /*70a0*/  FMUL.FTZ R206, R206, R16 ;  /* 0x00000010cece7220 */ /* 0x000fe20000410000 */
[-C--:B------:R-:W-:Y:S01]  /*70b0*/  FSEL R5, R5, R106.reuse, P1 ;  /* 0x0000006a05057208 */ /* 0x080fe20000800000 */
[----:B------:R-:W-:Y:S01]  /*70c0*/  FADD.FTZ R17, -R106, R32 ;  /* 0x000000206a117221 */ /* 0x000fe20000010100 */
[----:B------:R-:W-:Y:S01]  /*70d0*/  FSEL R4, R4, R106, P0 ;  /* 0x0000006a04047208 */ /* 0x000fe20000000000 */
[----:B------:R-:W-:Y:S01]  /*70e0*/  FADD.FTZ R16, -R106, R33 ;  /* 0x000000216a107221 */ /* 0x000fe20000010100 */
[----:B------:R-:W-:Y:S01]  /*70f0*/  FSETP.GE.FTZ.AND P1, PT, R175, RZ, PT ;  /* 0x000000ffaf00720b */ /* 0x000fe20003f36000 */
[----:B------:R-:W-:Y:S01]  /*7100*/  FMUL.FTZ R181, R181, R5 ;  /* 0x00000005b5b57220 */ /* 0x000fe20000410000 */
[----:B------:R-:W-:Y:S01]  /*7110*/  FSETP.GE.FTZ.AND P0, PT, R164, RZ, PT ;  /* 0x000000ffa400720b */ /* 0x000fe20003f16000 */
[----:B------:R-:W-:Y:S01]  /*7120*/  FMUL.FTZ R177, R177, R4 ;  /* 0x00000004b1b17220 */ /* 0x000fe20000410000 */
[-C--:B------:R-:W-:Y:S01]  /*7130*/  FSEL R20, R101, R106.reuse, P4 ;  /* 0x0000006a65147208 */ /* 0x080fe20002000000 */
[C---:B------:R-:W-:Y:S01]  /*7140*/  FADD.FTZ R5, -R106.reuse, R52 ;  /* 0x000000346a057221 */ /* 0x040fe20000010100 */
[-C--:B------:R-:W-:Y:S01]  /*7150*/  FSEL R17, R17, R106.reuse, P3 ;  /* 0x0000006a11117208 */ /* 0x080fe20001800000 */
[----:B------:R-:W-:Y:S01]  /*7160*/  FADD.FTZ R4, -R106, R53 ;  /* 0x000000356a047221 */ /* 0x000fe20000010100 */
[----:B------:R-:W-:Y:S01]  /*7170*/  FSEL R16, R16, R106, P2 ;  /* 0x0000006a10107208 */ /* 0x000fe20001000000 */
[----:B------:R-:W-:Y:S01]  /*7180*/  FMUL.FTZ R215, R215, R20 ;  /* 0x00000014d7d77220 */ /* 0x000fe20000410000 */
[----:B------:R-:W-:Y:S01]  /*7190*/  FSETP.GE.FTZ.AND P2, PT, R171, RZ, PT ;  /* 0x000000ffab00720b */ /* 0x000fe20003f56000 */
[----:B------:R-:W-:Y:S01]  /*71a0*/  FADD.FTZ R20, -R106, R21 ;  /* 0x000000156a147221 */ /* 0x000fe20000010100 */
[----:B------:R-:W-:Y:S01]  /*71b0*/  FSEL R48, R48, R106, P1 ;  /* 0x0000006a30307208 */ /* 0x000fe20000800000 */
[----:B------:R-:W-:Y:S01]  /*71c0*/  FMUL.FTZ R192, R192, R17 ;  /* 0x00000011c0c07220 */ /* 0x000fe20000410000 */
        /* <DEDUP_REMOVED lines=10> */
[----:B------:R-:W-:Y:S01]  /*7270*/  FSETP.GE.FTZ.AND P1, PT, R163, RZ, PT ;  /* 0x000000ffa300720b */ /* 0x000fe20003f36000 */
[C---:B---3--:R-:W-:Y:S01]  /*7280*/  FADD.FTZ R5, -R105.reuse, R6 ;  /* 0x0000000669057221 */ /* 0x048fe20000010100 */
[-C--:B------:R-:W-:Y:S01]  /*7290*/  FSEL R20, R20, R106.reuse, P4 ;  /* 0x0000006a14147208 */ /* 0x080fe20002000000 */
[----:B------:R-:W-:Y:S01]  /*72a0*/  FADD.FTZ R4, -R105, R7 ;  /* 0x0000000769047221 */ /* 0x000fe20000010100 */
[-C--:B------:R-:W-:Y:S01]  /*72b0*/  FSEL R17, R17, R106.reuse, P3 ;  /* 0x0000006a11117208 */ /* 0x080fe20001800000 */
[C---:B------:R-:W-:Y:S01]  /*72c0*/  FADD.FTZ R18, -R105.reuse, R18 ;  /* 0x0000001269127221 */ /* 0x040fe20000010100 */
[----:B------:R-:W-:Y:S01]  /*72d0*/  FSEL R16, R16, R106, P1 ;  /* 0x0000006a10107208 */ /* 0x000fe20000800000 */
[----:B------:R-:W-:Y:S01]  /*72e0*/  @P0 FADD.FTZ R106, -R106, R65 ;  /* 0x000000416a6a0221 */ /* 0x000fe20000010100 */
[----:B------:R-:W-:Y:S01]  /*72f0*/  FSETP.GE.FTZ.AND P1, PT, R218, RZ, PT ;  /* 0x000000ffda00720b */ /* 0x000fe20003f36000 */
[----:B------:R-:W-:Y:S01]  /*7300*/  FADD.FTZ R19, -R105, R19 ;  /* 0x0000001369137221 */ /* 0x000fe20000010100 */
[----:B------:R-:W-:Y:S01]  /*7310*/  FSETP.GE.FTZ.AND P0, PT, R217, RZ, PT ;  /* 0x000000ffd900720b */ /* 0x000fe20003f16000 */
[----:B------:R-:W-:Y:S01]  /*7320*/  FADD.FTZ R22, -R105, R22 ;  /* 0x0000001669167221 */ /* 0x000fe20000010100 */
[-C--:B------:R-:W-:Y:S01]  /*7330*/  FSEL R5, R5, R105.reuse, P1 ;  /* 0x0000006905057208 */ /* 0x080fe20000800000 */
[C---:B------:R-:W-:Y:S01]  /*7340*/  FADD.FTZ R23, -R105.reuse, R23 ;  /* 0x0000001769177221 */ /* 0x040fe20000010100 */
[-C--:B------:R-:W-:Y:S01]  /*7350*/  FSEL R4, R4, R105.reuse, P0 ;  /* 0x0000006904047208 */ /* 0x080fe20000000000 */
[C---:B------:R-:W-:Y:S01]  /*7360*/  FADD.FTZ R34, -R105.reuse, R34 ;  /* 0x0000002269227221 */ /* 0x040fe20000010100 */
[----:B------:R-:W-:Y:S01]  /*7370*/  FSETP.GE.FTZ.AND P1, PT, R212, RZ, PT ;  /* 0x000000ffd400720b */ /* 0x000fe20003f36000 */
[----:B------:R-:W-:Y:S01]  /*7380*/  FADD.FTZ R35, -R105, R35 ;  /* 0x0000002369237221 */ /* 0x000fe20000010100 */
[----:B------:R-:W-:Y:S01]  /*7390*/  FSETP.GE.FTZ.AND P0, PT, R211, RZ, PT ;  /* 0x000000ffd300720b */ /* 0x000fe20003f16000 */
[C---:B------:R-:W-:Y:S01]  /*73a0*/  FADD.FTZ R38, -R105.reuse, R38 ;  /* 0x0000002669267221 */ /* 0x040fe20000010100 */
[-C--:B------:R-:W-:Y:S01]  /*73b0*/  FSEL R18, R18, R105.reuse, P1 ;  /* 0x0000006912127208 */ /* 0x080fe20000800000 */
[----:B------:R-:W-:Y:S01]  /*73c0*/  FADD.FTZ R39, -R105, R39 ;  /* 0x0000002769277221 */ /* 0x000fe20000010100 */
[-C--:B------:R-:W-:Y:S01]  /*73d0*/  FSEL R19, R19, R105.reuse, P0 ;  /* 0x0000006913137208 */ /* 0x080fe20000000000 */
[----:B------:R-:W-:Y:S01]  /*73e0*/  FMUL.FTZ R217, R217, R4 ;  /* 0x00000004d9d97220 */ /* 0x000fe20000410000 */
[----:B------:R-:W-:Y:S01]  /*73f0*/  FSETP.GE.FTZ.AND P1, PT, R205, RZ, PT ;  /* 0x000000ffcd00720b */ /* 0x000fe20003f36000 */
[C---:B------:R-:W-:Y:S01]  /*7400*/  FADD.FTZ R50, -R105.reuse, R50 ;  /* 0x0000003269327221 */ /* 0x040fe20000010100 */
[----:B------:R-:W-:Y:S01]  /*7410*/  FSETP.GE.FTZ.AND P0, PT, R202, RZ, PT ;  /* 0x000000ffca00720b */ /* 0x000fe20003f16000 */
[----:B------:R-:W-:Y:S01]  /*7420*/  FADD.FTZ R4, -R105, R51 ;  /* 0x0000003369047221 */ /* 0x000fe20000010100 */
[----:B------:R-:W-:Y:S01]  /*7430*/  FSEL R22, R22, R105, P1 ;  /* 0x0000006916167208 */ /* 0x000fe20000800000 */
[----:B------:R-:W-:Y:S01]  /*7440*/  FMUL.FTZ R218, R218, R5 ;  /* 0x00000005dada7220 */ /* 0x000fe20000410000 */
[-C--:B------:R-:W-:Y:S01]  /*7450*/  FSEL R23, R23, R105.reuse, P0 ;  /* 0x0000006917177208 */ /* 0x080fe20000000000 */
[----:B------:R-:W-:Y:S01]  /*7460*/  FADD.FTZ R6, -R105, R55 ;  /* 0x0000003769067221 */ /* 0x000fe20000010100 */
[----:B------:R-:W-:Y:S01]  /*7470*/  FSETP.GE.FTZ.AND P1, PT, R191, RZ, PT ;  /* 0x000000ffbf00720b */ /* 0x000fe20003f36000 */
[C---:B------:R-:W-:Y:S01]  /*7480*/  FADD.FTZ R5, -R105.reuse, R66 ;  /* 0x0000004269057221 */ /* 0x040fe20000010100 */
[----:B------:R-:W-:Y:S01]  /*7490*/  FSETP.GE.FTZ.AND P0, PT, R188, RZ, PT ;  /* 0x000000ffbc00720b */ /* 0x000fe20003f16000 */
[----:B------:R-:W-:Y:S01]  /*74a0*/  FADD.FTZ R7, -R105, R54 ;  /* 0x0000003669077221 */ /* 0x000fe20000010100 */
[----:B------:R-:W-:Y:S01]  /*74b0*/  FSEL R34, R34, R105, P1 ;  /* 0x0000006922227208 */ /* 0x000fe20000800000 */
[----:B------:R-:W-:Y:S01]  /*74c0*/  FMUL.FTZ R202, R202, R23 ;  /* 0x00000017caca7220 */ /* 0x000fe20000410000 */
[----:B------:R-:W-:Y:S01]  /*74d0*/  FSEL R35, R35, R105, P0 ;  /* 0x0000006923237208 */ /* 0x000fe20000000000 */
[----:B------:R-:W-:Y:S01]  /*74e0*/  FMUL.FTZ R211, R211, R19 ;  /* 0x00000013d3d37220 */ /* 0x000fe20000410000 */
[----:B------:R-:W-:Y:S01]  /*74f0*/  FSETP.GE.FTZ.AND P1, PT, R187, RZ, PT ;  /* 0x000000ffbb00720b */ /* 0x000fe20003f36000 */
[----:B------:R-:W-:Y:S01]  /*7500*/  FADD.FTZ R56, -R104, R56 ;  /* 0x0000003868387221 */ /* 0x000fe20000010100 */
[----:B------:R-:W-:Y:S01]  /*7510*/  FSETP.GE.FTZ.AND P0, PT, R180, RZ, PT ;  /* 0x000000ffb400720b */ /* 0x000fe20003f16000 */
[----:B------:R-:W-:Y:S01]  /*7520*/  FMUL.FTZ R205, R205, R22 ;  /* 0x00000016cdcd7220 */ /* 0x000fe20000410000 */
[-C--:B------:R-:W-:Y:S01]  /*7530*/  FSEL R38, R38, R105.reuse, P1 ;  /* 0x0000006926267208 */ /* 0x080fe20000800000 */
[----:B------:R-:W-:Y:S01]  /*7540*/  FMUL.FTZ R200, R200, R20 ;  /* 0x00000014c8c87220 */ /* 0x000fe20000410000 */
[----:B------:R-:W-:Y:S01]  /*7550*/  FSEL R39, R39, R105, P0 ;  /* 0x0000006927277208 */ /* 0x000fe20000000000 */
[----:B------:R-:W-:Y:S01]  /*7560*/  FADD.FTZ R45, -R104, R45 ;  /* 0x0000002d682d7221 */ /* 0x000fe20000010100 */
[----:B------:R-:W-:Y:S01]  /*7570*/  FSETP.GE.FTZ.AND P1, PT, R173, RZ, PT ;  /* 0x000000ffad00720b */ /* 0x000fe20003f36000 */
[----:B------:R-:W-:Y:S01]  /*7580*/  FMUL.FTZ R212, R212, R18 ;  /* 0x00000012d4d47220 */ /* 0x000fe20000410000 */
[----:B------:R-:W-:Y:S01]  /*7590*/  FSETP.GE.FTZ.AND P0, PT, R172, RZ, PT ;  /* 0x000000ffac00720b */ /* 0x000fe20003f16000 */
[----:B------:R-:W-:Y:S01]  /*75a0*/  FMUL.FTZ R174, R174, R17 ;  /* 0x00000011aeae7220 */ /* 0x000fe20000410000 */
[-C--:B------:R-:W-:Y:S01]  /*75b0*/  FSEL R50, R50, R105.reuse, P1 ;  /* 0x0000006932327208 */ /* 0x080fe20000800000 */
[----:B------:R-:W-:Y:S01]  /*75c0*/  FMUL.FTZ R163, R163, R16 ;  /* 0x00000010a3a37220 */ /* 0x000fe20000410000 */
[-C--:B------:R-:W-:Y:S01]  /*75d0*/  FSEL R4, R4, R105.reuse, P0 ;  /* 0x0000006904047208 */ /* 0x080fe20000000000 */
[----:B------:R-:W-:Y:S01]  /*75e0*/  FMUL.FTZ R48, R175, R48 ;  /* 0x00000030af307220 */ /* 0x000fe20000410000 */
[----:B------:R-:W-:Y:S01]  /*75f0*/  FSETP.GE.FTZ.AND P1, PT, R162, RZ, PT ;  /* 0x000000ffa200720b */ /* 0x000fe20003f36000 */
[----:B------:R-:W-:Y:S01]  /*7600*/  FMUL.FTZ R106, R164, R106 ;  /* 0x0000006aa46a7220 */ /* 0x000fe20000410000 */
[----:B------:R-:W-:Y:S01]  /*7610*/  FSETP.GE.FTZ.AND P3, PT, R168, RZ, PT ;  /* 0x000000ffa800720b */ /* 0x000fe20003f76000 */
[----:B------:R-:W-:Y:S01]  /*7620*/  FMUL.FTZ R172, R172, R4 ;  /* 0x00000004acac7220 */ /* 0x000fe20000410000 */
[----:B------:R-:W-:Y:S01]  /*7630*/  FSETP.GE.FTZ.AND P2, PT, R111, RZ, PT ;  /* 0x000000ff6f00720b */ /* 0x000fe20003f56000 */
[C---:B------:R-:W-:Y:S01]  /*7640*/  FADD.FTZ R4, -R104.reuse, R8 ;  /* 0x0000000868047221 */ /* 0x040fe20000010100 */
[----:B------:R-:W-:Y:S01]  /*7650*/  FSETP.GE.FTZ.AND P0, PT, R221, RZ, PT ;  /* 0x000000ffdd00720b */ /* 0x000fe20003f16000 */
[----:B------:R-:W-:Y:S01]  /*7660*/  FADD.FTZ R8, -R104, R9 ;  /* 0x0000000968087221 */ /* 0x000fe20000010100 */
[-C--:B------:R-:W-:Y:S01]  /*7670*/  FSEL R6, R6, R105.reuse, P3 ;  /* 0x0000006906067208 */ /* 0x080fe20001800000 */
[----:B------:R-:W-:Y:S01]  /*7680*/  FMUL.FTZ R191, R191, R34 ;  /* 0x00000022bfbf7220 */ /* 0x000fe20000410000 */
[----:B------:R-:W-:Y:S01]  /*7690*/  FSEL R5, R5, R105, P2 ;  /* 0x0000006905057208 */ /* 0x000fe20001000000 */
[----:B------:R-:W-:Y:S01]  /*76a0*/  FMUL.FTZ R35, R188, R35 ;  /* 0x00000023bc237220 */ /* 0x000fe20000410000 */
[----:B------:R-:W-:Y:S01]  /*76b0*/  FSETP.GE.FTZ.AND P4, PT, R169, RZ, PT ;  /* 0x000000ffa900720b */ /* 0x000fe20003f96000 */
[----:B------:R-:W-:Y:S01]  /*76c0*/  FMUL.FTZ R168, R168, R6 ;  /* 0x00000006a8a87220 */ /* 0x000fe20000410000 */
[----:B------:R-:W-:Y:S01]  /*76d0*/  FSEL R4, R4, R104, P0 ;  /* 0x0000006804047208 */ /* 0x000fe20000000000 */
[----:B------:R-:W-:Y:S01]  /*76e0*/  FMUL.FTZ R111, R111, R5 ;  /* 0x000000056f6f7220 */ /* 0x000fe20000410000 */
[----:B------:R-:W-:Y:S01]  /*76f0*/  FSEL R7, R7, R105, P4 ;  /* 0x0000006907077208 */ /* 0x000fe20002000000 */
[C---:B------:R-:W-:Y:S01]  /*7700*/  FADD.FTZ R6, -R104.reuse, R13 ;  /* 0x0000000d68067221 */ /* 0x040fe20000010100 */
[----:B------:R-:W-:Y:S01]  /*7710*/  FSETP.GE.FTZ.AND P2, PT, R219, RZ, PT ;  /* 0x000000ffdb00720b */ /* 0x000fe20003f56000 */
[----:B------:R-:W-:Y:S01]  /*7720*/  FADD.FTZ R5, -R104, R24 ;  /* 0x0000001868057221 */ /* 0x000fe20000010100 */
[----:B------:R-:W-:Y:S01]  /*7730*/  FSETP.GE.FTZ.AND P0, PT, R207, RZ, PT ;  /* 0x000000ffcf00720b */ /* 0x000fe20003f16000 */
[----:B------:R-:W-:Y:S01]  /*7740*/  @P1 FADD.FTZ R105, -R105, R67 ;  /* 0x0000004369691221 */ /* 0x000fe20000010100 */
[----:B------:R-:W-:Y:S01]  /*7750*/  FSETP.GE.FTZ.AND P1, PT, R208, RZ, PT ;  /* 0x000000ffd000720b */ /* 0x000fe20003f36000 */
[----:B------:R-:W-:Y:S01]  /*7760*/  FMUL.FTZ R23, R221, R4 ;  /* 0x00000004dd177220 */ /* 0x000fe20000410000 */
[-C--:B------:R-:W-:Y:S01]  /*7770*/  FSEL R6, R6, R104.reuse, P2 ;  /* 0x0000006806067208 */ /* 0x080fe20001000000 */
[----:B------:R-:W-:Y:S01]  /*7780*/  FADD.FTZ R4, -R104, R25 ;  /* 0x0000001968047221 */ /* 0x000fe20000010100 */
[-C--:B------:R-:W-:Y:S01]  /*7790*/  FSEL R5, R5, R104.reuse, P1 ;  /* 0x0000006805057208 */ /* 0x080fe20000800000 */
[----:B------:R-:W-:Y:S01]  /*77a0*/  FMUL.FTZ R169, R169, R7 ;  /* 0x00000007a9a97220 */ /* 0x000fe20000410000 */
[----:B------:R-:W-:Y:S01]  /*77b0*/  FSETP.GE.FTZ.AND P3, PT, R220, RZ, PT ;  /* 0x000000ffdc00720b */ /* 0x000fe20003f76000 */
[----:B------:R-:W-:Y:S01]  /*77c0*/  FADD.FTZ R7, -R104, R12 ;  /* 0x0000000c68077221 */ /* 0x000fe20000010100 */
[----:B------:R-:W-:Y:S01]  /*77d0*/  FSEL R4, R4, R104, P0 ;  /* 0x0000006804047208 */ /* 0x000fe20000000000 */
[----:B------:R-:W-:Y:S01]  /*77e0*/  FMUL.FTZ R19, R219, R6 ;  /* 0x00000006db137220 */ /* 0x000fe20000410000 */
[----:B------:R-:W-:Y:S01]  /*77f0*/  FSETP.GE.FTZ.AND P2, PT, R189, RZ, PT ;  /* 0x000000ffbd00720b */ /* 0x000fe20003f56000 */
[----:B------:R-:W-:Y:S01]  /*7800*/  FMUL.FTZ R208, R208, R5 ;  /* 0x00000005d0d07220 */ /* 0x000fe20000410000 */
[----:B------:R-:W-:Y:S01]  /*7810*/  FSETP.GE.FTZ.AND P1, PT, R184, RZ, PT ;  /* 0x000000ffb800720b */ /* 0x000fe20003f36000 */
[C---:B------:R-:W-:Y:S01]  /*7820*/  FADD.FTZ R6, -R104.reuse, R40 ;  /* 0x0000002868067221 */ /* 0x040fe20000010100 */
[----:B------:R-:W-:Y:S01]  /*7830*/  FSEL R7, R7, R104, P3 ;  /* 0x0000006807077208 */ /* 0x000fe20001800000 */
[----:B------:R-:W-:Y:S01]  /*7840*/  FADD.FTZ R5, -R104, R41 ;  /* 0x0000002968057221 */ /* 0x000fe20000010100 */
[----:B------:R-:W-:Y:S01]  /*7850*/  FSETP.GE.FTZ.AND P0, PT, R183, RZ, PT ;  /* 0x000000ffb700720b */ /* 0x000fe20003f16000 */
[----:B------:R-:W-:Y:S01]  /*7860*/  FMUL.FTZ R207, R207, R4 ;  /* 0x00000004cfcf7220 */ /* 0x000fe20000410000 */
[-C--:B------:R-:W-:Y:S01]  /*7870*/  FSEL R6, R6, R104.reuse, P2 ;  /* 0x0000006806067208 */ /* 0x080fe20001000000 */
[----:B------:R-:W-:Y:S01]  /*7880*/  FADD.FTZ R4, -R104, R44 ;  /* 0x0000002c68047221 */ /* 0x000fe20000010100 */
        /* <DEDUP_REMOVED lines=22> */
[-C--:B------:R-:W-:Y:S01]  /*79f0*/  FSEL R6, R6, R104.reuse, P1 ;  /* 0x0000006806067208 */ /* 0x080fe20000800000 */
[----:B------:R-:W-:Y:S01]  /*7a00*/  FMUL.FTZ R39, R180, R39 ;  /* 0x00000027b4277220 */ /* 0x000fe20000410000 */
[----:B------:R-:W-:Y:S01]  /*7a10*/  FSEL R5, R5, R104, P2 ;  /* 0x0000006805057208 */ /* 0x000fe20001000000 */
[----:B------:R-:W-:Y:S01]  /*7a20*/  FMUL.FTZ R18, R201, R7 ;  /* 0x00000007c9127220 */ /* 0x000fe20000410000 */
[----:B------:R-:W-:Y:S01]  /*7a30*/  FSETP.GE.FTZ.AND P1, PT, R225, RZ, PT ;  /* 0x000000ffe100720b */ /* 0x000fe20003f36000 */
[----:B------:R-:W-:Y:S01]  /*7a40*/  FADD.FTZ R7, -R0, R15 ;  /* 0x0000000f00077221 */ /* 0x000fe20000010100 */
[----:B------:R-:W-:Y:S01]  /*7a50*/  FSETP.GE.FTZ.AND P4, PT, R204, RZ, PT ;  /* 0x000000ffcc00720b */ /* 0x000fe20003f96000 */
[----:B------:R-:W-:Y:S01]  /*7a60*/  FMUL.FTZ R166, R166, R6 ;  /* 0x00000006a6a67220 */ /* 0x000fe20000410000 */
[----:B------:R-:W-:Y:S01]  /*7a70*/  FSETP.GE.FTZ.AND P3, PT, R182, RZ, PT ;  /* 0x000000ffb600720b */ /* 0x000fe20003f76000 */
[----:B------:R-:W-:Y:S01]  /*7a80*/  FMUL.FTZ R159, R159, R5 ;  /* 0x000000059f9f7220 */ /* 0x000fe20000410000 */
[----:B------:R-:W-:Y:S01]  /*7a90*/  FSEL R4, R4, R0, P1 ;  /* 0x0000000004047208 */ /* 0x000fe20000800000 */
[----:B------:R-:W-:Y:S01]  /*7aa0*/  FADD.FTZ R6, -R0, R11 ;  /* 0x0000000b00067221 */ /* 0x000fe20000010100 */
[----:B------:R-:W-:Y:S01]  /*7ab0*/  FSETP.GE.FTZ.AND P2, PT, R224, RZ, PT ;  /* 0x000000ffe000720b */ /* 0x000fe20003f56000 */
[----:B------:R-:W-:Y:S01]  /*7ac0*/  FADD.FTZ R5, -R0, R14 ;  /* 0x0000000e00057221 */ /* 0x000fe20000010100 */
[----:B------:R-:W-:Y:S01]  /*7ad0*/  FSEL R8, R8, R104, P4 ;  /* 0x0000006808087208 */ /* 0x000fe20002000000 */
[----:B------:R-:W-:Y:S01]  /*7ae0*/  FMUL.FTZ R14, R225, R4 ;  /* 0x00000004e10e7220 */ /* 0x000fe20000410000 */
[----:B------:R-:W-:Y:S01]  /*7af0*/  FSEL R45, R45, R104, P3 ;  /* 0x000000682d2d7208 */ /* 0x000fe20001800000 */
[----:B------:R-:W-:Y:S01]  /*7b00*/  @P0 FADD.FTZ R104, -R104, R61 ;  /* 0x0000003d68680221 */ /* 0x000fe20000010100 */
[----:B------:R-:W-:Y:S01]  /*7b10*/  FSETP.GE.FTZ.AND P1, PT, R226, RZ, PT ;  /* 0x000000ffe200720b */ /* 0x000fe20003f36000 */
[----:B------:R-:W-:Y:S01]  /*7b20*/  FADD.FTZ R4, -R0, R27 ;  /* 0x0000001b00047221 */ /* 0x000fe20000010100 */
[----:B------:R-:W-:Y:S01]  /*7b30*/  FSETP.GE.FTZ.AND P0, PT, R223, RZ, PT ;  /* 0x000000ffdf00720b */ /* 0x000fe20003f16000 */
[----:B------:R-:W-:Y:S01]  /*7b40*/  FMUL.FTZ R16, R204, R8 ;  /* 0x00000008cc107220 */ /* 0x000fe20000410000 */
        /* <DEDUP_REMOVED lines=11> */
[----:B------:R-:W-:Y:S01]  /*7c00*/  FADD.FTZ R6, -R0, R30 ;  /* 0x0000001e00067221 */ /* 0x000fe20000010100 */
[----:B------:R-:W-:Y:S01]  /*7c10*/  FSETP.GE.FTZ.AND P3, PT, R210, RZ, PT ;  /* 0x000000ffd200720b */ /* 0x000fe20003f76000 */
[----:B------:R-:W-:Y:S01]  /*7c20*/  FMUL.FTZ R12, R223, R5 ;  /* 0x00000005df0c7220 */ /* 0x000fe20000410000 */
[----:B------:R-:W-:Y:S01]  /*7c30*/  FSEL R5, R26, R0, P1 ;  /* 0x000000001a057208 */ /* 0x000fe20000800000 */
[----:B------:R-:W-:Y:S01]  /*7c40*/  FMUL.FTZ R21, R214, R4 ;  /* 0x00000004d6157220 */ /* 0x000fe20000410000 */
[----:B------:R-:W-:Y:S01]  /*7c50*/  FSETP.GE.FTZ.AND P0, PT, R209, RZ, PT ;  /* 0x000000ffd100720b */ /* 0x000fe20003f16000 */
[----:B------:R-:W-:Y:S01]  /*7c60*/  FADD.FTZ R4, -R0, R46 ;  /* 0x0000002e00047221 */ /* 0x000fe20000010100 */
[-C--:B------:R-:W-:Y:S01]  /*7c70*/  FSEL R7, R7, R0.reuse, P3 ;  /* 0x0000000007077208 */ /* 0x080fe20001800000 */
[----:B------:R-:W-:Y:S01]  /*7c80*/  FMUL.FTZ R11, R216, R5 ;  /* 0x00000005d80b7220 */ /* 0x000fe20000410000 */
[----:B------:R-:W-:Y:S01]  /*7c90*/  FSEL R6, R6, R0, P0 ;  /* 0x0000000006067208 */ /* 0x000fe20000000000 */
[----:B------:R-:W-:Y:S01]  /*7ca0*/  FADD.FTZ R5, -R0, R43 ;  /* 0x0000002b00057221 */ /* 0x000fe20000010100 */
[----:B------:R-:W-:Y:S01]  /*7cb0*/  FSETP.GE.FTZ.AND P0, PT, R185, RZ, PT ;  /* 0x000000ffb900720b */ /* 0x000fe20003f16000 */
[----:B------:R-:W-:Y:S01]  /*7cc0*/  FMUL.FTZ R17, R210, R7 ;  /* 0x00000007d2117220 */ /* 0x000fe20000410000 */
[----:B------:R-:W-:Y:S01]  /*7cd0*/  FSETP.GE.FTZ.AND P1, PT, R194, RZ, PT ;  /* 0x000000ffc200720b */ /* 0x000fe20003f36000 */
[----:B------:R-:W-:Y:S01]  /*7ce0*/  FADD.FTZ R7, -R0, R47 ;  /* 0x0000002f00077221 */ /* 0x000fe20000010100 */
[----:B------:R-:W-:Y:S01]  /*7cf0*/  FSETP.GE.FTZ.AND P2, PT, R195, RZ, PT ;  /* 0x000000ffc300720b */ /* 0x000fe20003f56000 */
[----:B------:R-:W-:Y:S01]  /*7d00*/  FMUL.FTZ R10, R209, R6 ;  /* 0x00000006d10a7220 */ /* 0x000fe20000410000 */
[----:B------:R-:W-:Y:S01]  /*7d10*/  FSEL R4, R4, R0, P0 ;  /* 0x0000000004047208 */ /* 0x000fe20000000000 */
[----:B------:R-:W-:Y:S01]  /*7d20*/  FMUL.FTZ R45, R182, R45 ;  /* 0x0000002db62d7220 */ /* 0x000fe20000410000 */
        /* <DEDUP_REMOVED lines=10> */
[----:B------:R-:W-:Y:S01]  /*7dd0*/  PLOP3.LUT P0, PT, PT, PT, UP2, 0x80, 0x0 ;  /* 0x000000000000781c */ /* 0x000fe20003f0f028 */
[----:B------:R-:W-:Y:S01]  /*7de0*/  FMUL.FTZ R8, R195, R6 ;  /* 0x00000006c3087220 */ /* 0x000fe20000410000 */
[----:B------:R-:W-:Y:S01]  /*7df0*/  FSETP.GE.FTZ.AND P4, PT, R176, RZ, PT ;  /* 0x000000ffb000720b */ /* 0x000fe20003f96000 */
[----:B------:R-:W-:Y:S01]  /*7e00*/  FADD.FTZ R6, -R0, R58 ;  /* 0x0000003a00067221 */ /* 0x000fe20000010100 */
[----:B------:R-:W-:Y:S01]  /*7e10*/  FSETP.GE.FTZ.AND P3, PT, R165, RZ, PT ;  /* 0x000000ffa500720b */ /* 0x000fe20003f76000 */
[----:B------:R-:W-:Y:S01]  /*7e20*/  FMUL.FTZ R104, R161, R104 ;  /* 0x00000068a1687220 */ /* 0x000fe20000410000 */
[----:B------:R-:W-:Y:S01]  /*7e30*/  FSETP.GE.FTZ.AND P2, PT, R160, RZ, PT ;  /* 0x000000ffa000720b */ /* 0x000fe20003f56000 */
[----:B------:R-:W-:Y:S01]  /*7e40*/  FMUL.FTZ R7, R186, R7 ;  /* 0x00000007ba077220 */ /* 0x000fe20000410000 */
[-C--:B------:R-:W-:Y:S01]  /*7e50*/  FSEL R6, R6, R0.reuse, P4 ;  /* 0x0000000006067208 */ /* 0x080fe20002000000 */
[----:B------:R-:W-:Y:S01]  /*7e60*/  IMAD.MOV.U32 R58, RZ, RZ, R241 ;  /* 0x000000ffff3a7224 */ /* 0x000fe200078e00f1 */
[-C--:B------:R-:W-:Y:S01]  /*7e70*/  FSEL R5, R5, R0.reuse, P3 ;  /* 0x0000000005057208 */ /* 0x080fe20001800000 */
[----:B------:R-:W-:Y:S01]  /*7e80*/  IMAD.MOV.U32 R59, RZ, RZ, R240 ;  /* 0x000000ffff3b7224 */ /* 0x000fe200078e00f0 */
[----:B------:R-:W-:Y:S01]  /*7e90*/  FSEL R4, R4, R0, P2 ;  /* 0x0000000004047208 */ /* 0x000fe20001000000 */
[----:B------:R-:W-:Y:S02]  /*7ea0*/  @P1 FADD.FTZ R0, -R0, R63 ;  /* 0x0000003f00001221 */ /* 0x000fe40000010100 */
[----:B------:R-:W-:Y:S02]  /*7eb0*/  FMUL.FTZ R34, R176, R6 ;  /* 0x00000006b0227220 */ /* 0x000fe40000410000 */
[----:B------:R-:W-:Y:S02]  /*7ec0*/  FMUL.FTZ R165, R165, R5 ;  /* 0x00000005a5a57220 */ /* 0x000fe40000410000 */
[----:B------:R-:W-:Y:S02]  /*7ed0*/  FMUL.FTZ R160, R160, R4 ;  /* 0x00000004a0a07220 */ /* 0x000fe40000410000 */
[----:B------:R-:W-:Y:S01]  /*7ee0*/  FMUL.FTZ R33, R110, R0 ;  /* 0x000000006e217220 */ /* 0x000fe20000410000 */
        /* <DEDUP_REMOVED lines=14> */
[----:B------:R-:W-:Y:S01]  /*7fd0*/  @!P2 LEA R4, P1, R6, R238, 0x7 ;  /* 0x000000ee0604a211 */ /* 0x000fe200078238ff */
        /* <DEDUP_REMOVED lines=19> */
.L_x_170:
        /* <DEDUP_REMOVED lines=149> */
.L_x_171:
[----:B------:R-:W-:Y:S01]  /*8a60*/  LDSM.16.M88.4 R16, [R147] ;  /* 0x000000009310783b */ /* 0x000fe20000000200 */
[----:B-1----:R-:W-:Y:S01]  /*8a70*/  @P0 IADD3 R4, R243, -0x80, RZ ;  /* 0xffffff80f3040810 */ /* 0x002fe20007ffe0ff */
[----:B------:R-:W-:Y:S01]  /*8a80*/  IMAD.MOV.U32 R5, RZ, RZ, 0x4 ;  /* 0x00000004ff057424 */ /* 0x000fe200078e00ff */
[----:B------:R-:W-:Y:S01]  /*8a90*/  @UP2 UIADD3 UR5, UP0, UR14, -0x200, URZ ;  /* 0xfffffe000e052890 */ /* 0x000fe2000ff1e03f */
[----:B------:R-:W1:Y:S01]  /*8aa0*/  LDSM.16.MT88.4 R20, [R0+0x6000] ;  /* 0x006000000014783b */ /* 0x000e620000004200 */
[----:B------:R-:W-:Y:S01]  /*8ab0*/  IMAD.U32 R57, RZ, RZ, UR24 ;  /* 0x00000018ff397e24 */ /* 0x000fe2000f8e00ff */
[----:B------:R-:W-:Y:S01]  /*8ac0*/  UISETP.GT.AND UP1, UPT, UR8, UR18, UPT ;  /* 0x000000120800728c */ /* 0x000fe2000bf24270 */
[----:B------:R-:W-:Y:S01]  /*8ad0*/  @P0 IMAD.WIDE R52, R4, R5, UR14 ;  /* 0x0000000e04340e25 */ /* 0x000fe2000f8e0205 */
[----:B------:R-:W2:Y:S01]  /*8ae0*/  LDSM.16.M88.4 R12, [R147+0x2000] ;  /* 0x00200000930c783b */ /* 0x000ea20000000200 */
[----:B------:R-:W-:Y:S02]  /*8af0*/  @UP2 UIADD3.X UR4, UR15, -0x1, URZ, UP0, !UPT ;  /* 0xffffffff0f042890 */ /* 0x000fe400087fe43f */
[----:B------:R-:W-:Y:S01]  /*8b00*/  IMAD.U32 R56, RZ, RZ, UR23 ;  /* 0x00000017ff387e24 */ /* 0x000fe2000f8e00ff */
[----:B------:R-:W-:Y:S01]  /*8b10*/  LDSM.16.M88.4 R24, [R154] ;  /* 0x000000009a18783b */ /* 0x000fe20000000200 */
[----:B------:R-:W-:Y:S01]  /*8b20*/  IMAD.U32 R55, RZ, RZ, UR22 ;  /* 0x00000016ff377e24 */ /* 0x000fe2000f8e00ff */
[----:B------:R-:W-:Y:S02]  /*8b30*/  @UP2 UMOV UR14, UR5 ;  /* 0x00000005000e2c82 */ /* 0x000fe40008000000 */
[----:B------:R-:W3:Y:S01]  /*8b40*/  LDSM.16.MT88.4 R28, [R0+0x6400] ;  /* 0x00640000001c783b */ /* 0x000ee20000004200 */
[----:B------:R-:W-:Y:S02]  /*8b50*/  @UP2 UMOV UR15, UR4 ;  /* 0x00000004000f2c82 */ /* 0x000fe40008000000 */
[----:B------:R-:W-:Y:S01]  /*8b60*/  ULOP3.LUT UR4, UR8, 0x1, URZ, 0xc0, !UPT ;  /* 0x0000000108047892 */ /* 0x000fe2000f8ec03f */
[----:B------:R-:W4:Y:S03]  /*8b70*/  LDSM.16.M88.4 R32, [R157] ;  /* 0x000000009d20783b */ /* 0x000f260000000200 */
[----:B------:R-:W-:Y:S01]  /*8b80*/  UISETP.NE.U32.AND UP0, UPT, UR4, 0x1, UPT ;  /* 0x000000010400788c */ /* 0x000fe2000bf05070 */
[----:B------:R-:W-:Y:S01]  /*8b90*/  LDSM.16.M88.4 R36, [R149] ;  /* 0x000000009524783b */ /* 0x000fe20000000200 */
[----:B------:R-:W-:Y:S03]  /*8ba0*/  UIADD3 UR4, UR8, -0x1, URZ ;  /* 0xffffffff08047890 */ /* 0x000fe6000fffe03f */
[----:B------:R-:W3:Y:S04]  /*8bb0*/  LDSM.16.MT88.4 R40, [R0+0x6800] ;  /* 0x006800000028783b */ /* 0x000ee80000004200 */
[----:B------:R-:W3:Y:S01]  /*8bc0*/  LDSM.16.M88.4 R44, [R149+0x2000] ;  /* 0x00200000952c783b */ /* 0x000ee20000000200 */
[----:B------:R-:W-:Y:S03]  /*8bd0*/  UMOV UR8, UR4 ;  /* 0x0000000400087c82 */ /* 0x000fe60008000000 */
[----:B------:R-:W-:Y:S04]  /*8be0*/  LDSM.16.M88.4 R48, [R148+0x2000] ;  /* 0x002000009430783b */ /* 0x000fe80000000200 */
[----:B------:R3:W5:Y:S01]  /*8bf0*/  @P0 LDG.E R248, [R52.64] ;  /* 0x0000000634f80981 */ /* 0x000762000c1e1900 */
[-C--:B-1----:R-:W-:Y:S03]  /*8c00*/  HMMA.16816.F32 R4, R16, R20.reuse, RZ ;  /* 0x000000141004723c */ /* 0x082fe600000018ff */
[----:B------:R1:W5:Y:S04]  /*8c10*/  @P0 LDG.E R249, [R52.64+0x20] ;  /* 0x0000200634f90981 */ /* 0x000368000c1e1900 */
[----:B------:R1:W5:Y:S01]  /*8c20*/  @P0 LDG.E R246, [R52.64+0x100] ;  /* 0x0001000634f60981 */ /* 0x000362000c1e1900 */
[C---:B--2---:R-:W-:Y:S03]  /*8c30*/  HMMA.16816.F32 R8, R12.reuse, R20, RZ ;  /* 0x000000140c08723c */ /* 0x044fe600000018ff */
[----:B------:R1:W5:Y:S05]  /*8c40*/  @P0 LDG.E R247, [R52.64+0x120] ;  /* 0x0001200634f70981 */ /* 0x00036a000c1e1900 */
[-C--:B------:R-:W-:Y:S08]  /*8c50*/  HMMA.16816.F32 R12, R12, R22.reuse, RZ ;  /* 0x000000160c0c723c */ /* 0x080ff000000018ff */
[----:B------:R-:W-:Y:S01]  /*8c60*/  HMMA.16816.F32 R16, R16, R22, RZ ;  /* 0x000000161010723c */ /* 0x000fe200000018ff */
[----:B------:R-:W-:Y:S07]  /*8c70*/  LDSM.16.M88.4 R20, [R148] ;  /* 0x000000009414783b */ /* 0x000fee0000000200 */
[-C--:B---3--:R-:W-:Y:S01]  /*8c80*/  HMMA.16816.F32 R4, R24, R28.reuse, R4 ;  /* 0x0000001c1804723c */ /* 0x088fe20000001804 */
[----:B-1----:R-:W-:Y:S03]  /*8c90*/  IMAD.U32 R53, RZ, RZ, UR21 ;  /* 0x00000015ff357e24 */ /* 0x002fe6000f8e00ff */
[----:B------:R-:W-:Y:S04]  /*8ca0*/  IMAD.U32 R52, RZ, RZ, UR20 ;  /* 0x00000014ff347e24 */ /* 0x000fe8000f8e00ff */
[C---:B----4-:R-:W-:Y:S08]  /*8cb0*/  HMMA.16816.F32 R8, R32.reuse, R28, R8 ;  /* 0x0000001c2008723c */ /* 0x050ff00000001808 */
[-C--:B------:R-:W-:Y:S01]  /*8cc0*/  HMMA.16816.F32 R12, R32, R30.reuse, R12 ;  /* 0x0000001e200c723c */ /* 0x080fe2000000180c */
[----:B------:R-:W1:Y:S07]  /*8cd0*/  LDSM.16.MT88.4 R32, [R0+0x6c00] ;  /* 0x006c00000020783b */ /* 0x000e6e0000004200 */
[----:B------:R-:W-:Y:S01]  /*8ce0*/  HMMA.16816.F32 R16, R24, R30, R16 ;  /* 0x0000001e1810723c */ /* 0x000fe20000001810 */
[----:B------:R-:W-:Y:S04]  /*8cf0*/  LDSM.16.M88.4 R24, [R147+0x4000] ;  /* 0x004000009318783b */ /* 0x000fe80000000200 */
[----:B------:R-:W2:Y:S03]  /*8d00*/  LDSM.16.MT88.4 R28, [R0+0x7000] ;  /* 0x00700000001c783b */ /* 0x000ea60000004200 */
[-C--:B------:R-:W-:Y:S08]  /*8d10*/  HMMA.16816.F32 R4, R36, R40.reuse, R4 ;  /* 0x000000282404723c */ /* 0x080ff00000001804 */
[C---:B------:R-:W-:Y:S08]  /*8d20*/  HMMA.16816.F32 R8, R44.reuse, R40, R8 ;  /* 0x000000282c08723c */ /* 0x040ff00000001808 */
[-C--:B------:R-:W-:Y:S01]  /*8d30*/  HMMA.16816.F32 R12, R44, R42.reuse, R12 ;  /* 0x0000002a2c0c723c */ /* 0x080fe2000000180c */
[----:B------:R-:W3:Y:S07]  /*8d40*/  LDSM.16.M88.4 R44, [R147+0x6000] ;  /* 0x00600000932c783b */ /* 0x000eee0000000200 */
[----:B------:R-:W-:Y:S01]  /*8d50*/  HMMA.16816.F32 R16, R36, R42, R16 ;  /* 0x0000002a2410723c */ /* 0x000fe20000001810 */
[----:B------:R-:W-:Y:S04]  /*8d60*/  LDSM.16.M88.4 R36, [R156] ;  /* 0x000000009c24783b */ /* 0x000fe80000000200 */
[----:B------:R-:W4:Y:S03]  /*8d70*/  LDSM.16.MT88.4 R40, [R0+0x7400] ;  /* 0x007400000028783b */ /* 0x000f260000004200 */
[-C--:B-1----:R-:W-:Y:S08]  /*8d80*/  HMMA.16816.F32 R4, R20, R32.reuse, R4 ;  /* 0x000000201404723c */ /* 0x082ff00000001804 */
[C---:B------:R-:W-:Y:S08]  /*8d90*/  HMMA.16816.F32 R8, R48.reuse, R32, R8 ;  /* 0x000000203008723c */ /* 0x040ff00000001808 */
[-C--:B------:R-:W-:Y:S01]  /*8da0*/  HMMA.16816.F32 R12, R48, R34.reuse, R12 ;  /* 0x00000022300c723c */ /* 0x080fe2000000180c */
[----:B------:R-:W1:Y:S07]  /*8db0*/  LDSM.16.M88.4 R48, [R155] ;  /* 0x000000009b30783b */ /* 0x000e6e0000000200 */
[----:B------:R-:W-:Y:S01]  /*8dc0*/  HMMA.16816.F32 R16, R20, R34, R16 ;  /* 0x000000221410723c */ /* 0x000fe20000001810 */
[----:B------:R-:W-:Y:S04]  /*8dd0*/  LDSM.16.M88.4 R20, [R149+0x4000] ;  /* 0x004000009514783b */ /* 0x000fe80000000200 */
[----:B------:R-:W1:Y:S03]  /*8de0*/  LDSM.16.MT88.4 R32, [R0+0x7800] ;  /* 0x007800000020783b */ /* 0x000e660000004200 */
[-C--:B--2---:R-:W-:Y:S08]  /*8df0*/  HMMA.16816.F32 R4, R24, R28.reuse, R4 ;  /* 0x0000001c1804723c */ /* 0x084ff00000001804 */
[C---:B---3--:R-:W-:Y:S08]  /*8e00*/  HMMA.16816.F32 R8, R44.reuse, R28, R8 ;  /* 0x0000001c2c08723c */ /* 0x048ff00000001808 */
[-C--:B------:R-:W-:Y:S01]  /*8e10*/  HMMA.16816.F32 R12, R44, R30.reuse, R12 ;  /* 0x0000001e2c0c723c */ /* 0x080fe2000000180c */
[----:B------:R-:W2:Y:S07]  /*8e20*/  LDSM.16.M88.4 R44, [R149+0x6000] ;  /* 0x00600000952c783b */ /* 0x000eae0000000200 */
[----:B------:R-:W-:Y:S01]  /*8e30*/  HMMA.16816.F32 R16, R24, R30, R16 ;  /* 0x0000001e1810723c */ /* 0x000fe20000001810 */
[----:B------:R3:W-:Y:S04]  /*8e40*/  LDSM.16.MT88.4 R28, [R0+0x7c00] ;  /* 0x007c0000001c783b */ /* 0x0007e80000004200 */
[----:B------:R-:W2:Y:S03]  /*8e50*/  LDSM.16.M88.4 R24, [R148+0x4000] ;  /* 0x004000009418783b */ /* 0x000ea60000000200 */
[-C--:B----4-:R-:W-:Y:S08]  /*8e60*/  HMMA.16816.F32 R4, R36, R40.reuse, R4 ;  /* 0x000000282404723c */ /* 0x090ff00000001804 */
[C---:B-1----:R-:W-:Y:S07]  /*8e70*/  HMMA.16816.F32 R8, R48.reuse, R40, R8 ;  /* 0x000000283008723c */ /* 0x042fee0000001808 */
[----:B------:R-:W-:Y:S01]  /*8e80*/  IMAD.U32 R40, RZ, RZ, UR29 ;  /* 0x0000001dff287e24 */ /* 0x000fe2000f8e00ff */
[-C--:B------:R-:W-:Y:S01]  /*8e90*/  HMMA.16816.F32 R12, R48, R42.reuse, R12 ;  /* 0x0000002a300c723c */ /* 0x080fe2000000180c */
[----:B------:R-:W1:Y:S03]  /*8ea0*/  LDSM.16.M88.4 R48, [R148+0x6000] ;  /* 0x006000009430783b */ /* 0x000e660000000200 */
[----:B---3--:R-:W-:Y:S04]  /*8eb0*/  IMAD.U32 R0, RZ, RZ, UR19 ;  /* 0x00000013ff007e24 */ /* 0x008fe8000f8e00ff */
[----:B------:R-:W-:Y:S04]  /*8ec0*/  HMMA.16816.F32 R16, R36, R42, R16 ;  /* 0x0000002a2410723c */ /* 0x000fe80000001810 */
[----:B------:R-:W-:Y:S01]  /*8ed0*/  LEA R241, P1, R0, R58, 0x2 ;  /* 0x0000003a00f17211 */ /* 0x000fe200078210ff */
[----:B------:R-:W-:Y:S02]  /*8ee0*/  IMAD.U32 R0, RZ, RZ, UR34 ;  /* 0x00000022ff007e24 */ /* 0x000fe4000f8e00ff */
[----:B------:R-:W-:Y:S01]  /*8ef0*/  IMAD.U32 R42, RZ, RZ, UR30 ;  /* 0x0000001eff2a7e24 */ /* 0x000fe2000f8e00ff */
[-C--:B------:R-:W-:Y:S01]  /*8f00*/  HMMA.16816.F32 R4, R20, R32.reuse, R4 ;  /* 0x000000201404723c */ /* 0x080fe20000001804 */
[----:B------:R-:W-:Y:S03]  /*8f10*/  IMAD.U32 R38, RZ, RZ, UR28 ;  /* 0x0000001cff267e24 */ /* 0x000fe6000f8e00ff */
[----:B------:R-:W-:Y:S02]  /*8f20*/  IMAD.U32 R36, RZ, RZ, UR27 ;  /* 0x0000001bff247e24 */ /* 0x000fe4000f8e00ff */
[----:B------:R-:W-:Y:S02]  /*8f30*/  IMAD.U32 R58, RZ, RZ, UR25 ;  /* 0x00000019ff3a7e24 */ /* 0x000fe4000f8e00ff */
[C---:B--2---:R-:W-:Y:S07]  /*8f40*/  HMMA.16816.F32 R8, R44.reuse, R32, R8 ;  /* 0x000000202c08723c */ /* 0x044fee0000001808 */
[----:B------:R-:W-:Y:S01]  /*8f50*/  IMAD.U32 R32, RZ, RZ, UR25 ;  /* 0x00000019ff207e24 */ /* 0x000fe2000f8e00ff */
[-C--:B------:R-:W-:Y:S01]  /*8f60*/  HMMA.16816.F32 R12, R44, R34.reuse, R12 ;  /* 0x000000222c0c723c */ /* 0x080fe2000000180c */
[----:B------:R-:W-:Y:S06]  /*8f70*/  IMAD.U32 R33, RZ, RZ, UR20 ;  /* 0x00000014ff217e24 */ /* 0x000fec000f8e00ff */
[----:B------:R-:W-:Y:S01]  /*8f80*/  IMAD.U32 R46, RZ, RZ, UR32 ;  /* 0x00000020ff2e7e24 */ /* 0x000fe2000f8e00ff */
[----:B------:R-:W-:Y:S01]  /*8f90*/  HMMA.16816.F32 R16, R20, R34, R16 ;  /* 0x000000221410723c */ /* 0x000fe20000001810 */
[----:B------:R-:W-:Y:S06]  /*8fa0*/  IMAD.U32 R44, RZ, RZ, UR31 ;  /* 0x0000001fff2c7e24 */ /* 0x000fec000f8e00ff */
[----:B------:R-:W-:Y:S01]  /*8fb0*/  IMAD.U32 R20, RZ, RZ, UR19 ;  /* 0x00000013ff147e24 */ /* 0x000fe2000f8e00ff */
[-C--:B------:R-:W-:Y:S01]  /*8fc0*/  HMMA.16816.F32 R4, R24, R28.reuse, R4 ;  /* 0x0000001c1804723c */ /* 0x080fe20000001804 */
[----:B------:R-:W-:Y:S03]  /*8fd0*/  IMAD.U32 R22, RZ, RZ, UR33 ;  /* 0x00000021ff167e24 */ /* 0x000fe6000f8e00ff */
[----:B------:R-:W-:Y:S01]  /*8fe0*/  IMAD.U32 R23, RZ, RZ, UR32 ;  /* 0x00000020ff177e24 */ /* 0x000fe2000f8e00ff */
[----:B------:R-:W-:Y:S01]  /*8ff0*/  LEA.HI.X.SX32 R240, R20, R59, 0x2, P1 ;  /* 0x0000003b14f07211 */ /* 0x000fe200008f16ff */
[----:B------:R-:W-:Y:S02]  /*9000*/  IMAD.MOV.U32 R20, RZ, RZ, R241 ;  /* 0x000000ffff147224 */ /* 0x000fe400078e00f1 */
[C---:B-1----:R-:W-:Y:S01]  /*9010*/  HMMA.16816.F32 R8, R48.reuse, R28, R8 ;  /* 0x0000001c3008723c */ /* 0x042fe20000001808 */
[----:B------:R-:W-:Y:S03]  /*9020*/  IMAD.U32 R34, RZ, RZ, UR26 ;  /* 0x0000001aff227e24 */ /* 0x000fe6000f8e00ff */
[----:B------:R-:W-:Y:S01]  /*9030*/  IMAD.MOV.U32 R21, RZ, RZ, R240 ;  /* 0x000000ffff157224 */ /* 0x000fe200078e00f0 */
[-C--:B------:R-:W-:Y:S01]  /*9040*/  LEA R46, P5, R46, R20.reuse, 0x2 ;  /* 0x000000142e2e7211 */ /* 0x080fe200078a10ff */
[----:B------:R-:W-:Y:S01]  /*9050*/  IMAD.U32 R35, RZ, RZ, UR27 ;  /* 0x0000001bff237e24 */ /* 0x000fe2000f8e00ff */
[-C--:B------:R-:W-:Y:S01]  /*9060*/  LEA R44, P4, R44, R20.reuse, 0x2 ;  /* 0x000000142c2c7211 */ /* 0x080fe200078810ff */
[-C--:B------:R-:W-:Y:S01]  /*9070*/  HMMA.16816.F32 R12, R48, R30.reuse, R12 ;  /* 0x0000001e300c723c */ /* 0x080fe2000000180c */
[----:B------:R-:W-:Y:S03]  /*9080*/  IMAD.U32 R59, RZ, RZ, UR26 ;  /* 0x0000001aff3b7e24 */ /* 0x000fe6000f8e00ff */
[-C--:B------:R-:W-:Y:S01]  /*9090*/  LEA.HI.X.SX32 R47, R23, R21.reuse, 0x2, P5 ;  /* 0x00000015172f7211 */ /* 0x080fe200028f16ff */
[----:B------:R-:W-:Y:S01]  /*90a0*/  IMAD.U32 R28, RZ, RZ, UR23 ;  /* 0x00000017ff1c7e24 */ /* 0x000fe2000f8e00ff */
[-C--:B------:R-:W-:Y:S01]  /*90b0*/  LEA R42, P3, R42, R20.reuse, 0x2 ;  /* 0x000000142a2a7211 */ /* 0x080fe200078610ff */
        /* <DEDUP_REMOVED lines=11> */
[----:B------:R-:W-:Y:S01]  /*9170*/  RED.E.ADD.F32.FTZ.RN.STRONG.GPU [R50.64], R5 ;  /* 0x000000053200798e */ /* 0x000fe2000c10e786 */
[-C--:B------:R-:W-:Y:S01]  /*9180*/  LEA.HI.X.SX32 R45, R24, R21.reuse, 0x2, P4 ;  /* 0x00000015182d7211 */ /* 0x080fe200020f16ff */
[----:B------:R-:W-:Y:S01]  /*9190*/  IMAD.U32 R27, RZ, RZ, UR29 ;  /* 0x0000001dff1b7e24 */ /* 0x000fe2000f8e00ff */
[-C--:B------:R-:W-:Y:S01]  /*91a0*/  LEA R40, P2, R40, R20.reuse, 0x2 ;  /* 0x0000001428287211 */ /* 0x080fe200078410ff */
        /* <DEDUP_REMOVED lines=13> */
[-C--:B------:R-:W-:Y:S02]  /*9280*/  LEA.HI.X.SX32 R37, R35, R21.reuse, 0x2, P0 ;  /* 0x0000001523257211 */ /* 0x080fe400000f16ff */
[-C--:B------:R-:W-:Y:S01]  /*9290*/  LEA R32, P5, R32, R20.reuse, 0x2 ;  /* 0x0000001420207211 */ /* 0x080fe200078a10ff */
[----:B------:R-:W-:Y:S01]  /*92a0*/  RED.E.ADD.F32.FTZ.RN.STRONG.GPU [R40.64], R10 ;  /* 0x0000000a2800798e */ /* 0x000fe2000c10e786 */
[-C--:B------:R-:W-:Y:S02]  /*92b0*/  LEA.HI.X.SX32 R35, R59, R21.reuse, 0x2, P6 ;  /* 0x000000153b237211 */ /* 0x080fe400030f16ff */
[-C--:B------:R-:W-:Y:S01]  /*92c0*/  LEA R30, P4, R30, R20.reuse, 0x2 ;  /* 0x000000141e1e7211 */ /* 0x080fe200078810ff */
        /* <DEDUP_REMOVED lines=8> */
[----:B------:R-:W-:Y:S01]  /*9350*/  LEA R24, P1, R29, R20, 0x2 ;  /* 0x000000141d187211 */ /* 0x000fe200078210ff */
[----:B------:R-:W-:Y:S01]  /*9360*/  RED.E.ADD.F32.FTZ.RN.STRONG.GPU [R32.64], R18 ;  /* 0x000000122000798e */ /* 0x000fe2000c10e786 */
[-C--:B------:R-:W-:Y:S02]  /*9370*/  LEA.HI.X.SX32 R29, R56, R21.reuse, 0x2, P3 ;  /* 0x00000015381d7211 */ /* 0x080fe400018f16ff */
[-C--:B------:R-:W-:Y:S01]  /*9380*/  LEA.HI.X.SX32 R27, R55, R21.reuse, 0x2, P2 ;  /* 0x00000015371b7211 */ /* 0x080fe200010f16ff */
[----:B------:R-:W-:Y:S01]  /*9390*/  RED.E.ADD.F32.FTZ.RN.STRONG.GPU [R30.64], R19 ;  /* 0x000000131e00798e */ /* 0x000fe2000c10e786 */
[-C--:B------:R-:W-:Y:S02]  /*93a0*/  LEA.HI.X.SX32 R25, R53, R21.reuse, 0x2, P1 ;  /* 0x0000001535197211 */ /* 0x080fe400008f16ff */
[----:B------:R-:W-:Y:S01]  /*93b0*/  LEA.HI.X.SX32 R23, R52, R21, 0x2, P0 ;  /* 0x0000001534177211 */ /* 0x000fe200000f16ff */
[----:B------:R-:W-:Y:S01]  /*93c0*/  RED.E.ADD.F32.FTZ.RN.STRONG.GPU [R28.64], R12 ;  /* 0x0000000c1c00798e */ /* 0x000fe2000c10e786 */
[----:B------:R-:W-:Y:S01]  /*93d0*/  PLOP3.LUT P1, PT, PT, PT, UP0, 0x80, 0x0 ;  /* 0x000000000000781c */ /* 0x000fe20003f2f008 */
[----:B------:R-:W-:Y:S01]  /*93e0*/  @UP2 UIADD3 UR16, UP0, UR16, -0x200, URZ ;  /* 0xfffffe0010102890 */ /* 0x000fe2000ff1e03f */
[----:B------:R-:W-:Y:S01]  /*93f0*/  PLOP3.LUT P0, PT, PT, PT, UP1, 0x80, 0x0 ;  /* 0x000000000000781c */ /* 0x000fe20003f0f018 */
[----:B------:R-:W-:Y:S01]  /*9400*/  LDSM.16.MT88.4 R4, [R2+0x8000] ;  /* 0x008000000204783b */ /* 0x000fe20000004200 */
[C---:B------:R-:W-:Y:S01]  /*9410*/  IADD3 R0, R3.reuse, -0x2000, RZ ;  /* 0xffffe00003007810 */ /* 0x040fe20007ffe0ff */
[----:B------:R-:W-:Y:S02]  /*9420*/  @UP2 UIADD3.X UR13, UR13, -0x1, URZ, UP0, !UPT ;  /* 0xffffffff0d0d2890 */ /* 0x000fe400087fe43f */
[----:B------:R-:W1:Y:S04]  /*9430*/  LDSM.16.MT88.4 R8, [R3] ;  /* 0x000000000308783b */ /* 0x000e680000004200 */
[----:B------:R-:W-:Y:S02]  /*9440*/  RED.E.ADD.F32.FTZ.RN.STRONG.GPU [R26.64], R13 ;  /* 0x0000000d1a00798e */ /* 0x000fe4000c10e786 */
[----:B------:R-:W-:Y:S02]  /*9450*/  @P1 IADD3 R0, R3, 0x2000, RZ ;  /* 0x0000200003001810 */ /* 0x000fe40007ffe0ff */
[----:B------:R-:W-:Y:S04]  /*9460*/  RED.E.ADD.F32.FTZ.RN.STRONG.GPU [R24.64], R14 ;  /* 0x0000000e1800798e */ /* 0x000fe8000c10e786 */
[----:B------:R-:W-:Y:S04]  /*9470*/  RED.E.ADD.F32.FTZ.RN.STRONG.GPU [R22.64], R15 ;  /* 0x0000000f1600798e */ /* 0x000fe8000c10e786 */
        /* <DEDUP_REMOVED lines=60> */
[----:B------:R-:W-:Y:S01]  /*9840*/  UISETP.NE.AND UP0, UPT, UR40, -0x1, UPT ;  /* 0xffffffff2800788c */ /* 0x000fe2000bf05270 */
[----:B------:R-:W-:Y:S01]  /*9850*/  FMUL.FTZ R17, R85, c[0x0][0x2e0] ;  /* 0x0000b80055117a20 */ /* 0x000fe20000410000 */
[----:B------:R-:W-:Y:S01]  /*9860*/  ULDC.64 UR14, c[0x0][0x3a0] ;  /* 0x0000e800000e7ab9 */ /* 0x000fe20000000a00 */
[----:B------:R-:W-:-:S02]  /*9870*/  FMUL.FTZ R86, R86, c[0x0][0x2e0] ;  /* 0x0000b80056567a20 */ /* 0x000fc40000410000 */
[----:B------:R-:W-:Y:S01]  /*9880*/  FMUL.FTZ R16, R87, c[0x0][0x2e0] ;  /* 0x0000b80057107a20 */ /* 0x000fe20000410000 */
[----:B------:R-:W-:Y:S01]  /*9890*/  F2FP.PACK_AB R17, R17, R84 ;  /* 0x000000541111723e */ /* 0x000fe200000000ff */
[----:B------:R-:W-:Y:S01]  /*98a0*/  BAR.SYNC.DEFER_BLOCKING 0x0 ;  /* 0x0000000000007b1d */ /* 0x000fe20000010000 */
[----:B------:R-:W-:Y:S01]  /*98b0*/  FMUL.FTZ R96, R96, c[0x0][0x2e0] ;  /* 0x0000b80060607a20 */ /* 0x000fe20000410000 */
[----:B------:R-:W-:Y:S01]  /*98c0*/  PLOP3.LUT P0, PT, PT, PT, UP0, 0x80, 0x0 ;  /* 0x000000000000781c */ /* 0x000fe20003f0f008 */
[----:B------:R-:W-:Y:S01]  /*98d0*/  FMUL.FTZ R13, R97, c[0x0][0x2e0] ;  /* 0x0000b800610d7a20 */ /* 0x000fe20000410000 */
[----:B------:R-:W-:Y:S01]  /*98e0*/  F2FP.PACK_AB R16, R16, R86 ;  /* 0x000000561010723e */ /* 0x000fe200000000ff */
[----:B------:R-:W-:Y:S01]  /*98f0*/  FMUL.FTZ R98, R98, c[0x0][0x2e0] ;  /* 0x0000b80062627a20 */ /* 0x000fe20000410000 */
[----:B------:R-:W-:Y:S01]  /*9900*/  @UP0 UIADD3 UR8, UR35, UR40, URZ ;  /* 0x0000002823080290 */ /* 0x000fe2000fffe03f */
[----:B------:R-:W-:Y:S01]  /*9910*/  FMUL.FTZ R12, R99, c[0x0][0x2e0] ;  /* 0x0000b800630c7a20 */ /* 0x000fe20000410000 */
[----:B------:R-:W-:Y:S01]  /*9920*/  F2FP.PACK_AB R13, R13, R96 ;  /* 0x000000600d0d723e */ /* 0x000fe200000000ff */
[----:B------:R-:W-:Y:S01]  /*9930*/  FMUL.FTZ R88, R88, c[0x0][0x2e0] ;  /* 0x0000b80058587a20 */ /* 0x000fe20000410000 */
[----:B------:R-:W-:Y:S01]  /*9940*/  @UP0 UIMAD.WIDE.U32 UR4, UR8, UR14, URZ ;  /* 0x0000000e080402a5 */ /* 0x000fe2000f8e003f */
[----:B------:R-:W-:Y:S01]  /*9950*/  FMUL.FTZ R15, R89, c[0x0][0x2e0] ;  /* 0x0000b800590f7a20 */ /* 0x000fe20000410000 */
[----:B------:R-:W-:Y:S01]  /*9960*/  F2FP.PACK_AB R12, R12, R98 ;  /* 0x000000620c0c723e */ /* 0x000fe200000000ff */
[----:B------:R-:W-:Y:S01]  /*9970*/  FMUL.FTZ R90, R90, c[0x0][0x2e0] ;  /* 0x0000b8005a5a7a20 */ /* 0x000fe20000410000 */
[----:B------:R-:W-:Y:S01]  /*9980*/  @UP0 UIMAD UR16, UR8, UR15, UR5 ;  /* 0x0000000f081002a4 */ /* 0x000fe2000f8e0205 */
[----:B------:R-:W-:Y:S01]  /*9990*/  FMUL.FTZ R14, R91, c[0x0][0x2e0] ;  /* 0x0000b8005b0e7a20 */ /* 0x000fe20000410000 */
[----:B------:R-:W-:Y:S01]  /*99a0*/  F2FP.PACK_AB R15, R15, R88 ;  /* 0x000000580f0f723e */ /* 0x000fe200000000ff */
[----:B------:R-:W-:Y:S01]  /*99b0*/  FMUL.FTZ R92, R92, c[0x0][0x2e0] ;  /* 0x0000b8005c5c7a20 */ /* 0x000fe20000410000 */
[----:B------:R-:W-:Y:S01]  /*99c0*/  @UP0 UMOV UR13, UR4 ;  /* 0x00000004000d0c82 */ /* 0x000fe20008000000 */
[----:B------:R-:W-:Y:S01]  /*99d0*/  FMUL.FTZ R11, R93, c[0x0][0x2e0] ;  /* 0x0000b8005d0b7a20 */ /* 0x000fe20000410000 */
[----:B------:R-:W-:Y:S01]  /*99e0*/  F2FP.PACK_AB R14, R14, R90 ;  /* 0x0000005a0e0e723e */ /* 0x000fe200000000ff */
[----:B------:R-:W-:-:S02]  /*99f0*/  FMUL.FTZ R94, R94, c[0x0][0x2e0] ;  /* 0x0000b8005e5e7a20 */ /* 0x000fc40000410000 */
[----:B------:R-:W-:Y:S01]  /*9a00*/  FMUL.FTZ R10, R95, c[0x0][0x2e0] ;  /* 0x0000b8005f0a7a20 */ /* 0x000fe20000410000 */
[----:B------:R-:W-:Y:S01]  /*9a10*/  F2FP.PACK_AB R11, R11, R92 ;  /* 0x0000005c0b0b723e */ /* 0x000fe200000000ff */
[----:B------:R-:W-:Y:S02]  /*9a20*/  FMUL.FTZ R68, R68, c[0x0][0x2dc] ;  /* 0x0000b70044447a20 */ /* 0x000fe40000410000 */
[----:B------:R-:W-:Y:S01]  /*9a30*/  FMUL.FTZ R9, R69, c[0x0][0x2dc] ;  /* 0x0000b70045097a20 */ /* 0x000fe20000410000 */
[----:B------:R-:W-:Y:S01]  /*9a40*/  F2FP.PACK_AB R10, R10, R94 ;  /* 0x0000005e0a0a723e */ /* 0x000fe200000000ff */
[----:B------:R-:W-:Y:S02]  /*9a50*/  FMUL.FTZ R70, R70, c[0x0][0x2dc] ;  /* 0x0000b70046467a20 */ /* 0x000fe40000410000 */
        /* <DEDUP_REMOVED lines=19> */
[----:B------:R-:W-:-:S04]  /*9b90*/  F2FP.PACK_AB R3, R3, R76 ;  /* 0x0000004c0303723e */ /* 0x000fc800000000ff */
[----:B------:R-:W-:Y:S01]  /*9ba0*/  F2FP.PACK_AB R0, R0, R78 ;  /* 0x0000004e0000723e */ /* 0x000fe200000000ff */
        /* <DEDUP_REMOVED lines=21> */
[----:B------:R-:W-:-:S03]  /*9d00*/  UIMAD UR11, UR35, UR5, UR8 ;  /* 0x00000005230b72a4 */ /* 0x000fc6000f8e0208 */
[----:B------:R-:W-:Y:S02]  /*9d10*/  ULDC.64 UR8, c[0x0][0x388] ;  /* 0x0000e20000087ab9 */ /* 0x000fe40000000a00 */
[----:B------:R-:W-:-:S04]  /*9d20*/  UIMAD UR5, UR13, UR8, URZ ;  /* 0x000000080d0572a4 */ /* 0x000fc8000f8e023f */
[----:B------:R-:W-:Y:S02]  /*9d30*/  UIMAD UR9, UR49, UR9, UR5 ;  /* 0x00000009310972a4 */ /* 0x000fe4000f8e0205 */
[----:B------:R-:W-:-:S04]  /*9d40*/  UIMAD.WIDE.U32 UR4, UR35, UR4, URZ ;  /* 0x00000004230472a5 */ /* 0x000fc8000f8e003f */
[----:B------:R-:W-:-:S04]  /*9d50*/  UIADD3 UR5, UR5, UR11, URZ ;  /* 0x0000000b05057290 */ /* 0x000fc8000fffe03f */
[----:B------:R-:W-:-:S04]  /*9d60*/  UIMAD.WIDE.U32 UR4, UR49, UR8, UR4 ;  /* 0x00000008310472a5 */ /* 0x000fc8000f8e0004 */
[----:B------:R-:W-:-:S03]  /*9d70*/  UIADD3 UR16, UR5, UR9, URZ ;  /* 0x0000000905107290 */ /* 0x000fc6000fffe03f */
[----:B------:R-:W-:Y:S02]  /*9d80*/  UMOV UR13, UR4 ;  /* 0x00000004000d7c82 */ /* 0x000fe40008000000 */
.L_x_173:
        /* <DEDUP_REMOVED lines=18> */
.L_x_174:
        /* <DEDUP_REMOVED lines=14> */
[----:B------:R-:W-:-:S03]  /*9f90*/  UIMAD UR11, UR4, UR15, UR11 ;  /* 0x0000000f040b72a4 */ /* 0x000fc6000f8e020b */
[----:B------:R-:W-:Y:S01]  /*9fa0*/  ULDC.64 UR14, c[0x0][0x3b8] ;  /* 0x0000ee00000e7ab9 */ /* 0x000fe20000000a00 */
[----:B------:R-:W-:Y:S02]  /*9fb0*/  IADD3 R6, P0, R6, UR13, RZ ;  /* 0x0000000d06067c10 */ /* 0x000fe4000ff1e0ff */
[----:B------:R-:W-:Y:S01]  /*9fc0*/  IMAD.U32 R0, RZ, RZ, UR11 ;  /* 0x0000000bff007e24 */ /* 0x000fe2000f8e00ff */
[----:B------:R-:W-:Y:S01]  /*9fd0*/  UIMAD UR11, UR17, UR14, URZ ;  /* 0x0000000e110b72a4 */ /* 0x000fe2000f8e023f */
[----:B------:R2:W3:Y:S03]  /*9fe0*/  LDS.128 R16, [R54+0x7000] ;  /* 0x0070000036107984 */ /* 0x0004e60000000c00 */
        /* <DEDUP_REMOVED lines=23> */
.L_x_176:
[----:B--2---:R-:W-:Y:S05]  /*a160*/  BSYNC B0 ;  /* 0x0000000000007941 */ /* 0x004fea0003800000 */
.L_x_175:
        /* <DEDUP_REMOVED lines=14> */
.L_x_178:
[----:B------:R-:W-:Y:S05]  /*a250*/  BSYNC B0 ;  /* 0x0000000000007941 */ /* 0x000fea0003800000 */
.L_x_177:
        /* <DEDUP_REMOVED lines=25> */
.L_x_180:
[----:B------:R-:W-:Y:S05]  /*a3f0*/  BSYNC B0 ;  /* 0x0000000000007941 */ /* 0x000fea0003800000 */
.L_x_179:
        /* <DEDUP_REMOVED lines=11> */
.L_x_153:
[----:B------:R-:W-:Y:S05]  /*a4b0*/  BSYNC B1 ;  /* 0x0000000000017941 */ /* 0x000fea0003800000 */
.L_x_139:
        /* <DEDUP_REMOVED lines=11> */
.L_x_181:
[----:B------:R-:W-:Y:S05]  /*a570*/  EXIT ;  /* 0x000000000000794d */ /* 0x000fea0003800000 */
.L_x_183:
        /* <DEDUP_REMOVED lines=16> */
.L_x_689:


//--------------------- .text._ZN5flash44flash_bwd_dq_dk_dv_loop_seqk_parallel_kernelI23Flash_bwd_kernel_traitsILi32ELi128ELi128ELi8ELi4ELi4ELi4ELb1ELb0EN7cutlass6half_tE19Flash_kernel_traitsILi32ELi128ELi128ELi8ES3_EELb0ELb1ELb0ELb0ELb0ELb0ELb1EEEvNS_16Flash_bwd_paramsE --------------------------
	.section	.text._ZN5flash44flash_bwd_dq_dk_dv_loop_seqk_parallel_kernelI23Flash_bwd_kernel_traitsILi32ELi128ELi128ELi8ELi4ELi4ELi4ELb1ELb0EN7cutlass6half_tE19Flash_kernel_traitsILi32ELi128ELi128ELi8ES3_EELb0ELb1ELb0ELb0ELb0ELb0ELb1EEEvNS_16Flash_bwd_paramsE,"ax",@progbits
	.sectioninfo	@"SHI_REGISTERS=255"
	.align	128
        .global         _ZN5flash44flash_bwd_dq_dk_dv_loop_seqk_parallel_kernelI23Flash_bwd_kernel_traitsILi32ELi128ELi128ELi8ELi4ELi4ELi4ELb1ELb0EN7cutlass6half_tE19Flash_kernel_traitsILi32ELi128ELi128ELi8ES3_EELb0ELb1ELb0ELb0ELb0ELb0ELb1EEEvNS_16Flash_bwd_paramsE
        .type           _ZN5flash44flash_bwd_dq_dk_dv_loop_seqk_parallel_kernelI23Flash_bwd_kernel_traitsILi32ELi128ELi128ELi8ELi4ELi4ELi4ELb1ELb0EN7cutlass6half_tE19Flash_kernel_traitsILi32ELi128ELi128ELi8ES3_EELb0ELb1ELb0ELb0ELb0ELb0ELb1EEEvNS_16Flash_bwd_paramsE,@function
        .size           _ZN5flash44flash_bwd_dq_dk_dv_loop_seqk_parallel_kernelI23Flash_bwd_kernel_traitsILi32ELi128ELi128ELi8ELi4ELi4ELi4ELb1ELb0EN7cutlass6half_tE19Flash_kernel_traitsILi32ELi128ELi128ELi8ES3_EELb0ELb1ELb0ELb0ELb0ELb0ELb1EEEvNS_16Flash_bwd_paramsE,(.L_x_690 - _ZN5flash44flash_bwd_dq_dk_dv_loop_seqk_parallel_kernelI23Flash_bwd_kernel_traitsILi32ELi128ELi128ELi8ELi4ELi4ELi4ELb1ELb0EN7cutlass6half_tE19Flash_kernel_traitsILi32ELi128ELi128ELi8ES3_EELb0ELb1ELb0ELb0ELb0ELb0ELb1EEEvNS_16Flash_bwd_paramsE)
        .other          _ZN5flash44flash_bwd_dq_dk_dv_loop_seqk_parallel_kernelI23Flash_bwd_kernel_traitsILi32ELi128ELi128ELi8ELi4ELi4ELi4ELb1ELb0EN7cutlass6half_tE19Flash_kernel_traitsILi32ELi128ELi128ELi8ES3_EELb0ELb1ELb0ELb0ELb0ELb0ELb1EEEvNS_16Flash_bwd_paramsE,@"STO_CUDA_ENTRY STV_DEFAULT"
_ZN5flash44flash_bwd_dq_dk_dv_loop_seqk_parallel_kernelI23Flash_bwd_kernel_traitsILi32ELi128ELi128ELi8ELi4ELi4ELi4ELb1ELb0EN7cutlass6half_tE19Flash_kernel_traitsILi32ELi128ELi128ELi8ES3_EELb0ELb1ELb0ELb0ELb0ELb0ELb1EEEvNS_16Flash_bwd_paramsE:
.text._ZN5flash44flash_bwd_dq_dk_dv_loop_seqk_parallel_kernelI23Flash_bwd_kernel_traitsILi32ELi128ELi128ELi8ELi4ELi4ELi4ELb1ELb0EN7cutlass6half_tE19Flash_kernel_traitsILi32ELi128ELi128ELi8ES3_EELb0ELb1ELb0ELb0ELb0ELb0ELb1EEEvNS_16Flash_bwd_paramsE:
        /* <DEDUP_REMOVED lines=88> */
[C---:B------:R-:W-:Y:S01]  /*0580*/  IMAD.SHL.U32 R244, R8.reuse, 0x8, RZ ;  /* 0x0000000808f47824 */ /* 0x040fe200078e00ff */
[----:B------:R-:W-:Y:S01]  /*0590*/  LOP3.LUT R2, R9, 0xfffffff0, RZ, 0xc0, !PT ;  /* 0xfffffff009027812 */ /* 0x000fe200078ec0ff */
[----:B------:R-:W-:Y:S01]  /*05a0*/  IMAD.SHL.U32 R8, R8, 0x2, RZ ;  /* 0x0000000208087824 */ /* 0x000fe200078e00ff */
[----:B------:R-:W-:Y:S01]  /*05b0*/  LOP3.LUT R3, R10, 0x3fffffe, RZ, 0xc0, !PT ;  /* 0x03fffffe0a037812 */ /* 0x000fe200078ec0ff */
[----:B------:R-:W-:Y:S01]  /*05c0*/  USHF.L.U32 UR24, UR14, 0x6, URZ ;  /* 0x000000060e187899 */ /* 0x000fe2000800063f */
[----:B------:R-:W-:Y:S01]  /*05d0*/  SHF.R.U32.HI R6, RZ, 0x3, R0 ;  /* 0x00000003ff067819 */ /* 0x000fe20000011600 */
[----:B------:R-:W-:Y:S01]  /*05e0*/  IMAD R17, R11, 0x2000, R8 ;  /* 0x000020000b117824 */ /* 0x000fe200078e0208 */
        /* <DEDUP_REMOVED lines=14> */
[----:B------:R-:W-:Y:S01]  /*06d0*/  LEA.HI R12, R4, R4, RZ, 0x1 ;  /* 0x00000004040c7211 */ /* 0x000fe200078f08ff */
[----:B------:R-:W-:Y:S01]  /*06e0*/  UIMAD UR4, UR4, UR18, URZ ;  /* 0x00000012040472a4 */ /* 0x000fe2000f8e023f */
[----:B------:R-:W-:Y:S01]  /*06f0*/  LOP3.LUT R5, R9, 0xfffffff8, RZ, 0xc0, !PT ;  /* 0xfffffff809057812 */ /* 0x000fe200078ec0ff */
[----:B------:R2:W-:Y:S01]  /*0700*/  STL [R1+0x20], R3 ;  /* 0x0000200301007387 */ /* 0x0005e20000100800 */
[----:B------:R-:W-:Y:S01]  /*0710*/  SEL R177, R157, 0xffffffe0, !P5 ;  /* 0xffffffe09db17807 */ /* 0x000fe20006800000 */
[----:B------:R-:W-:-:S02]  /*0720*/  UIMAD UR23, UR14, 0x48, URZ ;  /* 0x000000480e1778a4 */ /* 0x000fc4000f8e023f */
[----:B------:R-:W-:Y:S01]  /*0730*/  IMAD.IADD R16, R0, 0x1, -R5 ;  /* 0x0000000100107824 */ /* 0x000fe200078e0a05 */
[----:B------:R-:W-:Y:S02]  /*0740*/  UIMAD UR22, UR14, 0x50, URZ ;  /* 0x000000500e1678a4 */ /* 0x000fe4000f8e023f */
[----:B------:R-:W-:Y:S02]  /*0750*/  UIMAD UR21, UR14, 0x58, URZ ;  /* 0x000000580e1578a4 */ /* 0x000fe4000f8e023f */
[----:B------:R-:W-:Y:S02]  /*0760*/  UIMAD UR18, UR14, 0x70, URZ ;  /* 0x000000700e1278a4 */ /* 0x000fe4000f8e023f */
[----:B------:R-:W-:Y:S01]  /*0770*/  UMOV UR59, 0xffffe000 ;  /* 0xffffe000003b7882 */ /* 0x000fe20000000000 */
        /* <DEDUP_REMOVED lines=11> */
[----:B------:R-:W-:Y:S01]  /*0830*/  IMAD.U32 R0, RZ, RZ, UR19 ;  /* 0x00000013ff007e24 */ /* 0x000fe2000f8e00ff */
[----:B------:R-:W-:Y:S01]  /*0840*/  LOP3.LUT R7, R2, 0x1c0, RZ, 0xc0, !PT ;  /* 0x000001c002077812 */ /* 0x000fe200078ec0ff */
[----:B------:R-:W-:Y:S01]  /*0850*/  IMAD.U32 R3, RZ, RZ, UR14 ;  /* 0x0000000eff037e24 */ /* 0x000fe2000f8e00ff */
[----:B------:R-:W-:-:S02]  /*0860*/  LOP3.LUT R2, R12, 0x3fffffe, RZ, 0xc0, !PT ;  /* 0x03fffffe0c027812 */ /* 0x000fc400078ec0ff */
[----:B------:R1:W-:Y:S04]  /*0870*/  STL [R1+0x38], R0 ;  /* 0x0000380001007387 */ /* 0x0003e80000100800 */
        /* <DEDUP_REMOVED lines=9> */
[----:B-1----:R-:W-:Y:S01]  /*0910*/  SHF.R.S32.HI R0, RZ, 0x1, R10 ;  /* 0x00000001ff007819 */ /* 0x002fe2000001140a */
[----:B------:R-:W-:Y:S01]  /*0920*/  IMAD.IADD R10, R4, 0x1, -R2 ;  /* 0x00000001040a7824 */ /* 0x000fe200078e0a02 */
[----:B------:R-:W-:Y:S01]  /*0930*/  SHF.R.S32.HI R4, RZ, 0x3, R9 ;  /* 0x00000003ff047819 */ /* 0x000fe20000011409 */
[----:B------:R-:W-:Y:S01]  /*0940*/  IMAD.SHL.U32 R2, R162, 0x400, RZ ;  /* 0x00000400a2027824 */ /* 0x000fe200078e00ff */
[C---:B------:R-:W-:Y:S01]  /*0950*/  LOP3.LUT P0, RZ, R0.reuse, 0x2, RZ, 0xc0, !PT ;  /* 0x0000000200ff7812 */ /* 0x040fe2000780c0ff */
[----:B------:R-:W-:Y:S02]  /*0960*/  IMAD.SHL.U32 R6, R0, 0x40, RZ ;  /* 0x0000004000067824 */ /* 0x000fe400078e00ff */
[----:B------:R-:W-:Y:S01]  /*0970*/  IMAD.SHL.U32 R0, R162, 0x10, RZ ;  /* 0x00000010a2007824 */ /* 0x000fe200078e00ff */
[----:B------:R-:W-:Y:S01]  /*0980*/  IADD3 R17, R3, R17, R2 ;  /* 0x0000001103117210 */ /* 0x000fe20007ffe002 */
[C---:B------:R-:W-:Y:S01]  /*0990*/  IMAD R14, R4.reuse, 0x8, R14 ;  /* 0x00000008040e7824 */ /* 0x040fe200078e020e */
[----:B------:R-:W-:Y:S01]  /*09a0*/  SEL R149, R157, 0xffffffe0, !P0 ;  /* 0xffffffe09d957807 */ /* 0x000fe20004000000 */
[----:B------:R-:W-:Y:S01]  /*09b0*/  IMAD R151, R4, 0x200, R2 ;  /* 0x0000020004977824 */ /* 0x000fe200078e0202 */
[----:B------:R-:W-:Y:S01]  /*09c0*/  LEA.HI.SX32 R18, R18, R0, 0x1e ;  /* 0x0000000012127211 */ /* 0x000fe200078ff2ff */
[----:B------:R-:W-:Y:S01]  /*09d0*/  IMAD.SHL.U32 R182, R17, 0x2, RZ ;  /* 0x0000000211b67824 */ /* 0x000fe200078e00ff */
[----:B------:R-:W-:-:S02]  /*09e0*/  LOP3.LUT R5, R7, 0x30, R0, 0xf8, !PT ;  /* 0x0000003007057812 */ /* 0x000fc400078ef800 */
[----:B------:R-:W-:Y:S01]  /*09f0*/  LOP3.LUT R0, R6, 0xc0, RZ, 0xc0, !PT ;  /* 0x000000c006007812 */ /* 0x000fe200078ec0ff */
[----:B------:R-:W-:Y:S01]  /*0a00*/  STL [R1+0x2c], R18 ;  /* 0x00002c1201007387 */ /* 0x000fe20000100800 */
[--C-:B------:R-:W-:Y:S01]  /*0a10*/  LOP3.LUT R3, R5, 0x8, R20.reuse, 0xf8, !PT ;  /* 0x0000000805037812 */ /* 0x100fe200078ef814 */
[----:B------:R-:W-:Y:S01]  /*0a20*/  IMAD.U32 R5, RZ, RZ, UR8 ;  /* 0x00000008ff057e24 */ /* 0x000fe2000f8e00ff */
[----:B------:R-:W-:Y:S01]  /*0a30*/  LOP3.LUT R4, R0, 0x8, R20, 0xf8, !PT ;  /* 0x0000000800047812 */ /* 0x000fe200078ef814 */
[----:B------:R-:W-:Y:S01]  /*0a40*/  USHF.R.S32.HI UR8, URZ, 0x1f, UR49 ;  /* 0x0000001f3f087899 */ /* 0x000fe20008011431 */
[----:B------:R-:W-:Y:S01]  /*0a50*/  SHF.R.U32.HI R2, RZ, 0x3, R0 ;  /* 0x00000003ff027819 */ /* 0x000fe20000011600 */
[----:B------:R-:W-:Y:S01]  /*0a60*/  IMAD.U32 R6, RZ, RZ, UR12 ;  /* 0x0000000cff067e24 */ /* 0x000fe2000f8e00ff */
[----:B------:R-:W-:Y:S01]  /*0a70*/  SHF.R.U32.HI R0, RZ, 0x3, R7 ;  /* 0x00000003ff007819 */ /* 0x000fe20000011607 */
[----:B------:R-:W-:Y:S01]  /*0a80*/  IMAD.U32 R7, RZ, RZ, UR13 ;  /* 0x0000000dff077e24 */ /* 0x000fe2000f8e00ff */
        /* <DEDUP_REMOVED lines=13> */
[----:B------:R-:W-:Y:S01]  /*0b60*/  IADD3 R175, R182, 0x40, RZ ;  /* 0x00000040b6af7810 */ /* 0x000fe20007ffe0ff */
[----:B------:R-:W-:Y:S01]  /*0b70*/  @!UP5 UIMAD UR8, UR8, UR16, URZ ;  /* 0x000000100808d2a4 */ /* 0x000fe2000f8e023f */
[----:B------:R-:W-:Y:S01]  /*0b80*/  SHF.L.U64.HI R2, R0, 0x2, R2 ;  /* 0x0000000200027819 */ /* 0x000fe20000010202 */
[----:B------:R-:W-:Y:S01]  /*0b90*/  IMAD.U32 R0, RZ, RZ, UR5 ;  /* 0x00000005ff007e24 */ /* 0x000fe2000f8e00ff */
[----:B------:R-:W-:Y:S01]  /*0ba0*/  UIMAD UR5, UR55, UR12, URZ ;  /* 0x0000000c370572a4 */ /* 0x000fe2000f8e023f */
[----:B------:R-:W-:Y:S01]  /*0bb0*/  IMAD.U32 R3, RZ, RZ, UR9 ;  /* 0x00000009ff037e24 */ /* 0x000fe2000f8e00ff */
[C---:B------:R-:W-:Y:S01]  /*0bc0*/  @P4 IADD3 R175, R182.reuse, -0x40, RZ ;  /* 0xffffffc0b6af4810 */ /* 0x040fe20007ffe0ff */
[----:B------:R-:W-:Y:S01]  /*0bd0*/  IMAD.IADD R180, R182, 0x1, R176 ;  /* 0x00000001b6b47824 */ /* 0x000fe200078e02b0 */
[----:B------:R-:W-:Y:S01]  /*0be0*/  UIMAD UR17, UR14, 0x78, URZ ;  /* 0x000000780e1178a4 */ /* 0x000fe2000f8e023f */
[----:B------:R-:W-:Y:S01]  /*0bf0*/  IMAD R149, R150, 0x2, R149 ;  /* 0x0000000296957824 */ /* 0x000fe200078e0295 */
[----:B------:R1:W-:Y:S01]  /*0c00*/  STL [R1+0x5c], R3 ;  /* 0x00005c0301007387 */ /* 0x0003e20000100800 */
[----:B------:R-:W-:-:S02]  /*0c10*/  IMAD.IADD R176, R176, 0x1, R175 ;  /* 0x00000001b0b07824 */ /* 0x000fc400078e02af */
        /* <DEDUP_REMOVED lines=74> */
.L_x_228:
        /* <DEDUP_REMOVED lines=33> */
[----:B-1----:R-:W5:Y:S01]  /*12d0*/  @P2 LDG.E R6, [R6.64+0x4] ;  /* 0x0000042206062981 */ /* 0x002f62000c1e1900 */
        /* <DEDUP_REMOVED lines=20> */
.L_x_184:
        /* <DEDUP_REMOVED lines=59> */
.L_x_186:
        /* <DEDUP_REMOVED lines=18> */
.L_x_187:
        /* <DEDUP_REMOVED lines=84> */
.L_x_188:
[----:B------:R-:W2:Y:S02]  /*1e30*/  LDL R0, [R1+0x58] ;  /* 0x0000580001007983 */ /* 0x000ea40000100800 */
[----:B--2---:R1:W2:Y:S01]  /*1e40*/  R2UR UR4, R0 ;  /* 0x00000000000473c2 */ /* 0x0042a200000e0000 */
[----:B------:R-:W-:-:S07]  /*1e50*/  DEPBAR.LE SB1, 0x0, {2} ;  /* 0x000090040000791a */ /* 0x000fce0000000000 */
.L_x_189:
        /* <DEDUP_REMOVED lines=110> */
.L_x_191:
        /* <DEDUP_REMOVED lines=18> */
.L_x_192:
        /* <DEDUP_REMOVED lines=29> */
.L_x_194:
[----:B------:R-:W-:Y:S05]  /*2830*/  BSYNC B0 ;  /* 0x0000000000007941 */ /* 0x000fea0003800000 */
.L_x_193:
        /* <DEDUP_REMOVED lines=14> */
.L_x_196:
[----:B------:R-:W-:Y:S05]  /*2920*/  BSYNC B0 ;  /* 0x0000000000007941 */ /* 0x000fea0003800000 */
.L_x_195:
        /* <DEDUP_REMOVED lines=25> */
.L_x_198:
[----:B------:R-:W-:Y:S05]  /*2ac0*/  BSYNC B0 ;  /* 0x0000000000007941 */ /* 0x000fea0003800000 */
.L_x_197:
        /* <DEDUP_REMOVED lines=12> */
.L_x_190:
        /* <DEDUP_REMOVED lines=44> */
.L_x_201:
[----:B------:R-:W-:Y:S05]  /*2e50*/  BSYNC B0 ;  /* 0x0000000000007941 */ /* 0x000fea0003800000 */
.L_x_200:
        /* <DEDUP_REMOVED lines=21> */
.L_x_203:
[----:B------:R-:W-:Y:S05]  /*2fb0*/  BSYNC B0 ;  /* 0x0000000000007941 */ /* 0x000fea0003800000 */
.L_x_202:
        /* <DEDUP_REMOVED lines=17> */
.L_x_205:
[----:B------:R-:W-:Y:S05]  /*30d0*/  BSYNC B0 ;  /* 0x0000000000007941 */ /* 0x000fea0003800000 */
.L_x_204:
        /* <DEDUP_REMOVED lines=15> */
.L_x_207:
[----:B------:R-:W-:Y:S05]  /*31d0*/  BSYNC B0 ;  /* 0x0000000000007941 */ /* 0x000fea0003800000 */
.L_x_206:
        /* <DEDUP_REMOVED lines=20> */
.L_x_209:
[----:B------:R-:W-:Y:S05]  /*3320*/  BSYNC B0 ;  /* 0x0000000000007941 */ /* 0x000fea0003800000 */
.L_x_208:
        /* <DEDUP_REMOVED lines=20> */
.L_x_211:
[----:B------:R-:W-:Y:S05]  /*3470*/  BSYNC B0 ;  /* 0x0000000000007941 */ /* 0x000fea0003800000 */
.L_x_210:
[----:B------:R-:W5:Y:S01]  /*3480*/  LDL R16, [R1+0x2c] ;  /* 0x00002c0001107983 */ /* 0x000f620000100800 */
        /* <DEDUP_REMOVED lines=11> */
[C---:B-----5:R-:W-:Y:S02]  /*3540*/  IADD3 R5, R16.reuse, 0x48, RZ ;  /* 0x0000004810057810 */ /* 0x060fe40007ffe0ff */
[----:B------:R-:W-:Y:S02]  /*3550*/  IADD3 R6, R16, 0x8, RZ ;  /* 0x0000000810067810 */ /* 0x000fe40007ffe0ff */
[----:B------:R-:W-:Y:S02]  /*3560*/  ISETP.GE.AND P5, PT, R5, UR33, PT ;  /* 0x0000002105007c0c */ /* 0x000fe4000bfa6270 */
[----:B------:R-:W-:Y:S01]  /*3570*/  ISETP.GE.AND P6, PT, R6, UR33, PT ;  /* 0x0000002106007c0c */ /* 0x000fe2000bfc6270 */
[----:B------:R-:W-:Y:S01]  /*3580*/  IMAD.SHL.U32 R6, R16, 0x4, RZ ;  /* 0x0000000410067824 */ /* 0x000fe200078e00ff */
[----:B------:R-:W-:-:S02]  /*3590*/  SHF.R.S32.HI R13, RZ, 0x1f, R16 ;  /* 0x0000001fff0d7819 */ /* 0x000fc40000011410 */
[----:B------:R-:W-:Y:S02]  /*35a0*/  IADD3 R12, R16, 0x40, RZ ;  /* 0x00000040100c7810 */ /* 0x000fe40007ffe0ff */
[----:B------:R-:W-:Y:S02]  /*35b0*/  IADD3 R6, P4, R6, UR10, RZ ;  /* 0x0000000a06067c10 */ /* 0x000fe4000ff9e0ff */
[----:B------:R-:W-:Y:S02]  /*35c0*/  SHF.L.U64.HI R7, R16, 0x2, R13 ;  /* 0x0000000210077819 */ /* 0x000fe4000001020d */
[----:B------:R-:W-:Y:S02]  /*35d0*/  SHF.R.S32.HI R11, RZ, 0x1f, R5 ;  /* 0x0000001fff0b7819 */ /* 0x000fe40000011405 */
[----:B------:R-:W-:Y:S02]  /*35e0*/  @!P5 LEA R10, P3, R5, UR10, 0x2 ;  /* 0x0000000a050adc11 */ /* 0x000fe4000f8610ff */
[----:B------:R-:W-:-:S02]  /*35f0*/  IADD3.X R7, R7, UR9, RZ, P4, !PT ;  /* 0x0000000907077c10 */ /* 0x000fc4000a7fe4ff */
[----:B------:R-:W-:Y:S02]  /*3600*/  ISETP.GE.AND P4, PT, R12, UR33, PT ;  /* 0x000000210c007c0c */ /* 0x000fe4000bf86270 */
[----:B------:R-:W-:Y:S01]  /*3610*/  @!P5 LEA.HI.X R11, R5, UR9, R11, 0x2, P3 ;  /* 0x00000009050bdc11 */ /* 0x000fe200098f140b */
[----:B------:R-:W3:Y:S01]  /*3620*/  @!P6 LDG.E R19, [R6.64+0x20] ;  /* 0x000020220613e981 */ /* 0x000ee2000c1e1900 */
[----:B------:R-:W-:-:S03]  /*3630*/  ISETP.GE.AND P3, PT, R16, UR33, PT ;  /* 0x0000002110007c0c */ /* 0x000fc6000bf66270 */
[----:B--2---:R5:W2:Y:S06]  /*3640*/  @!P5 LDG.E R17, [R10.64] ;  /* 0x000000220a11d981 */ /* 0x004aac000c1e1900 */
[----:B----4-:R-:W4:Y:S04]  /*3650*/  @!P4 LDG.E R18, [R6.64+0x100] ;  /* 0x000100220612c981 */ /* 0x010f28000c1e1900 */
[----:B------:R-:W3:Y:S04]  /*3660*/  @!P3 LDG.E R20, [R6.64] ;  /* 0x000000220614b981 */ /* 0x000ee8000c1e1900 */
[----:B------:R1:W-:Y:S04]  /*3670*/  @P2 STS [R0+0x6000], RZ ;  /* 0x006000ff00002388 */ /* 0x0003e80000000800 */
[----:B------:R1:W-:Y:S04]  /*3680*/  @P2 STS [R0+0x6004], RZ ;  /* 0x006004ff00002388 */ /* 0x0003e80000000800 */
[----:B------:R1:W-:Y:S01]  /*3690*/  @P2 STS.64 [R0+0x6008], RZ ;  /* 0x006008ff00002388 */ /* 0x0003e20000000a00 */
[----:B------:R-:W-:Y:S01]  /*36a0*/  IMAD R5, R14, c[0x0][0x1b0], RZ ;  /* 0x00006c000e057a24 */ /* 0x000fe200078e02ff */
[----:B------:R-:W-:Y:S03]  /*36b0*/  BSSY B0, `(.L_x_212) ;  /* 0x000001a000007945 */ /* 0x000fe60003800000 */
[----:B-----5:R-:W-:-:S02]  /*36c0*/  IMAD R10, R4, c[0x0][0x1b4], R5 ;  /* 0x00006d00040a7a24 */ /* 0x020fc400078e0205 */
[----:B------:R-:W-:-:S04]  /*36d0*/  IMAD.WIDE.U32 R4, R4, c[0x0][0x1b0], R8 ;  /* 0x00006c0004047a25 */ /* 0x000fc800078e0008 */
[----:B------:R-:W-:Y:S01]  /*36e0*/  IMAD.IADD R10, R5, 0x1, R10 ;  /* 0x00000001050a7824 */ /* 0x000fe200078e020a */
[----:B--2---:R1:W-:Y:S04]  /*36f0*/  STL [R1+0x4], R17 ;  /* 0x0000041101007387 */ /* 0x0043e80000100800 */
[----:B----4-:R1:W-:Y:S04]  /*3700*/  STL [R1], R18 ;  /* 0x0000001201007387 */ /* 0x0103e80000100800 */
[----:B---3--:R1:W-:Y:S04]  /*3710*/  STL [R1+0xc], R19 ;  /* 0x00000c1301007387 */ /* 0x0083e80000100800 */
[----:B------:R1:W-:Y:S01]  /*3720*/  STL [R1+0x8], R20 ;  /* 0x0000081401007387 */ /* 0x0003e20000100800 */
        /* <DEDUP_REMOVED lines=18> */
.L_x_213:
[----:B------:R-:W-:Y:S05]  /*3850*/  BSYNC B0 ;  /* 0x0000000000007941 */ /* 0x000fea0003800000 */
.L_x_212:
        /* <DEDUP_REMOVED lines=19> */
.L_x_215:
[----:B------:R-:W-:Y:S05]  /*3990*/  BSYNC B0 ;  /* 0x0000000000007941 */ /* 0x000fea0003800000 */
.L_x_214:
[----:B------:R-:W0:Y:S01]  /*39a0*/  LDGDEPBAR ;  /* 0x00000000000079af */ /* 0x000e220000000000 */
[----:B-1234-:R-:W-:Y:S01]  /*39b0*/  IMAD.U32 R0, RZ, RZ, UR14 ;  /* 0x0000000eff007e24 */ /* 0x01efe2000f8e00ff */
[----:B------:R-:W-:Y:S01]  /*39c0*/  IADD3 R3, R16, 0x1, RZ ;  /* 0x0000000110037810 */ /* 0x000fe20007ffe0ff */
[----:B------:R-:W-:Y:S01]  /*39d0*/  IMAD.SHL.U32 R154, R162, 0x2, RZ ;  /* 0x00000002a29a7824 */ /* 0x000fe200078e00ff */
[----:B------:R-:W-:Y:S01]  /*39e0*/  SHF.L.U64.HI R5, R16, 0x2, R13 ;  /* 0x0000000210057819 */ /* 0x000fe2000001020d */
[----:B------:R-:W-:Y:S01]  /*39f0*/  UIADD3 UR33, UR14, 0x80, UR8 ;  /* 0x000000800e217890 */ /* 0x000fe2000fffe008 */
[----:B------:R-:W-:Y:S01]  /*3a00*/  IADD3 R4, R3, UR5, -R0 ;  /* 0x0000000503047c10 */ /* 0x000fe2000fffe800 */
[----:B------:R-:W-:Y:S01]  /*3a10*/  IMAD.MOV.U32 R222, RZ, RZ, R164 ;  /* 0x000000ffffde7224 */ /* 0x000fe200078e00a4 */
[----:B------:R-:W-:Y:S01]  /*3a20*/  IADD3 R3, R162, 0x1000, RZ ;  /* 0x00001000a2037810 */ /* 0x000fe20007ffe0ff */
[----:B------:R-:W-:Y:S01]  /*3a30*/  CS2R R94, SRZ ;  /* 0x00000000005e7805 */ /* 0x000fe2000001ff00 */
[----:B------:R-:W-:Y:S01]  /*3a40*/  IADD3 R0, R156, 0x1000, RZ ;  /* 0x000010009c007810 */ /* 0x000fe20007ffe0ff */
[----:B------:R1:W-:Y:S01]  /*3a50*/  STL [R1+0x1c], R4 ;  /* 0x00001c0401007387 */ /* 0x0003e20000100800 */
[----:B------:R-:W-:Y:S01]  /*3a60*/  SEL R3, R3, R162, !P0 ;  /* 0x000000a203037207 */ /* 0x000fe20004000000 */
[----:B------:R-:W-:Y:S01]  /*3a70*/  CS2R R92, SRZ ;  /* 0x00000000005c7805 */ /* 0x000fe2000001ff00 */
[----:B------:R-:W-:Y:S01]  /*3a80*/  SEL R0, R0, R156, !P0 ;  /* 0x0000009c00007207 */ /* 0x000fe20004000000 */
[----:B------:R2:W-:Y:S01]  /*3a90*/  STL [R1+0x14], R5 ;  /* 0x0000140501007387 */ /* 0x0005e20000100800 */
        /* <DEDUP_REMOVED lines=10> */
[----:B------:R-:W-:Y:S01]  /*3b40*/  IMAD.SHL.U32 R0, R0, 0x4, RZ ;  /* 0x0000000400007824 */ /* 0x000fe200078e00ff */
[----:B------:R-:W-:Y:S01]  /*3b50*/  CS2R R84, SRZ ;  /* 0x0000000000547805 */ /* 0x000fe2000001ff00 */
[----:B------:R-:W-:Y:S01]  /*3b60*/  CS2R R78, SRZ ;  /* 0x00000000004e7805 */ /* 0x000fe2000001ff00 */
[----:B------:R-:W-:Y:S01]  /*3b70*/  CS2R R76, SRZ ;  /* 0x00000000004c7805 */ /* 0x000fe2000001ff00 */
[----:B------:R-:W-:Y:S01]  /*3b80*/  CS2R R82, SRZ ;  /* 0x0000000000527805 */ /* 0x000fe2000001ff00 */
[----:B------:R-:W-:Y:S01]  /*3b90*/  CS2R R80, SRZ ;  /* 0x0000000000507805 */ /* 0x000fe2000001ff00 */
[----:B------:R-:W-:Y:S01]  /*3ba0*/  CS2R R74, SRZ ;  /* 0x00000000004a7805 */ /* 0x000fe2000001ff00 */
[----:B-1----:R-:W-:Y:S01]  /*3bb0*/  IMAD.SHL.U32 R4, R16, 0x4, RZ ;  /* 0x0000000410047824 */ /* 0x002fe200078e00ff */
[----:B------:R-:W-:Y:S01]  /*3bc0*/  CS2R R72, SRZ ;  /* 0x0000000000487805 */ /* 0x000fe2000001ff00 */
[----:B------:R-:W-:Y:S01]  /*3bd0*/  CS2R R70, SRZ ;  /* 0x0000000000467805 */ /* 0x000fe2000001ff00 */
[----:B------:R-:W-:Y:S01]  /*3be0*/  CS2R R68, SRZ ;  /* 0x0000000000447805 */ /* 0x000fe2000001ff00 */
[----:B------:R-:W-:Y:S01]  /*3bf0*/  IMAD.IADD R155, R154, 0x1, R157 ;  /* 0x000000019a9b7824 */ /* 0x000fe200078e029d */
[----:B------:R2:W-:Y:S01]  /*3c00*/  STL [R1+0x18], R4 ;  /* 0x0000180401007387 */ /* 0x0005e20000100800 */
[----:B------:R-:W-:-:S03]  /*3c10*/  UIADD3 UR33, UR33, -UR5, URZ ;  /* 0x8000000521217290 */ /* 0x000fc6000fffe03f */
[----:B------:R2:W-:Y:S04]  /*3c20*/  STL [R1+0x10], R0 ;  /* 0x0000100001007387 */ /* 0x0005e80000100800 */
[----:B------:R2:W1:Y:S04]  /*3c30*/  LDSM.16.M88.4 R116, [R150+0x8000] ;  /* 0x008000009674783b */ /* 0x0004680000000200 */
[----:B------:R2:W3:Y:S04]  /*3c40*/  LDSM.16.M88.4 R120, [R150+0x8400] ;  /* 0x008400009678783b */ /* 0x0004e80000000200 */
[----:B------:R2:W4:Y:S04]  /*3c50*/  LDSM.16.M88.4 R124, [R150+0x8800] ;  /* 0x00880000967c783b */ /* 0x0005280000000200 */
[----:B------:R2:W1:Y:S04]  /*3c60*/  LDSM.16.M88.4 R128, [R150+0x8c00] ;  /* 0x008c00009680783b */ /* 0x0004680000000200 */
[----:B------:R2:W1:Y:S04]  /*3c70*/  LDSM.16.M88.4 R132, [R149+0x8000] ;  /* 0x008000009584783b */ /* 0x0004680000000200 */
[----:B------:R2:W1:Y:S04]  /*3c80*/  LDSM.16.M88.4 R136, [R149+0x8400] ;  /* 0x008400009588783b */ /* 0x0004680000000200 */
[----:B------:R2:W1:Y:S04]  /*3c90*/  LDSM.16.M88.4 R140, [R149+0x8800] ;  /* 0x00880000958c783b */ /* 0x0004680000000200 */
[----:B------:R2:W1:Y:S02]  /*3ca0*/  LDSM.16.M88.4 R144, [R149+0x8c00] ;  /* 0x008c00009590783b */ /* 0x0004640000000200 */
.L_x_218:
[----:B--2---:R-:W2:Y:S01]  /*3cb0*/  LDL R0, [R1+0x1c] ;  /* 0x00001c0001007983 */ /* 0x004ea20000100800 */
[----:B------:R-:W-:Y:S01]  /*3cc0*/  IADD3 R112, R157, R148, RZ ;  /* 0x000000949d707210 */ /* 0x000fe20007ffe0ff */
[----:B------:R-:W-:Y:S02]  /*3cd0*/  USHF.L.U32 UR8, UR11, 0x7, URZ ;  /* 0x000000070b087899 */ /* 0x000fe4000800063f */
[----:B------:R-:W-:Y:S01]  /*3ce0*/  STL [R1+0x130], R245 ;  /* 0x000130f501007387 */ /* 0x000fe20000100800 */
[----:B------:R-:W-:Y:S02]  /*3cf0*/  UISETP.GT.AND UP3, UPT, UR4, UR15, UPT ;  /* 0x0000000f0400728c */ /* 0x000fe4000bf64270 */
[----:B------:R-:W-:Y:S01]  /*3d00*/  UIADD3 UR14, UR8, 0x80, URZ ;  /* 0x00000080080e7890 */ /* 0x000fe2000fffe03f */
[----:B------:R-:W-:Y:S01]  /*3d10*/  STL [R1+0x12c], R244 ;  /* 0x00012cf401007387 */ /* 0x000fe20000100800 */
[----:B------:R-:W-:Y:S03]  /*3d20*/  USHF.L.U32 UR8, UR4, 0x7, URZ ;  /* 0x0000000704087899 */ /* 0x000fe6000800063f */
[----:B------:R-:W-:Y:S01]  /*3d30*/  STL [R1+0x128], R222 ;  /* 0x000128de01007387 */ /* 0x000fe20000100800 */
[----:B------:R-:W-:Y:S03]  /*3d40*/  UISETP.GE.AND UP0, UPT, UR8, UR33, UPT ;  /* 0x000000210800728c */ /* 0x000fe6000bf06270 */
[----:B------:R-:W-:Y:S01]  /*3d50*/  STL [R1+0x124], R187 ;  /* 0x000124bb01007387 */ /* 0x000fe20000100800 */
[----:B------:R-:W-:Y:S03]  /*3d60*/  UISETP.LT.AND UP0, UPT, UR14, UR5, UP0 ;  /* 0x000000050e00728c */ /* 0x000fe60008701270 */
[----:B------:R-:W-:Y:S03]  /*3d70*/  STL [R1+0x120], R186 ;  /* 0x000120ba01007387 */ /* 0x000fe60000100800 */
[----:B------:R-:W-:Y:S01]  /*3d80*/  PLOP3.LUT P0, PT, PT, PT, UP0, 0x80, 0x0 ;  /* 0x000000000000781c */ /* 0x000fe20003f0f008 */
[----:B------:R-:W-:Y:S04]  /*3d90*/  STL [R1+0x11c], R185 ;  /* 0x00011cb901007387 */ /* 0x000fe80000100800 */
        /* <DEDUP_REMOVED lines=42> */
[----:B------:R4:W-:Y:S04]  /*4040*/  STL [R1+0x70], R68 ;  /* 0x0000704401007387 */ /* 0x0009e80000100800 */
[----:B------:R3:W-:Y:S04]  /*4050*/  STL [R1+0x6c], R3 ;  /* 0x00006c0301007387 */ /* 0x0007e80000100800 */
[----:B------:R1:W-:Y:S04]  /*4060*/  STL [R1+0x68], R2 ;  /* 0x0000680201007387 */ /* 0x0003e80000100800 */
[----:B------:R-:W0:Y:S08]  /*4070*/  LDGDEPBAR ;  /* 0x00000000000079af */ /* 0x000e300000000000 */
[----:B----4-:R-:W4:Y:S04]  /*4080*/  LDL R68, [R1+0x24] ;  /* 0x0000240001447983 */ /* 0x010f280000100800 */
[----:B---3--:R-:W3:Y:S04]  /*4090*/  LDL R3, [R1+0x8] ;  /* 0x0000080001037983 */ /* 0x008ee80000100800 */
[----:B-1----:R-:W3:Y:S01]  /*40a0*/  LDL R2, [R1+0xc] ;  /* 0x00000c0001027983 */ /* 0x002ee20000100800 */
[----:B------:R-:W-:Y:S04]  /*40b0*/  DEPBAR.LE SB0, 0x0 ;  /* 0x000080000000791a */ /* 0x000fe80000000000 */
[----:B------:R-:W-:Y:S08]  /*40c0*/  BAR.SYNC.DEFER_BLOCKING 0x0 ;  /* 0x0000000000007b1d */ /* 0x000ff00000010000 */
[----:B------:R-:W-:Y:S08]  /*40d0*/  LDSM.16.M88.4 R64, [R148] ;  /* 0x000000009440783b */ /* 0x000ff00000000200 */
[----:B------:R-:W1:Y:S08]  /*40e0*/  LDSM.16.M88.4 R16, [R150+0x6000] ;  /* 0x006000009610783b */ /* 0x000e700000000200 */
[----:B------:R-:W1:Y:S08]  /*40f0*/  LDSM.16.M88.4 R60, [R148+0x1000] ;  /* 0x00100000943c783b */ /* 0x000e700000000200 */
[----:B------:R-:W1:Y:S08]  /*4100*/  LDSM.16.M88.4 R32, [R150+0x6400] ;  /* 0x006400009620783b */ /* 0x000e700000000200 */
[----:B------:R-:W1:Y:S08]  /*4110*/  LDSM.16.M88.4 R48, [R150+0x6800] ;  /* 0x006800009630783b */ /* 0x000e700000000200 */
[----:B------:R-:W1:Y:S01]  /*4120*/  LDSM.16.M88.4 R100, [R150+0x6c00] ;  /* 0x006c00009664783b */ /* 0x000e620000000200 */
[----:B--2---:R-:W-:Y:S02]  /*4130*/  @!P0 IADD3 R163, R0, UR8, RZ ;  /* 0x0000000800a38c10 */ /* 0x004fe4000fffe0ff */
[----:B------:R-:W-:Y:S01]  /*4140*/  MOV R0, UR11 ;  /* 0x0000000b00007c02 */ /* 0x000fe20008000f00 */
[-C--:B-1----:R-:W-:Y:S04]  /*4150*/  HMMA.16816.F32 R4, R64, R16.reuse, RZ ;  /* 0x000000104004723c */ /* 0x082fe800000018ff */
[----:B------:R-:W-:Y:S04]  /*4160*/  LDSM.16.M88.4 R104, [R112] ;  /* 0x000000007068783b */ /* 0x000fe80000000200 */
[C---:B------:R-:W-:Y:S04]  /*4170*/  HMMA.16816.F32 R8, R60.reuse, R16, RZ ;  /* 0x000000103c08723c */ /* 0x040fe800000018ff */
[----:B------:R-:W1:Y:S04]  /*4180*/  LDSM.16.M88.4 R108, [R149+0x6000] ;  /* 0x00600000956c783b */ /* 0x000e680000000200 */
[-C--:B------:R-:W-:Y:S04]  /*4190*/  HMMA.16816.F32 R12, R60, R18.reuse, RZ ;  /* 0x000000123c0c723c */ /* 0x080fe800000018ff */
[----:B------:R-:W2:Y:S04]  /*41a0*/  LDSM.16.M88.4 R112, [R112+0x1000] ;  /* 0x001000007070783b */ /* 0x000ea80000000200 */
        /* <DEDUP_REMOVED lines=13> */
[-C--:B-1----:R-:W-:Y:S08]  /*4280*/  HMMA.16816.F32 R4, R104, R108.reuse, R4 ;  /* 0x0000006c6804723c */ /* 0x082ff00000001804 */
[C---:B--2---:R-:W-:Y:S08]  /*4290*/  HMMA.16816.F32 R8, R112.reuse, R108, R8 ;  /* 0x0000006c7008723c */ /* 0x044ff00000001808 */
[-C--:B------:R-:W-:Y:S08]  /*42a0*/  HMMA.16816.F32 R12, R112, R110.reuse, R12 ;  /* 0x0000006e700c723c */ /* 0x080ff0000000180c */
[C---:B------:R-:W-:Y:S01]  /*42b0*/  HMMA.16816.F32 R16, R104.reuse, R110, R16 ;  /* 0x0000006e6810723c */ /* 0x040fe20000001810 */
[----:B------:R-:W-:Y:S03]  /*42c0*/  FMUL.FTZ R4, R4, c[0x0][0x2ec] ;  /* 0x0000bb0004047a20 */ /* 0x000fe60000410000 */
[----:B------:R-:W-:Y:S01]  /*42d0*/  FMUL.FTZ R5, R5, c[0x0][0x2ec] ;  /* 0x0000bb0005057a20 */ /* 0x000fe20000410000 */
[----:B------:R-:W1:Y:S01]  /*42e0*/  MUFU.TANH R174, R4 ;  /* 0x0000000400ae7308 */ /* 0x000e620000002400 */
[----:B------:R-:W-:Y:S02]  /*42f0*/  FMUL.FTZ R6, R6, c[0x0][0x2ec] ;  /* 0x0000bb0006067a20 */ /* 0x000fe40000410000 */
[----:B------:R-:W-:Y:S04]  /*4300*/  FMUL.FTZ R8, R8, c[0x0][0x2ec] ;  /* 0x0000bb0008087a20 */ /* 0x000fe80000410000 */
[----:B------:R-:W-:Y:S02]  /*4310*/  FMUL.FTZ R7, R7, c[0x0][0x2ec] ;  /* 0x0000bb0007077a20 */ /* 0x000fe40000410000 */
[----:B------:R-:W-:Y:S01]  /*4320*/  FMUL.FTZ R9, R9, c[0x0][0x2ec] ;  /* 0x0000bb0009097a20 */ /* 0x000fe20000410000 */
[----:B------:R1:W-:Y:S01]  /*4330*/  MUFU.TANH R158, R8 ;  /* 0x00000008009e7308 */ /* 0x0003e20000002400 */
[----:B------:R-:W-:Y:S02]  /*4340*/  FMUL.FTZ R13, R13, c[0x0][0x2ec] ;  /* 0x0000bb000d0d7a20 */ /* 0x000fe40000410000 */
[----:B------:R-:W-:Y:S02]  /*4350*/  FMUL.FTZ R14, R14, c[0x0][0x2ec] ;  /* 0x0000bb000e0e7a20 */ /* 0x000fe40000410000 */
[----:B------:R-:W-:Y:S02]  /*4360*/  FMUL.FTZ R15, R15, c[0x0][0x2ec] ;  /* 0x0000bb000f0f7a20 */ /* 0x000fe40000410000 */
        /* <DEDUP_REMOVED lines=8> */
[----:B------:R-:W-:Y:S01]  /*43f0*/  MUFU.TANH R156, R9 ;  /* 0x00000009009c7308 */ /* 0x000fe20000002400 */
[----:B-1----:R-:W-:Y:S09]  /*4400*/  MOV R8, R174 ;  /* 0x000000ae00087202 */ /* 0x002ff20000000f00 */
[----:B------:R1:W-:Y:S10]  /*4410*/  MUFU.TANH R85, R15 ;  /* 0x0000000f00557308 */ /* 0x0003f40000002400 */
[----:B------:R2:W-:Y:S01]  /*4420*/  MUFU.TANH R153, R12 ;  /* 0x0000000c00997308 */ /* 0x0005e20000002400 */
[----:B----4-:R-:W-:Y:S09]  /*4430*/  @!P0 LEA R0, R0, R68, 0x7 ;  /* 0x0000004400008211 */ /* 0x010ff200078e38ff */
[----:B------:R4:W-:Y:S01]  /*4440*/  MUFU.TANH R172, R16 ;  /* 0x0000001000ac7308 */ /* 0x0009e20000002400 */
[C---:B---3--:R-:W-:Y:S01]  /*4450*/  FMUL.FTZ R13, R3.reuse, 1.4426950216293334961 ;  /* 0x3fb8aa3b030d7820 */ /* 0x048fe20000410000 */
[----:B------:R-:W-:Y:S02]  /*4460*/  FSETP.NEU.FTZ.AND P1, PT, R3, -INF , PT ;  /* 0xff8000000300780b */ /* 0x000fe40003f3d000 */
[----:B------:R-:W3:Y:S01]  /*4470*/  LDL R3, [R1] ;  /* 0x0000000001037983 */ /* 0x000ee20000100800 */
[----:B-1----:R-:W-:Y:S02]  /*4480*/  @!P0 IMNMX R15, R163, UR5, PT ;  /* 0x00000005a30f8c17 */ /* 0x002fe4000b800200 */
[----:B------:R-:W-:Y:S02]  /*4490*/  FSEL R13, R13, RZ, P1 ;  /* 0x000000ff0d0d7208 */ /* 0x000fe40000800000 */
[-C--:B------:R-:W-:Y:S01]  /*44a0*/  @!P0 ISETP.GE.AND P2, PT, R0, R15.reuse, PT ;  /* 0x0000000f0000820c */ /* 0x080fe20003f46270 */
[----:B------:R-:W1:Y:S03]  /*44b0*/  MUFU.TANH R173, R5 ;  /* 0x0000000500ad7308 */ /* 0x000e660000002400 */
[----:B------:R-:W-:Y:S01]  /*44c0*/  @!P0 FSEL R8, R174, -INF , !P2 ;  /* 0xff800000ae088808 */ /* 0x000fe20005000000 */
[----:B--2---:R-:W-:Y:S04]  /*44d0*/  FMUL.FTZ R12, R2, 1.4426950216293334961 ;  /* 0x3fb8aa3b020c7820 */ /* 0x004fe80000410000 */
[--C-:B------:R-:W-:Y:S02]  /*44e0*/  FFMA.FTZ R9, R8, c[0x0][0x23c], -R13.reuse ;  /* 0x00008f0008097a23 */ /* 0x100fe4000001080d */
[----:B------:R-:W2:Y:S01]  /*44f0*/  MUFU.TANH R248, R6 ;  /* 0x0000000600f87308 */ /* 0x000ea20000002400 */
[----:B----4-:R-:W-:Y:S04]  /*4500*/  @!P0 IADD3 R16, R0, 0x1, RZ ;  /* 0x0000000100108810 */ /* 0x010fe80007ffe0ff */
[----:B------:R-:W-:Y:S05]  /*4510*/  @!P0 ISETP.GE.AND P1, PT, R16, R15, PT ;  /* 0x0000000f1000820c */ /* 0x000fea0003f26270 */
[----:B------:R4:W2:Y:S01]  /*4520*/  MUFU.TANH R247, R7 ;  /* 0x0000000700f77308 */ /* 0x0008a20000002400 */
[----:B-1----:R-:W-:Y:S02]  /*4530*/  MOV R8, R173 ;  /* 0x000000ad00087202 */ /* 0x002fe40000000f00 */
[----:B------:R-:W-:Y:S02]  /*4540*/  @!P0 FSEL R8, R173, -INF , !P1 ;  /* 0xff800000ad088808 */ /* 0x000fe40004800000 */
[----:B------:R-:W-:Y:S05]  /*4550*/  FSETP.NEU.FTZ.AND P1, PT, R2, -INF , PT ;  /* 0xff8000000200780b */ /* 0x000fea0003f3d000 */
[----:B------:R1:W-:Y:S01]  /*4560*/  MUFU.TANH R86, R14 ;  /* 0x0000000e00567308 */ /* 0x0003e20000002400 */
[----:B------:R-:W3:Y:S01]  /*4570*/  LDL R2, [R1+0x4] ;  /* 0x0000040001027983 */ /* 0x000ee20000100800 */
[----:B------:R-:W-:Y:S08]  /*4580*/  FSEL R12, R12, RZ, P1 ;  /* 0x000000ff0c0c7208 */ /* 0x000ff00000800000 */
[----:B------:R2:W-:Y:S01]  /*4590*/  MUFU.TANH R87, R11 ;  /* 0x0000000b00577308 */ /* 0x0005e20000002400 */
[----:B----4-:R-:W4:Y:S09]  /*45a0*/  LDSM.16.M88.4 R4, [R149+0x6400] ;  /* 0x006400009504783b */ /* 0x010f320000000200 */
[----:B------:R-:W-:Y:S01]  /*45b0*/  MUFU.EX2 R245, R9 ;  /* 0x0000000900f57308 */ /* 0x000fe20000000800 */
[C---:B-1----:R-:W-:Y:S04]  /*45c0*/  @!P0 IADD3 R14, R163.reuse, 0x8, RZ ;  /* 0x00000008a30e8810 */ /* 0x042fe80007ffe0ff */
[----:B------:R-:W-:Y:S05]  /*45d0*/  @!P0 IMNMX R14, R14, UR5, PT ;  /* 0x000000050e0e8c17 */ /* 0x000fea000b800200 */
[----:B------:R1:W1:Y:S01]  /*45e0*/  MUFU.TANH R88, R10 ;  /* 0x0000000a00587308 */ /* 0x0002620000002400 */
[-C--:B------:R-:W-:Y:S02]  /*45f0*/  @!P0 ISETP.GE.AND P2, PT, R0, R14.reuse, PT ;  /* 0x0000000e0000820c */ /* 0x080fe40003f46270 */
[----:B------:R-:W-:Y:S02]  /*4600*/  @!P0 ISETP.GE.AND P1, PT, R16, R14, PT ;  /* 0x0000000e1000820c */ /* 0x000fe40003f26270 */
[----:B--2---:R-:W-:Y:S05]  /*4610*/  @!P0 IADD3 R11, R163, 0x40, RZ ;  /* 0x00000040a30b8810 */ /* 0x004fea0007ffe0ff */
[----:B------:R2:W2:Y:S01]  /*4620*/  MUFU.TANH R171, R17 ;  /* 0x0000001100ab7308 */ /* 0x0004a20000002400 */
[----:B------:R-:W-:Y:S09]  /*4630*/  @!P0 IMNMX R11, R11, UR5, PT ;  /* 0x000000050b0b8c17 */ /* 0x000ff2000b800200 */
[----:B------:R2:W2:Y:S01]  /*4640*/  MUFU.TANH R242, R18 ;  /* 0x0000001200f27308 */ /* 0x0004a20000002400 */
[-C--:B----4-:R-:W-:Y:S01]  /*4650*/  HMMA.16816.F32 R20, R104, R4.reuse, R20 ;  /* 0x000000046814723c */ /* 0x090fe20000001814 */
[----:B-1----:R-:W-:Y:S04]  /*4660*/  @!P0 IADD3 R10, R163, 0x48, RZ ;  /* 0x00000048a30a8810 */ /* 0x002fe80007ffe0ff */
[----:B------:R-:W-:Y:S04]  /*4670*/  @!P0 IMNMX R10, R10, UR5, PT ;  /* 0x000000050a0a8c17 */ /* 0x000fe8000b800200 */
[----:B------:R-:W1:Y:S01]  /*4680*/  MUFU.TANH R241, R19 ;  /* 0x0000001300f17308 */ /* 0x000e620000002400 */
[C---:B------:R-:W-:Y:S02]  /*4690*/  HMMA.16816.F32 R24, R112.reuse, R4, R24 ;  /* 0x000000047018723c */ /* 0x040fe40000001818 */
[----:B--2---:R-:W-:Y:S05]  /*46a0*/  @!P0 IADD3 R17, R0, 0x9, RZ ;  /* 0x0000000900118810 */ /* 0x004fea0007ffe0ff */
[----:B------:R-:W-:Y:S01]  /*46b0*/  FFMA.FTZ R5, R8, c[0x0][0x23c], -R13 ;  /* 0x00008f0008057a23 */ /* 0x000fe2000001080d */
[-C--:B------:R-:W-:Y:S01]  /*46c0*/  HMMA.16816.F32 R28, R112, R6.reuse, R28 ;  /* 0x00000006701c723c */ /* 0x080fe2000000181c */
[----:B------:R-:W-:Y:S02]  /*46d0*/  MOV R4, R248 ;  /* 0x000000f800047202 */ /* 0x000fe40000000f00 */
[----:B------:R2:W-:Y:S01]  /*46e0*/  MUFU.EX2 R244, R5 ;  /* 0x0000000500f47308 */ /* 0x0005e20000000800 */
[----:B------:R-:W-:Y:S02]  /*46f0*/  @!P0 FSEL R4, R248, -INF , !P2 ;  /* 0xff800000f8048808 */ /* 0x000fe40005000000 */
[----:B------:R-:W-:Y:S02]  /*4700*/  @!P0 ISETP.GE.AND P2, PT, R0, R11, PT ;  /* 0x0000000b0000820c */ /* 0x000fe40003f46270 */
[----:B------:R-:W-:Y:S01]  /*4710*/  MOV R18, R172 ;  /* 0x000000ac00127202 */ /* 0x000fe20000000f00 */
[C---:B------:R-:W-:Y:S03]  /*4720*/  HMMA.16816.F32 R32, R104.reuse, R6, R32 ;  /* 0x000000066820723c */ /* 0x040fe60000001820 */
[----:B------:R-:W-:Y:S02]  /*4730*/  FMUL.FTZ R20, R20, c[0x0][0x2ec] ;  /* 0x0000bb0014147a20 */ /* 0x000fe40000410000 */
[----:B------:R-:W-:Y:S02]  /*4740*/  FMUL.FTZ R21, R21, c[0x0][0x2ec] ;  /* 0x0000bb0015157a20 */ /* 0x000fe40000410000 */
[----:B------:R-:W4:Y:S01]  /*4750*/  MUFU.TANH R170, R20 ;  /* 0x0000001400aa7308 */ /* 0x000f220000002400 */
[----:B------:R-:W-:Y:S04]  /*4760*/  FMUL.FTZ R25, R25, c[0x0][0x2ec] ;  /* 0x0000bb0019197a20 */ /* 0x000fe80000410000 */
[----:B------:R-:W-:Y:S02]  /*4770*/  FMUL.FTZ R24, R24, c[0x0][0x2ec] ;  /* 0x0000bb0018187a20 */ /* 0x000fe40000410000 */
[----:B------:R-:W-:Y:S02]  /*4780*/  FMUL.FTZ R26, R26, c[0x0][0x2ec] ;  /* 0x0000bb001a1a7a20 */ /* 0x000fe40000410000 */
[----:B------:R-:W-:Y:S01]  /*4790*/  FMUL.FTZ R30, R30, c[0x0][0x2ec] ;  /* 0x0000bb001e1e7a20 */ /* 0x000fe20000410000 */
[----:B------:R-:W-:Y:S01]  /*47a0*/  MUFU.TANH R95, R25 ;  /* 0x00000019005f7308 */ /* 0x000fe20000002400 */
[--C-:B--2---:R-:W-:Y:S01]  /*47b0*/  FFMA.FTZ R5, R4, c[0x0][0x23c], -R12.reuse ;  /* 0x00008f0004057a23 */ /* 0x104fe2000001080c */
[----:B------:R-:W-:Y:S01]  /*47c0*/  MOV R4, R247 ;  /* 0x000000f700047202 */ /* 0x000fe20000000f00 */
[----:B------:R-:W-:Y:S01]  /*47d0*/  FMUL.FTZ R27, R27, c[0x0][0x2ec] ;  /* 0x0000bb001b1b7a20 */ /* 0x000fe20000410000 */
[----:B------:R-:W-:Y:S01]  /*47e0*/  @!P0 FSEL R4, R247, -INF , !P1 ;  /* 0xff800000f7048808 */ /* 0x000fe20004800000 */
[----:B------:R-:W-:Y:S02]  /*47f0*/  FMUL.FTZ R31, R31, c[0x0][0x2ec] ;  /* 0x0000bb001f1f7a20 */ /* 0x000fe40000410000 */
[----:B------:R-:W-:Y:S02]  /*4800*/  FMUL.FTZ R29, R29, c[0x0][0x2ec] ;  /* 0x0000bb001d1d7a20 */ /* 0x000fe40000410000 */
[----:B------:R-:W-:Y:S01]  /*4810*/  FFMA.FTZ R4, R4, c[0x0][0x23c], -R12 ;  /* 0x00008f0004047a23 */ /* 0x000fe2000001080c */
[----:B------:R-:W-:Y:S01]  /*4820*/  MUFU.EX2 R222, R5 ;  /* 0x0000000500de7308 */ /* 0x000fe20000000800 */
[----:B------:R-:W-:Y:S02]  /*4830*/  FMUL.FTZ R22, R22, c[0x0][0x2ec] ;  /* 0x0000bb0016167a20 */ /* 0x000fe40000410000 */
[----:B------:R-:W-:Y:S02]  /*4840*/  FMUL.FTZ R23, R23, c[0x0][0x2ec] ;  /* 0x0000bb0017177a20 */ /* 0x000fe40000410000 */
[----:B------:R-:W-:Y:S02]  /*4850*/  FMUL.FTZ R28, R28, c[0x0][0x2ec] ;  /* 0x0000bb001c1c7a20 */ /* 0x000fe40000410000 */
[----:B------:R-:W-:Y:S02]  /*4860*/  FMUL.FTZ R32, R32, c[0x0][0x2ec] ;  /* 0x0000bb0020207a20 */ /* 0x000fe40000410000 */
[----:B------:R-:W-:Y:S01]  /*4870*/  FMUL.FTZ R33, R33, c[0x0][0x2ec] ;  /* 0x0000bb0021217a20 */ /* 0x000fe20000410000 */
[----:B------:R-:W-:Y:S01]  /*4880*/  MUFU.TANH R80, R26 ;  /* 0x0000001a00507308 */ /* 0x000fe20000002400 */
[----:B------:R-:W-:Y:S02]  /*4890*/  FMUL.FTZ R34, R34, c[0x0][0x2ec] ;  /* 0x0000bb0022227a20 */ /* 0x000fe40000410000 */
[----:B------:R-:W-:Y:S07]  /*48a0*/  FMUL.FTZ R35, R35, c[0x0][0x2ec] ;  /* 0x0000bb0023237a20 */ /* 0x000fee0000410000 */
[----:B------:R2:W-:Y:S10]  /*48b0*/  MUFU.EX2 R187, R4 ;  /* 0x0000000400bb7308 */ /* 0x0005f40000000800 */
[----:B------:R-:W-:Y:S10]  /*48c0*/  MUFU.TANH R79, R27 ;  /* 0x0000001b004f7308 */ /* 0x000ff40000002400 */
[----:B------:R-:W1:Y:S01]  /*48d0*/  MUFU.TANH R169, R21 ;  /* 0x0000001500a97308 */ /* 0x000e620000002400 */
[----:B--2---:R-:W-:Y:S02]  /*48e0*/  MOV R4, R158 ;  /* 0x0000009e00047202 */ /* 0x004fe40000000f00 */
[----:B------:R-:W-:Y:S02]  /*48f0*/  @!P0 FSEL R4, R158, -INF , !P2 ;  /* 0xff8000009e048808 */ /* 0x000fe40005000000 */
[----:B------:R-:W-:Y:S05]  /*4900*/  @!P0 ISETP.GE.AND P2, PT, R0, R10, PT ;  /* 0x0000000a0000820c */ /* 0x000fea0003f46270 */
[----:B------:R-:W2:Y:S10]  /*4910*/  MUFU.TANH R240, R22 ;  /* 0x0000001600f07308 */ /* 0x000eb40000002400 */
[----:B------:R-:W-:Y:S10]  /*4920*/  MUFU.TANH R236, R23 ;  /* 0x0000001700ec7308 */ /* 0x000ff40000002400 */
[----:B------:R-:W-:Y:S10]  /*4930*/  MUFU.TANH R96, R24 ;  /* 0x0000001800607308 */ /* 0x000ff40000002400 */
[----:B------:R-:W-:Y:S10]  /*4940*/  MUFU.TANH R251, R28 ;  /* 0x0000001c00fb7308 */ /* 0x000ff40000002400 */
[----:B------:R-:W-:Y:S10]  /*4950*/  MUFU.TANH R250, R29 ;  /* 0x0000001d00fa7308 */ /* 0x000ff40000002400 */
[----:B------:R-:W-:Y:S10]  /*4960*/  MUFU.TANH R78, R30 ;  /* 0x0000001e004e7308 */ /* 0x000ff40000002400 */
[----:B------:R-:W-:Y:S10]  /*4970*/  MUFU.TANH R77, R31 ;  /* 0x0000001f004d7308 */ /* 0x000ff40000002400 */
[----:B------:R-:W1:Y:S10]  /*4980*/  MUFU.TANH R201, R32 ;  /* 0x0000002000c97308 */ /* 0x000e740000002400 */
[----:B------:R-:W1:Y:S10]  /*4990*/  MUFU.TANH R168, R33 ;  /* 0x0000002100a87308 */ /* 0x000e740000002400 */
[----:B------:R-:W1:Y:S10]  /*49a0*/  MUFU.TANH R218, R34 ;  /* 0x0000002200da7308 */ /* 0x000e740000002400 */
[----:B------:R-:W1:Y:S01]  /*49b0*/  MUFU.TANH R217, R35 ;  /* 0x0000002300d97308 */ /* 0x000e620000002400 */
[C---:B---3--:R-:W-:Y:S01]  /*49c0*/  FMUL.FTZ R9, R3.reuse, 1.4426950216293334961 ;  /* 0x3fb8aa3b03097820 */ /* 0x048fe20000410000 */
[----:B------:R-:W-:Y:S02]  /*49d0*/  FSETP.NEU.FTZ.AND P1, PT, R3, -INF , PT ;  /* 0xff8000000300780b */ /* 0x000fe40003f3d000 */
[----:B------:R-:W3:Y:S02]  /*49e0*/  LDL R3, [R1+0x18] ;  /* 0x0000180001037983 */ /* 0x000ee40000100800 */
[----:B------:R-:W-:Y:S02]  /*49f0*/  FSEL R9, R9, RZ, P1 ;  /* 0x000000ff09097208 */ /* 0x000fe40000800000 */
[----:B------:R-:W-:Y:S03]  /*4a00*/  @!P0 ISETP.GE.AND P1, PT, R16, R11, PT ;  /* 0x0000000b1000820c */ /* 0x000fe60003f26270 */
[--C-:B------:R-:W-:Y:S01]  /*4a10*/  FFMA.FTZ R5, R4, c[0x0][0x23c], -R9.reuse ;  /* 0x00008f0004057a23 */ /* 0x100fe20000010809 */
[----:B------:R-:W-:Y:S02]  /*4a20*/  MOV R4, R156 ;  /* 0x0000009c00047202 */ /* 0x000fe40000000f00 */
[----:B------:R-:W-:Y:S01]  /*4a30*/  @!P0 FSEL R4, R156, -INF , !P1 ;  /* 0xff8000009c048808 */ /* 0x000fe20004800000 */
[----:B------:R1:W-:Y:S04]  /*4a40*/  MUFU.EX2 R162, R5 ;  /* 0x0000000500a27308 */ /* 0x0003e80000000800 */
[--C-:B------:R-:W-:Y:S06]  /*4a50*/  FFMA.FTZ R4, R4, c[0x0][0x23c], -R9.reuse ;  /* 0x00008f0004047a23 */ /* 0x100fec0000010809 */
[----:B------:R2:W-:Y:S01]  /*4a60*/  MUFU.EX2 R161, R4 ;  /* 0x0000000400a17308 */ /* 0x0005e20000000800 */
[C---:B------:R-:W-:Y:S01]  /*4a70*/  FMUL.FTZ R8, R2.reuse, 1.4426950216293334961 ;  /* 0x3fb8aa3b02087820 */ /* 0x040fe20000410000 */
[----:B------:R-:W-:Y:S02]  /*4a80*/  FSETP.NEU.FTZ.AND P1, PT, R2, -INF , PT ;  /* 0xff8000000200780b */ /* 0x000fe40003f3d000 */
[----:B-1----:R-:W-:Y:S01]  /*4a90*/  MOV R5, R88 ;  /* 0x0000005800057202 */ /* 0x002fe20000000f00 */
[----:B------:R-:W3:Y:S01]  /*4aa0*/  LDL R2, [R1+0x14] ;  /* 0x0000140001027983 */ /* 0x000ee20000100800 */
[----:B------:R-:W-:Y:S02]  /*4ab0*/  FSEL R8, R8, RZ, P1 ;  /* 0x000000ff08087208 */ /* 0x000fe40000800000 */
[----:B------:R-:W-:Y:S02]  /*4ac0*/  @!P0 ISETP.GE.AND P1, PT, R16, R10, PT ;  /* 0x0000000a1000820c */ /* 0x000fe40003f26270 */
[----:B------:R-:W-:Y:S02]  /*4ad0*/  @!P0 FSEL R5, R88, -INF , !P2 ;  /* 0xff80000058058808 */ /* 0x000fe40005000000 */
[----:B--2---:R-:W-:Y:S02]  /*4ae0*/  MOV R4, R87 ;  /* 0x0000005700047202 */ /* 0x004fe40000000f00 */
[----:B------:R-:W-:Y:S01]  /*4af0*/  @!P0 FSEL R4, R87, -INF , !P1 ;  /* 0xff80000057048808 */ /* 0x000fe20004800000 */
[--C-:B------:R-:W-:Y:S01]  /*4b00*/  FFMA.FTZ R5, R5, c[0x0][0x23c], -R8.reuse ;  /* 0x00008f0005057a23 */ /* 0x100fe20000010808 */
[----:B------:R-:W-:Y:S03]  /*4b10*/  @!P0 IADD3 R16, R0, 0x8, RZ ;  /* 0x0000000800108810 */ /* 0x000fe60007ffe0ff */
[----:B------:R-:W-:Y:S01]  /*4b20*/  MUFU.EX2 R92, R5 ;  /* 0x00000005005c7308 */ /* 0x000fe20000000800 */
[--C-:B------:R-:W-:Y:S01]  /*4b30*/  FFMA.FTZ R4, R4, c[0x0][0x23c], -R8.reuse ;  /* 0x00008f0004047a23 */ /* 0x100fe20000010808 */
[----:B------:R-:W-:Y:S08]  /*4b40*/  @!P0 ISETP.GE.AND P1, PT, R16, R11, PT ;  /* 0x0000000b1000820c */ /* 0x000ff00003f26270 */
[----:B------:R1:W-:Y:S02]  /*4b50*/  MUFU.EX2 R91, R4 ;  /* 0x00000004005b7308 */ /* 0x0003e40000000800 */
[----:B-1----:R-:W-:Y:S02]  /*4b60*/  MOV R4, R153 ;  /* 0x0000009900047202 */ /* 0x002fe40000000f00 */
[----:B------:R-:W-:Y:S02]  /*4b70*/  @!P0 FSEL R4, R153, -INF , !P1 ;  /* 0xff80000099048808 */ /* 0x000fe40004800000 */
[C---:B------:R-:W-:Y:S03]  /*4b80*/  @!P0 ISETP.GE.AND P1, PT, R17.reuse, R11, PT ;  /* 0x0000000b1100820c */ /* 0x040fe60003f26270 */
[--C-:B------:R-:W-:Y:S01]  /*4b90*/  FFMA.FTZ R5, R4, c[0x0][0x23c], -R9.reuse ;  /* 0x00008f0004057a23 */ /* 0x100fe20000010809 */
[----:B------:R-:W-:Y:S02]  /*4ba0*/  MOV R4, R152 ;  /* 0x0000009800047202 */ /* 0x000fe40000000f00 */
[----:B------:R-:W-:Y:S01]  /*4bb0*/  @!P0 FSEL R4, R152, -INF , !P1 ;  /* 0xff80000098048808 */ /* 0x000fe20004800000 */
[----:B------:R1:W-:Y:S01]  /*4bc0*/  MUFU.EX2 R160, R5 ;  /* 0x0000000500a07308 */ /* 0x0003e20000000800 */
[----:B------:R-:W-:Y:S03]  /*4bd0*/  @!P0 ISETP.GE.AND P1, PT, R16, R10, PT ;  /* 0x0000000a1000820c */ /* 0x000fe60003f26270 */
[----:B-1----:R-:W-:Y:S01]  /*4be0*/  FFMA.FTZ R5, R4, c[0x0][0x23c], -R9 ;  /* 0x00008f0004057a23 */ /* 0x002fe20000010809 */
[----:B------:R-:W-:Y:S02]  /*4bf0*/  MOV R4, R86 ;  /* 0x0000005600047202 */ /* 0x000fe40000000f00 */
[----:B------:R-:W-:Y:S03]  /*4c00*/  @!P0 FSEL R4, R86, -INF , !P1 ;  /* 0xff80000056048808 */ /* 0x000fe60004800000 */
[----:B------:R1:W-:Y:S01]  /*4c10*/  MUFU.EX2 R159, R5 ;  /* 0x00000005009f7308 */ /* 0x0003e20000000800 */
[----:B------:R-:W-:Y:S01]  /*4c20*/  @!P0 ISETP.GE.AND P1, PT, R17, R10, PT ;  /* 0x0000000a1100820c */ /* 0x000fe20003f26270 */
[--C-:B-1----:R-:W-:Y:S01]  /*4c30*/  FFMA.FTZ R5, R4, c[0x0][0x23c], -R8.reuse ;  /* 0x00008f0004057a23 */ /* 0x102fe20000010808 */
[----:B------:R-:W-:Y:S02]  /*4c40*/  MOV R4, R85 ;  /* 0x0000005500047202 */ /* 0x000fe40000000f00 */
[----:B------:R-:W-:Y:S05]  /*4c50*/  @!P0 FSEL R4, R85, -INF , !P1 ;  /* 0xff80000055048808 */ /* 0x000fea0004800000 */
[----:B------:R-:W-:Y:S01]  /*4c60*/  MUFU.EX2 R90, R5 ;  /* 0x00000005005a7308 */ /* 0x000fe20000000800 */
[-C--:B------:R-:W-:Y:S01]  /*4c70*/  @!P0 ISETP.GE.AND P1, PT, R16, R15.reuse, PT ;  /* 0x0000000f1000820c */ /* 0x080fe20003f26270 */
[----:B------:R-:W-:Y:S03]  /*4c80*/  FFMA.FTZ R4, R4, c[0x0][0x23c], -R8 ;  /* 0x00008f0004047a23 */ /* 0x000fe60000010808 */
[----:B------:R-:W-:Y:S02]  /*4c90*/  @!P0 FSEL R18, R172, -INF , !P1 ;  /* 0xff800000ac128808 */ /* 0x000fe40004800000 */
[----:B------:R-:W-:Y:S03]  /*4ca0*/  @!P0 ISETP.GE.AND P1, PT, R17, R15, PT ;  /* 0x0000000f1100820c */ /* 0x000fe60003f26270 */
[----:B------:R1:W-:Y:S01]  /*4cb0*/  MUFU.EX2 R89, R4 ;  /* 0x0000000400597308 */ /* 0x0003e20000000800 */
[--C-:B------:R-:W-:Y:S01]  /*4cc0*/  FFMA.FTZ R19, R18, c[0x0][0x23c], -R13.reuse ;  /* 0x00008f0012137a23 */ /* 0x100fe2000001080d */
[----:B------:R-:W-:Y:S02]  /*4cd0*/  MOV R18, R171 ;  /* 0x000000ab00127202 */ /* 0x000fe40000000f00 */
[----:B------:R-:W-:Y:S02]  /*4ce0*/  @!P0 FSEL R18, R171, -INF , !P1 ;  /* 0xff800000ab128808 */ /* 0x000fe40004800000 */
[----:B------:R-:W-:Y:S02]  /*4cf0*/  @!P0 ISETP.GE.AND P1, PT, R16, R14, PT ;  /* 0x0000000e1000820c */ /* 0x000fe40003f26270 */
[----:B------:R-:W-:Y:S01]  /*4d00*/  MOV R16, R242 ;  /* 0x000000f200107202 */ /* 0x000fe20000000f00 */
[--C-:B------:R-:W-:Y:S01]  /*4d10*/  FFMA.FTZ R18, R18, c[0x0][0x23c], -R13.reuse ;  /* 0x00008f0012127a23 */ /* 0x100fe2000001080d */
[----:B------:R-:W-:Y:S01]  /*4d20*/  MUFU.EX2 R231, R19 ;  /* 0x0000001300e77308 */ /* 0x000fe20000000800 */
[----:B------:R-:W-:Y:S02]  /*4d30*/  @!P0 FSEL R16, R242, -INF , !P1 ;  /* 0xff800000f2108808 */ /* 0x000fe40004800000 */
[----:B------:R-:W-:Y:S03]  /*4d40*/  @!P0 ISETP.GE.AND P1, PT, R17, R14, PT ;  /* 0x0000000e1100820c */ /* 0x000fe60003f26270 */
[--C-:B------:R-:W-:Y:S01]  /*4d50*/  FFMA.FTZ R17, R16, c[0x0][0x23c], -R12.reuse ;  /* 0x00008f0010117a23 */ /* 0x100fe2000001080c */
[----:B------:R-:W-:Y:S02]  /*4d60*/  MOV R16, R241 ;  /* 0x000000f100107202 */ /* 0x000fe40000000f00 */
[----:B------:R-:W-:Y:S01]  /*4d70*/  @!P0 FSEL R16, R241, -INF , !P1 ;  /* 0xff800000f1108808 */ /* 0x000fe20004800000 */
[----:B------:R2:W-:Y:S01]  /*4d80*/  MUFU.EX2 R186, R17 ;  /* 0x0000001100ba7308 */ /* 0x0005e20000000800 */
[----:B-1----:R-:W1:Y:S03]  /*4d90*/  LDSM.16.M88.4 R4, [R149+0x6800] ;  /* 0x006800009504783b */ /* 0x002e660000000200 */
[--C-:B------:R-:W-:Y:S06]  /*4da0*/  FFMA.FTZ R16, R16, c[0x0][0x23c], -R12.reuse ;  /* 0x00008f0010107a23 */ /* 0x100fec000001080c */
[----:B------:R4:W-:Y:S10]  /*4db0*/  MUFU.EX2 R185, R16 ;  /* 0x0000001000b97308 */ /* 0x0009f40000000800 */
[----:B------:R1:W-:Y:S01]  /*4dc0*/  MUFU.EX2 R228, R18 ;  /* 0x0000001200e47308 */ /* 0x0003e20000000800 */
[C---:B--2---:R-:W-:Y:S02]  /*4dd0*/  @!P0 IADD3 R17, R0.reuse, 0x11, RZ ;  /* 0x0000001100118810 */ /* 0x044fe40007ffe0ff */
[----:B----4-:R-:W-:Y:S04]  /*4de0*/  @!P0 IADD3 R16, R0, 0x10, RZ ;  /* 0x0000001000108810 */ /* 0x010fe80007ffe0ff */
[-C--:B------:R-:W-:Y:S01]  /*4df0*/  @!P0 ISETP.GE.AND P1, PT, R16, R15.reuse, PT ;  /* 0x0000000f1000820c */ /* 0x080fe20003f26270 */
[-C--:B-1----:R-:W-:Y:S01]  /*4e00*/  HMMA.16816.F32 R36, R104, R4.reuse, R36 ;  /* 0x000000046824723c */ /* 0x082fe20000001824 */
[----:B------:R-:W-:Y:S02]  /*4e10*/  MOV R18, R170 ;  /* 0x000000aa00127202 */ /* 0x000fe40000000f00 */
[----:B------:R-:W-:Y:S02]  /*4e20*/  @!P0 FSEL R18, R170, -INF , !P1 ;  /* 0xff800000aa128808 */ /* 0x000fe40004800000 */
[----:B------:R-:W-:Y:S03]  /*4e30*/  @!P0 ISETP.GE.AND P1, PT, R17, R15, PT ;  /* 0x0000000f1100820c */ /* 0x000fe60003f26270 */
[C---:B------:R-:W-:Y:S01]  /*4e40*/  HMMA.16816.F32 R40, R112.reuse, R4, R40 ;  /* 0x000000047028723c */ /* 0x040fe20000001828 */
[--C-:B------:R-:W-:Y:S03]  /*4e50*/  FFMA.FTZ R19, R18, c[0x0][0x23c], -R13.reuse ;  /* 0x00008f0012137a23 */ /* 0x100fe6000001080d */
[----:B------:R-:W-:Y:S01]  /*4e60*/  MOV R18, R169 ;  /* 0x000000a900127202 */ /* 0x000fe20000000f00 */
[----:B------:R-:W-:Y:S01]  /*4e70*/  MUFU.EX2 R220, R19 ;  /* 0x0000001300dc7308 */ /* 0x000fe20000000800 */
[----:B------:R-:W-:Y:S02]  /*4e80*/  @!P0 FSEL R18, R169, -INF , !P1 ;  /* 0xff800000a9128808 */ /* 0x000fe40004800000 */
[-C--:B------:R-:W-:Y:S01]  /*4e90*/  HMMA.16816.F32 R44, R112, R6.reuse, R44 ;  /* 0x00000006702c723c */ /* 0x080fe2000000182c */
[----:B------:R-:W-:Y:S03]  /*4ea0*/  @!P0 ISETP.GE.AND P1, PT, R16, R14, PT ;  /* 0x0000000e1000820c */ /* 0x000fe60003f26270 */
[----:B------:R-:W-:Y:S01]  /*4eb0*/  FFMA.FTZ R5, R18, c[0x0][0x23c], -R13 ;  /* 0x00008f0012057a23 */ /* 0x000fe2000001080d */
[----:B------:R-:W-:Y:S02]  /*4ec0*/  MOV R4, R240 ;  /* 0x000000f000047202 */ /* 0x000fe40000000f00 */
[----:B------:R-:W-:Y:S01]  /*4ed0*/  @!P0 FSEL R4, R240, -INF , !P1 ;  /* 0xff800000f0048808 */ /* 0x000fe20004800000 */
[----:B------:R-:W-:Y:S01]  /*4ee0*/  FMUL.FTZ R36, R36, c[0x0][0x2ec] ;  /* 0x0000bb0024247a20 */ /* 0x000fe20000410000 */
[----:B------:R1:W-:Y:S01]  /*4ef0*/  MUFU.EX2 R219, R5 ;  /* 0x0000000500db7308 */ /* 0x0003e20000000800 */
[----:B------:R-:W-:Y:S01]  /*4f00*/  @!P0 ISETP.GE.AND P1, PT, R17, R14, PT ;  /* 0x0000000e1100820c */ /* 0x000fe20003f26270 */
[C---:B------:R-:W-:Y:S01]  /*4f10*/  HMMA.16816.F32 R48, R104.reuse, R6, R48 ;  /* 0x000000066830723c */ /* 0x040fe20000001830 */
[----:B------:R-:W-:Y:S01]  /*4f20*/  FMUL.FTZ R37, R37, c[0x0][0x2ec] ;  /* 0x0000bb0025257a20 */ /* 0x000fe20000410000 */
[----:B------:R-:W-:Y:S01]  /*4f30*/  MOV R18, R201 ;  /* 0x000000c900127202 */ /* 0x000fe20000000f00 */
[----:B------:R-:W-:Y:S02]  /*4f40*/  FMUL.FTZ R38, R38, c[0x0][0x2ec] ;  /* 0x0000bb0026267a20 */ /* 0x000fe40000410000 */
[----:B------:R-:W-:Y:S02]  /*4f50*/  FMUL.FTZ R39, R39, c[0x0][0x2ec] ;  /* 0x0000bb0027277a20 */ /* 0x000fe40000410000 */
[----:B------:R-:W-:Y:S01]  /*4f60*/  FMUL.FTZ R40, R40, c[0x0][0x2ec] ;  /* 0x0000bb0028287a20 */ /* 0x000fe20000410000 */
[----:B------:R-:W2:Y:S01]  /*4f70*/  MUFU.TANH R166, R36 ;  /* 0x0000002400a67308 */ /* 0x000ea20000002400 */
[----:B------:R-:W-:Y:S03]  /*4f80*/  FMUL.FTZ R41, R41, c[0x0][0x2ec] ;  /* 0x0000bb0029297a20 */ /* 0x000fe60000410000 */
[----:B------:R-:W-:Y:S02]  /*4f90*/  FMUL.FTZ R42, R42, c[0x0][0x2ec] ;  /* 0x0000bb002a2a7a20 */ /* 0x000fe40000410000 */
[----:B------:R-:W-:Y:S02]  /*4fa0*/  FMUL.FTZ R44, R44, c[0x0][0x2ec] ;  /* 0x0000bb002c2c7a20 */ /* 0x000fe40000410000 */
[----:B------:R-:W-:Y:S02]  /*4fb0*/  FMUL.FTZ R43, R43, c[0x0][0x2ec] ;  /* 0x0000bb002b2b7a20 */ /* 0x000fe40000410000 */
[----:B------:R-:W-:Y:S01]  /*4fc0*/  FMUL.FTZ R45, R45, c[0x0][0x2ec] ;  /* 0x0000bb002d2d7a20 */ /* 0x000fe20000410000 */
[----:B------:R-:W-:Y:S01]  /*4fd0*/  MUFU.TANH R72, R42 ;  /* 0x0000002a00487308 */ /* 0x000fe20000002400 */
[----:B------:R-:W-:Y:S02]  /*4fe0*/  FMUL.FTZ R46, R46, c[0x0][0x2ec] ;  /* 0x0000bb002e2e7a20 */ /* 0x000fe40000410000 */
[--C-:B-1----:R-:W-:Y:S01]  /*4ff0*/  FFMA.FTZ R5, R4, c[0x0][0x23c], -R12.reuse ;  /* 0x00008f0004057a23 */ /* 0x102fe2000001080c */
[----:B------:R-:W-:Y:S01]  /*5000*/  MOV R4, R236 ;  /* 0x000000ec00047202 */ /* 0x000fe20000000f00 */
[----:B------:R-:W-:Y:S01]  /*5010*/  FMUL.FTZ R47, R47, c[0x0][0x2ec] ;  /* 0x0000bb002f2f7a20 */ /* 0x000fe20000410000 */
[----:B------:R-:W-:Y:S01]  /*5020*/  @!P0 FSEL R4, R236, -INF , !P1 ;  /* 0xff800000ec048808 */ /* 0x000fe20004800000 */
[----:B------:R-:W-:Y:S01]  /*5030*/  FMUL.FTZ R49, R49, c[0x0][0x2ec] ;  /* 0x0000bb0031317a20 */ /* 0x000fe20000410000 */
[-C--:B------:R-:W-:Y:S01]  /*5040*/  @!P0 ISETP.GE.AND P1, PT, R16, R11.reuse, PT ;  /* 0x0000000b1000820c */ /* 0x080fe20003f26270 */
[----:B------:R-:W-:Y:S01]  /*5050*/  FMUL.FTZ R48, R48, c[0x0][0x2ec] ;  /* 0x0000bb0030307a20 */ /* 0x000fe20000410000 */
[----:B------:R-:W-:Y:S01]  /*5060*/  MUFU.EX2 R184, R5 ;  /* 0x0000000500b87308 */ /* 0x000fe20000000800 */
[----:B------:R-:W-:Y:S02]  /*5070*/  FFMA.FTZ R4, R4, c[0x0][0x23c], -R12 ;  /* 0x00008f0004047a23 */ /* 0x000fe4000001080c */
[----:B------:R-:W-:Y:S02]  /*5080*/  FMUL.FTZ R50, R50, c[0x0][0x2ec] ;  /* 0x0000bb0032327a20 */ /* 0x000fe40000410000 */
[----:B------:R-:W-:Y:S05]  /*5090*/  FMUL.FTZ R51, R51, c[0x0][0x2ec] ;  /* 0x0000bb0033337a20 */ /* 0x000fea0000410000 */
[----:B------:R1:W-:Y:S10]  /*50a0*/  MUFU.EX2 R164, R4 ;  /* 0x0000000400a47308 */ /* 0x0003f40000000800 */
[----:B------:R-:W4:Y:S10]  /*50b0*/  MUFU.TANH R165, R37 ;  /* 0x0000002500a57308 */ /* 0x000f340000002400 */
[----:B------:R-:W2:Y:S01]  /*50c0*/  MUFU.TANH R216, R38 ;  /* 0x0000002600d87308 */ /* 0x000ea20000002400 */
[----:B-1----:R-:W-:Y:S02]  /*50d0*/  MOV R4, R96 ;  /* 0x0000006000047202 */ /* 0x002fe40000000f00 */
[----:B------:R-:W-:Y:S02]  /*50e0*/  @!P0 FSEL R4, R96, -INF , !P1 ;  /* 0xff80000060048808 */ /* 0x000fe40004800000 */
[----:B------:R-:W-:Y:S05]  /*50f0*/  @!P0 ISETP.GE.AND P1, PT, R17, R11, PT ;  /* 0x0000000b1100820c */ /* 0x000fea0003f26270 */
[----:B------:R-:W-:Y:S01]  /*5100*/  MUFU.TANH R71, R43 ;  /* 0x0000002b00477308 */ /* 0x000fe20000002400 */
[--C-:B------:R-:W-:Y:S01]  /*5110*/  FFMA.FTZ R5, R4, c[0x0][0x23c], -R9.reuse ;  /* 0x00008f0004057a23 */ /* 0x100fe20000010809 */
[----:B------:R-:W-:Y:S02]  /*5120*/  MOV R4, R95 ;  /* 0x0000005f00047202 */ /* 0x000fe40000000f00 */
[----:B------:R-:W-:Y:S02]  /*5130*/  @!P0 FSEL R4, R95, -INF , !P1 ;  /* 0xff8000005f048808 */ /* 0x000fe40004800000 */
[----:B------:R-:W-:Y:S02]  /*5140*/  @!P0 ISETP.GE.AND P1, PT, R16, R10, PT ;  /* 0x0000000a1000820c */ /* 0x000fe40003f26270 */
[----:B------:R-:W-:Y:S01]  /*5150*/  @!P0 IADD3 R16, R0, 0x18, RZ ;  /* 0x0000001800108810 */ /* 0x000fe20007ffe0ff */
[--C-:B------:R-:W-:Y:S01]  /*5160*/  FFMA.FTZ R4, R4, c[0x0][0x23c], -R9.reuse ;  /* 0x00008f0004047a23 */ /* 0x100fe20000010809 */
[----:B------:R1:W-:Y:S10]  /*5170*/  MUFU.EX2 R151, R5 ;  /* 0x0000000500977308 */ /* 0x0003f40000000800 */
[----:B------:R2:W-:Y:S10]  /*5180*/  MUFU.EX2 R99, R4 ;  /* 0x0000000400637308 */ /* 0x0005f40000000800 */
[----:B------:R-:W-:Y:S01]  /*5190*/  MUFU.TANH R214, R39 ;  /* 0x0000002700d67308 */ /* 0x000fe20000002400 */
[----:B-1----:R-:W-:Y:S02]  /*51a0*/  MOV R5, R80 ;  /* 0x0000005000057202 */ /* 0x002fe40000000f00 */
[----:B------:R-:W-:Y:S02]  /*51b0*/  @!P0 FSEL R5, R80, -INF , !P1 ;  /* 0xff80000050058808 */ /* 0x000fe40004800000 */
[----:B------:R-:W-:Y:S05]  /*51c0*/  @!P0 ISETP.GE.AND P1, PT, R17, R10, PT ;  /* 0x0000000a1100820c */ /* 0x000fea0003f26270 */
[----:B------:R-:W-:Y:S01]  /*51d0*/  MUFU.TANH R70, R46 ;  /* 0x0000002e00467308 */ /* 0x000fe20000002400 */
[--C-:B------:R-:W-:Y:S01]  /*51e0*/  FFMA.FTZ R5, R5, c[0x0][0x23c], -R8.reuse ;  /* 0x00008f0005057a23 */ /* 0x100fe20000010808 */
[----:B------:R-:W-:Y:S02]  /*51f0*/  @!P0 IADD3 R17, R0, 0x19, RZ ;  /* 0x0000001900118810 */ /* 0x000fe40007ffe0ff */
[----:B--2---:R-:W-:Y:S02]  /*5200*/  MOV R4, R79 ;  /* 0x0000004f00047202 */ /* 0x004fe40000000f00 */
[----:B------:R-:W-:Y:S02]  /*5210*/  @!P0 FSEL R4, R79, -INF , !P1 ;  /* 0xff8000004f048808 */ /* 0x000fe40004800000 */
[----:B------:R-:W-:Y:S02]  /*5220*/  @!P0 ISETP.GE.AND P1, PT, R16, R11, PT ;  /* 0x0000000b1000820c */ /* 0x000fe40003f26270 */
[----:B------:R-:W-:Y:S01]  /*5230*/  MUFU.EX2 R84, R5 ;  /* 0x0000000500547308 */ /* 0x000fe20000000800 */
[--C-:B------:R-:W-:Y:S09]  /*5240*/  FFMA.FTZ R4, R4, c[0x0][0x23c], -R8.reuse ;  /* 0x00008f0004047a23 */ /* 0x100ff20000010808 */
[----:B------:R1:W-:Y:S10]  /*5250*/  MUFU.EX2 R83, R4 ;  /* 0x0000000400537308 */ /* 0x0003f40000000800 */
[----:B------:R-:W-:Y:S10]  /*5260*/  MUFU.TANH R235, R40 ;  /* 0x0000002800eb7308 */ /* 0x000ff40000002400 */
[----:B------:R-:W-:Y:S01]  /*5270*/  MUFU.TANH R234, R41 ;  /* 0x0000002900ea7308 */ /* 0x000fe20000002400 */
[----:B-1----:R-:W-:Y:S02]  /*5280*/  MOV R4, R251 ;  /* 0x000000fb00047202 */ /* 0x002fe40000000f00 */
[----:B------:R-:W-:Y:S02]  /*5290*/  @!P0 FSEL R4, R251, -INF , !P1 ;  /* 0xff800000fb048808 */ /* 0x000fe40004800000 */
[C---:B------:R-:W-:Y:S05]  /*52a0*/  @!P0 ISETP.GE.AND P1, PT, R17.reuse, R11, PT ;  /* 0x0000000b1100820c */ /* 0x040fea0003f26270 */
[----:B------:R-:W-:Y:S01]  /*52b0*/  MUFU.TANH R69, R47 ;  /* 0x0000002f00457308 */ /* 0x000fe20000002400 */
[--C-:B------:R-:W-:Y:S01]  /*52c0*/  FFMA.FTZ R5, R4, c[0x0][0x23c], -R9.reuse ;  /* 0x00008f0004057a23 */ /* 0x100fe20000010809 */
[----:B------:R-:W-:Y:S02]  /*52d0*/  MOV R4, R250 ;  /* 0x000000fa00047202 */ /* 0x000fe40000000f00 */
[----:B------:R-:W-:Y:S02]  /*52e0*/  @!P0 FSEL R4, R250, -INF , !P1 ;  /* 0xff800000fa048808 */ /* 0x000fe40004800000 */
[----:B------:R-:W-:Y:S04]  /*52f0*/  @!P0 ISETP.GE.AND P1, PT, R16, R10, PT ;  /* 0x0000000a1000820c */ /* 0x000fe80003f26270 */
[----:B------:R1:W-:Y:S10]  /*5300*/  MUFU.EX2 R98, R5 ;  /* 0x0000000500627308 */ /* 0x0003f40000000800 */
[----:B------:R-:W-:Y:S10]  /*5310*/  MUFU.TANH R224, R45 ;  /* 0x0000002d00e07308 */ /* 0x000ff40000002400 */
[----:B------:R-:W-:Y:S01]  /*5320*/  MUFU.TANH R194, R48 ;  /* 0x0000003000c27308 */ /* 0x000fe20000002400 */
[----:B-1----:R-:W-:Y:S01]  /*5330*/  FFMA.FTZ R5, R4, c[0x0][0x23c], -R9 ;  /* 0x00008f0004057a23 */ /* 0x002fe20000010809 */
[----:B------:R-:W-:Y:S02]  /*5340*/  MOV R4, R78 ;  /* 0x0000004e00047202 */ /* 0x000fe40000000f00 */
[----:B------:R-:W-:Y:S02]  /*5350*/  @!P0 FSEL R4, R78, -INF , !P1 ;  /* 0xff8000004e048808 */ /* 0x000fe40004800000 */
[----:B------:R-:W-:Y:S04]  /*5360*/  @!P0 ISETP.GE.AND P1, PT, R17, R10, PT ;  /* 0x0000000a1100820c */ /* 0x000fe80003f26270 */
[----:B------:R1:W-:Y:S10]  /*5370*/  MUFU.EX2 R97, R5 ;  /* 0x0000000500617308 */ /* 0x0003f40000000800 */
[----:B------:R-:W2:Y:S10]  /*5380*/  MUFU.TANH R193, R49 ;  /* 0x0000003100c17308 */ /* 0x000eb40000002400 */
[----:B------:R-:W2:Y:S01]  /*5390*/  MUFU.TANH R225, R44 ;  /* 0x0000002c00e17308 */ /* 0x000ea20000002400 */
[--C-:B-1----:R-:W-:Y:S01]  /*53a0*/  FFMA.FTZ R5, R4, c[0x0][0x23c], -R8.reuse ;  /* 0x00008f0004057a23 */ /* 0x102fe20000010808 */
[----:B------:R-:W-:Y:S02]  /*53b0*/  MOV R4, R77 ;  /* 0x0000004d00047202 */ /* 0x000fe40000000f00 */
[----:B------:R-:W-:Y:S02]  /*53c0*/  @!P0 FSEL R4, R77, -INF , !P1 ;  /* 0xff8000004d048808 */ /* 0x000fe40004800000 */
[-C--:B------:R-:W-:Y:S04]  /*53d0*/  @!P0 ISETP.GE.AND P1, PT, R16, R15.reuse, PT ;  /* 0x0000000f1000820c */ /* 0x080fe80003f26270 */
[----:B------:R-:W-:Y:S01]  /*53e0*/  MUFU.EX2 R82, R5 ;  /* 0x0000000500527308 */ /* 0x000fe20000000800 */
[----:B------:R-:W-:Y:S01]  /*53f0*/  FFMA.FTZ R4, R4, c[0x0][0x23c], -R8 ;  /* 0x00008f0004047a23 */ /* 0x000fe20000010808 */
[----:B------:R-:W-:Y:S02]  /*5400*/  @!P0 FSEL R18, R201, -INF , !P1 ;  /* 0xff800000c9128808 */ /* 0x000fe40004800000 */
[C---:B------:R-:W-:Y:S03]  /*5410*/  @!P0 ISETP.GE.AND P1, PT, R17.reuse, R15, PT ;  /* 0x0000000f1100820c */ /* 0x040fe60003f26270 */
[--C-:B------:R-:W-:Y:S01]  /*5420*/  FFMA.FTZ R19, R18, c[0x0][0x23c], -R13.reuse ;  /* 0x00008f0012137a23 */ /* 0x100fe2000001080d */
[----:B------:R-:W-:Y:S02]  /*5430*/  MOV R18, R168 ;  /* 0x000000a800127202 */ /* 0x000fe40000000f00 */
[----:B------:R1:W-:Y:S01]  /*5440*/  MUFU.EX2 R81, R4 ;  /* 0x0000000400517308 */ /* 0x0003e20000000800 */
[----:B------:R-:W-:Y:S02]  /*5450*/  @!P0 FSEL R18, R168, -INF , !P1 ;  /* 0xff800000a8128808 */ /* 0x000fe40004800000 */
[----:B------:R-:W-:Y:S02]  /*5460*/  @!P0 ISETP.GE.AND P1, PT, R16, R14, PT ;  /* 0x0000000e1000820c */ /* 0x000fe40003f26270 */
[----:B------:R-:W-:Y:S01]  /*5470*/  MOV R16, R218 ;  /* 0x000000da00107202 */ /* 0x000fe20000000f00 */
[--C-:B------:R-:W-:Y:S01]  /*5480*/  FFMA.FTZ R18, R18, c[0x0][0x23c], -R13.reuse ;  /* 0x00008f0012127a23 */ /* 0x100fe2000001080d */
[----:B------:R-:W-:Y:S02]  /*5490*/  @!P0 FSEL R16, R218, -INF , !P1 ;  /* 0xff800000da108808 */ /* 0x000fe40004800000 */
[----:B------:R-:W-:Y:S01]  /*54a0*/  @!P0 ISETP.GE.AND P1, PT, R17, R14, PT ;  /* 0x0000000e1100820c */ /* 0x000fe20003f26270 */
[----:B------:R2:W-:Y:S02]  /*54b0*/  MUFU.EX2 R205, R18 ;  /* 0x0000001200cd7308 */ /* 0x0005e40000000800 */
[--C-:B------:R-:W-:Y:S01]  /*54c0*/  FFMA.FTZ R17, R16, c[0x0][0x23c], -R12.reuse ;  /* 0x00008f0010117a23 */ /* 0x100fe2000001080c */
[----:B------:R-:W-:Y:S02]  /*54d0*/  MOV R16, R217 ;  /* 0x000000d900107202 */ /* 0x000fe40000000f00 */
[----:B------:R-:W-:Y:S05]  /*54e0*/  @!P0 FSEL R16, R217, -INF , !P1 ;  /* 0xff800000d9108808 */ /* 0x000fea0004800000 */
[--C-:B------:R-:W-:Y:S01]  /*54f0*/  FFMA.FTZ R16, R16, c[0x0][0x23c], -R12.reuse ;  /* 0x00008f0010107a23 */ /* 0x100fe2000001080c */
[----:B------:R3:W-:Y:S01]  /*5500*/  MUFU.EX2 R233, R17 ;  /* 0x0000001100e97308 */ /* 0x0007e20000000800 */
[----:B-1----:R-:W1:Y:S09]  /*5510*/  LDSM.16.M88.4 R4, [R149+0x6c00] ;  /* 0x006c00009504783b */ /* 0x002e720000000200 */
[----:B------:R4:W-:Y:S01]  /*5520*/  MUFU.EX2 R232, R16 ;  /* 0x0000001000e87308 */ /* 0x0009e20000000800 */
[----:B--2---:R-:W-:Y:S09]  /*5530*/  MOV R18, R166 ;  /* 0x000000a600127202 */ /* 0x004ff20000000f00 */
[----:B------:R2:W-:Y:S01]  /*5540*/  MUFU.EX2 R210, R19 ;  /* 0x0000001300d27308 */ /* 0x0005e20000000800 */
[C---:B---3--:R-:W-:Y:S09]  /*5550*/  @!P0 IADD3 R17, R0.reuse, 0x21, RZ ;  /* 0x0000002100118810 */ /* 0x048ff20007ffe0ff */
[----:B------:R-:W3:Y:S01]  /*5560*/  MUFU.TANH R204, R50 ;  /* 0x0000003200cc7308 */ /* 0x000ee20000002400 */
[----:B----4-:R-:W-:Y:S04]  /*5570*/  @!P0 IADD3 R16, R0, 0x20, RZ ;  /* 0x0000002000108810 */ /* 0x010fe80007ffe0ff */
[-C--:B------:R-:W-:Y:S05]  /*5580*/  @!P0 ISETP.GE.AND P1, PT, R16, R15.reuse, PT ;  /* 0x0000000f1000820c */ /* 0x080fea0003f26270 */
[----:B------:R-:W4:Y:S01]  /*5590*/  MUFU.TANH R202, R51 ;  /* 0x0000003300ca7308 */ /* 0x000f220000002400 */
[----:B------:R-:W-:Y:S01]  /*55a0*/  @!P0 FSEL R18, R166, -INF , !P1 ;  /* 0xff800000a6128808 */ /* 0x000fe20004800000 */
[-C--:B-1----:R-:W-:Y:S01]  /*55b0*/  HMMA.16816.F32 R52, R104, R4.reuse, R52 ;  /* 0x000000046834723c */ /* 0x082fe20000001834 */
[----:B------:R-:W-:Y:S03]  /*55c0*/  @!P0 ISETP.GE.AND P1, PT, R17, R15, PT ;  /* 0x0000000f1100820c */ /* 0x000fe60003f26270 */
[--C-:B--2---:R-:W-:Y:S01]  /*55d0*/  FFMA.FTZ R19, R18, c[0x0][0x23c], -R13.reuse ;  /* 0x00008f0012137a23 */ /* 0x104fe2000001080d */
[----:B------:R-:W-:Y:S02]  /*55e0*/  MOV R18, R165 ;  /* 0x000000a500127202 */ /* 0x000fe40000000f00 */
[----:B------:R-:W-:Y:S01]  /*55f0*/  @!P0 FSEL R18, R165, -INF , !P1 ;  /* 0xff800000a5128808 */ /* 0x000fe20004800000 */
[C---:B------:R-:W-:Y:S01]  /*5600*/  HMMA.16816.F32 R56, R112.reuse, R4, R56 ;  /* 0x000000047038723c */ /* 0x040fe20000001838 */
[----:B------:R-:W-:Y:S01]  /*5610*/  MUFU.EX2 R203, R19 ;  /* 0x0000001300cb7308 */ /* 0x000fe20000000800 */
[----:B------:R-:W-:Y:S05]  /*5620*/  @!P0 ISETP.GE.AND P1, PT, R16, R14, PT ;  /* 0x0000000e1000820c */ /* 0x000fea0003f26270 */
[----:B------:R-:W-:Y:S01]  /*5630*/  FFMA.FTZ R5, R18, c[0x0][0x23c], -R13 ;  /* 0x00008f0012057a23 */ /* 0x000fe2000001080d */
[----:B------:R-:W-:Y:S01]  /*5640*/  MOV R4, R216 ;  /* 0x000000d800047202 */ /* 0x000fe20000000f00 */
[-C--:B------:R-:W-:Y:S02]  /*5650*/  HMMA.16816.F32 R60, R112, R6.reuse, R60 ;  /* 0x00000006703c723c */ /* 0x080fe4000000183c */
[----:B------:R1:W-:Y:S01]  /*5660*/  MUFU.EX2 R167, R5 ;  /* 0x0000000500a77308 */ /* 0x0003e20000000800 */
[----:B------:R-:W-:Y:S02]  /*5670*/  @!P0 FSEL R4, R216, -INF , !P1 ;  /* 0xff800000d8048808 */ /* 0x000fe40004800000 */
[----:B------:R-:W-:Y:S02]  /*5680*/  @!P0 ISETP.GE.AND P1, PT, R17, R14, PT ;  /* 0x0000000e1100820c */ /* 0x000fe40003f26270 */
[----:B------:R-:W-:Y:S01]  /*5690*/  FMUL.FTZ R52, R52, c[0x0][0x2ec] ;  /* 0x0000bb0034347a20 */ /* 0x000fe20000410000 */
[----:B------:R-:W-:Y:S01]  /*56a0*/  HMMA.16816.F32 R64, R104, R6, R64 ;  /* 0x000000066840723c */ /* 0x000fe20000001840 */
[----:B------:R-:W-:Y:S03]  /*56b0*/  FMUL.FTZ R53, R53, c[0x0][0x2ec] ;  /* 0x0000bb0035357a20 */ /* 0x000fe60000410000 */
[----:B------:R-:W-:Y:S01]  /*56c0*/  FMUL.FTZ R54, R54, c[0x0][0x2ec] ;  /* 0x0000bb0036367a20 */ /* 0x000fe20000410000 */
[----:B------:R-:W2:Y:S01]  /*56d0*/  MUFU.TANH R188, R52 ;  /* 0x0000003400bc7308 */ /* 0x000ea20000002400 */
[----:B------:R-:W-:Y:S01]  /*56e0*/  FMUL.FTZ R55, R55, c[0x0][0x2ec] ;  /* 0x0000bb0037377a20 */ /* 0x000fe20000410000 */
[----:B------:R-:W-:Y:S01]  /*56f0*/  MOV R6, R193 ;  /* 0x000000c100067202 */ /* 0x000fe20000000f00 */
[----:B------:R-:W-:Y:S04]  /*5700*/  FMUL.FTZ R57, R57, c[0x0][0x2ec] ;  /* 0x0000bb0039397a20 */ /* 0x000fe80000410000 */
        /* <DEDUP_REMOVED lines=9> */
[----:B------:R-:W-:Y:S01]  /*57a0*/  @!P0 ISETP.GE.AND P1, PT, R16, R11, PT ;  /* 0x0000000b1000820c */ /* 0x000fe20003f26270 */
[----:B------:R-:W-:Y:S01]  /*57b0*/  FMUL.FTZ R62, R62, c[0x0][0x2ec] ;  /* 0x0000bb003e3e7a20 */ /* 0x000fe20000410000 */
[----:B------:R-:W-:Y:S01]  /*57c0*/  MUFU.TANH R212, R60 ;  /* 0x0000003c00d47308 */ /* 0x000fe20000002400 */
[----:B------:R-:W-:Y:S02]  /*57d0*/  FFMA.FTZ R4, R4, c[0x0][0x23c], -R12 ;  /* 0x00008f0004047a23 */ /* 0x000fe4000001080c */
[----:B------:R-:W-:Y:S02]  /*57e0*/  FMUL.FTZ R64, R64, c[0x0][0x2ec] ;  /* 0x0000bb0040407a20 */ /* 0x000fe40000410000 */
[----:B------:R-:W-:Y:S02]  /*57f0*/  FMUL.FTZ R65, R65, c[0x0][0x2ec] ;  /* 0x0000bb0041417a20 */ /* 0x000fe40000410000 */
[----:B------:R-:W-:Y:S02]  /*5800*/  FMUL.FTZ R66, R66, c[0x0][0x2ec] ;  /* 0x0000bb0042427a20 */ /* 0x000fe40000410000 */
[----:B------:R-:W-:Y:S01]  /*5810*/  FMUL.FTZ R67, R67, c[0x0][0x2ec] ;  /* 0x0000bb0043437a20 */ /* 0x000fe20000410000 */
[----:B------:R1:W-:Y:S01]  /*5820*/  MUFU.EX2 R221, R4 ;  /* 0x0000000400dd7308 */ /* 0x0003e20000000800 */
[----:B------:R-:W-:Y:S09]  /*5830*/  FMUL.FTZ R63, R63, c[0x0][0x2ec] ;  /* 0x0000bb003f3f7a20 */ /* 0x000ff20000410000 */
[----:B------:R2:W-:Y:S10]  /*5840*/  MUFU.EX2 R223, R5 ;  /* 0x0000000500df7308 */ /* 0x0005f40000000800 */
[----:B------:R-:W3:Y:S01]  /*5850*/  MUFU.TANH R183, R53 ;  /* 0x0000003500b77308 */ /* 0x000ee20000002400 */
[----:B-1----:R-:W-:Y:S02]  /*5860*/  MOV R4, R235 ;  /* 0x000000eb00047202 */ /* 0x002fe40000000f00 */
[----:B------:R-:W-:Y:S02]  /*5870*/  @!P0 FSEL R4, R235, -INF , !P1 ;  /* 0xff800000eb048808 */ /* 0x000fe40004800000 */
[----:B------:R-:W-:Y:S05]  /*5880*/  @!P0 ISETP.GE.AND P1, PT, R17, R11, PT ;  /* 0x0000000b1100820c */ /* 0x000fea0003f26270 */
[----:B------:R-:W-:Y:S01]  /*5890*/  MUFU.TANH R211, R61 ;  /* 0x0000003d00d37308 */ /* 0x000fe20000002400 */
[--C-:B--2---:R-:W-:Y:S01]  /*58a0*/  FFMA.FTZ R5, R4, c[0x0][0x23c], -R9.reuse ;  /* 0x00008f0004057a23 */ /* 0x104fe20000010809 */
[----:B------:R-:W-:Y:S02]  /*58b0*/  MOV R4, R234 ;  /* 0x000000ea00047202 */ /* 0x000fe40000000f00 */
[----:B------:R-:W-:Y:S02]  /*58c0*/  @!P0 FSEL R4, R234, -INF , !P1 ;  /* 0xff800000ea048808 */ /* 0x000fe40004800000 */
[----:B------:R-:W-:Y:S04]  /*58d0*/  @!P0 ISETP.GE.AND P1, PT, R16, R10, PT ;  /* 0x0000000a1000820c */ /* 0x000fe80003f26270 */
[----:B------:R1:W-:Y:S01]  /*58e0*/  MUFU.EX2 R94, R5 ;  /* 0x00000005005e7308 */ /* 0x0003e20000000800 */
[----:B------:R-:W-:Y:S04]  /*58f0*/  @!P0 IADD3 R16, R0, 0x29, RZ ;  /* 0x0000002900108810 */ /* 0x000fe80007ffe0ff */
[----:B------:R-:W-:Y:S04]  /*5900*/  @!P0 ISETP.GE.AND P2, PT, R16, R15, PT ;  /* 0x0000000f1000820c */ /* 0x000fe80003f46270 */
[----:B------:R-:W-:Y:S01]  /*5910*/  @!P0 FSEL R6, R193, -INF , !P2 ;  /* 0xff800000c1068808 */ /* 0x000fe20005000000 */
[----:B------:R-:W-:Y:S10]  /*5920*/  MUFU.TANH R227, R62 ;  /* 0x0000003e00e37308 */ /* 0x000ff40000002400 */
[----:B------:R-:W-:Y:S01]  /*5930*/  MUFU.TANH R112, R64 ;  /* 0x0000004000707308 */ /* 0x000fe20000002400 */
[--C-:B-1----:R-:W-:Y:S01]  /*5940*/  FFMA.FTZ R5, R4, c[0x0][0x23c], -R9.reuse ;  /* 0x00008f0004057a23 */ /* 0x102fe20000010809 */
[----:B------:R-:W-:Y:S02]  /*5950*/  MOV R4, R72 ;  /* 0x0000004800047202 */ /* 0x000fe40000000f00 */
[----:B------:R-:W-:Y:S02]  /*5960*/  @!P0 FSEL R4, R72, -INF , !P1 ;  /* 0xff80000048048808 */ /* 0x000fe40004800000 */
[----:B------:R-:W-:Y:S04]  /*5970*/  @!P0 ISETP.GE.AND P1, PT, R17, R10, PT ;  /* 0x0000000a1100820c */ /* 0x000fe80003f26270 */
[----:B------:R1:W-:Y:S01]  /*5980*/  MUFU.EX2 R93, R5 ;  /* 0x00000005005d7308 */ /* 0x0003e20000000800 */
[----:B------:R-:W-:Y:S09]  /*5990*/  @!P0 IADD3 R17, R0, 0x28, RZ ;  /* 0x0000002800118810 */ /* 0x000ff20007ffe0ff */
[----:B------:R-:W-:Y:S10]  /*59a0*/  MUFU.TANH R111, R65 ;  /* 0x00000041006f7308 */ /* 0x000ff40000002400 */
[----:B------:R-:W-:Y:S01]  /*59b0*/  MUFU.TANH R191, R66 ;  /* 0x0000004200bf7308 */ /* 0x000fe20000002400 */
[--C-:B-1----:R-:W-:Y:S01]  /*59c0*/  FFMA.FTZ R5, R4, c[0x0][0x23c], -R8.reuse ;  /* 0x00008f0004057a23 */ /* 0x102fe20000010808 */
[----:B------:R-:W-:Y:S02]  /*59d0*/  MOV R4, R71 ;  /* 0x0000004700047202 */ /* 0x000fe40000000f00 */
[----:B------:R-:W-:Y:S02]  /*59e0*/  @!P0 FSEL R4, R71, -INF , !P1 ;  /* 0xff80000047048808 */ /* 0x000fe40004800000 */
[----:B------:R-:W-:Y:S04]  /*59f0*/  @!P0 ISETP.GE.AND P1, PT, R17, R11, PT ;  /* 0x0000000b1100820c */ /* 0x000fe80003f26270 */
[----:B------:R-:W-:Y:S01]  /*5a00*/  MUFU.EX2 R76, R5 ;  /* 0x00000005004c7308 */ /* 0x000fe20000000800 */
[--C-:B------:R-:W-:Y:S09]  /*5a10*/  FFMA.FTZ R4, R4, c[0x0][0x23c], -R8.reuse ;  /* 0x00008f0004047a23 */ /* 0x100ff20000010808 */
[----:B------:R1:W-:Y:S10]  /*5a20*/  MUFU.EX2 R75, R4 ;  /* 0x00000004004b7308 */ /* 0x0003f40000000800 */
[----:B------:R-:W2:Y:S10]  /*5a30*/  MUFU.TANH R200, R54 ;  /* 0x0000003600c87308 */ /* 0x000eb40000002400 */
        /* <DEDUP_REMOVED lines=8> */
[----:B------:R-:W-:Y:S04]  /*5ac0*/  @!P0 ISETP.GE.AND P1, PT, R17, R10, PT ;  /* 0x0000000a1100820c */ /* 0x000fe80003f26270 */
[----:B------:R1:W-:Y:S10]  /*5ad0*/  MUFU.EX2 R249, R5 ;  /* 0x0000000500f97308 */ /* 0x0003f40000000800 */
[----:B------:R-:W-:Y:S10]  /*5ae0*/  MUFU.TANH R226, R63 ;  /* 0x0000003f00e27308 */ /* 0x000ff40000002400 */
[----:B------:R-:W2:Y:S01]  /*5af0*/  MUFU.TANH R215, R56 ;  /* 0x0000003800d77308 */ /* 0x000ea20000002400 */
        /* <DEDUP_REMOVED lines=11> */
[----:B------:R1:W-:Y:S01]  /*5bb0*/  MUFU.EX2 R74, R5 ;  /* 0x00000005004a7308 */ /* 0x0003e20000000800 */
[----:B------:R-:W-:Y:S09]  /*5bc0*/  FFMA.FTZ R4, R4, c[0x0][0x23c], -R8 ;  /* 0x00008f0004047a23 */ /* 0x000ff20000010808 */
[----:B------:R2:W-:Y:S01]  /*5bd0*/  MUFU.EX2 R73, R4 ;  /* 0x0000000400497308 */ /* 0x0005e20000000800 */
[----:B-1----:R-:W-:Y:S02]  /*5be0*/  MOV R5, R194 ;  /* 0x000000c200057202 */ /* 0x002fe40000000f00 */
[----:B------:R-:W-:Y:S05]  /*5bf0*/  @!P0 FSEL R5, R194, -INF , !P1 ;  /* 0xff800000c2058808 */ /* 0x000fea0004800000 */
[--C-:B------:R-:W-:Y:S01]  /*5c00*/  FFMA.FTZ R7, R5, c[0x0][0x23c], -R13.reuse ;  /* 0x00008f0005077a23 */ /* 0x100fe2000001080d */
[----:B--2---:R-:W-:Y:S03]  /*5c10*/  IADD3 R4, P1, R3, UR13, RZ ;  /* 0x0000000d03047c10 */ /* 0x004fe6000ff3e0ff */
[----:B------:R1:W-:Y:S01]  /*5c20*/  MUFU.EX2 R192, R7 ;  /* 0x0000000700c07308 */ /* 0x0003e20000000800 */
[----:B------:R-:W-:Y:S02]  /*5c30*/  IADD3.X R5, R2, UR12, RZ, P1, !PT ;  /* 0x0000000c02057c10 */ /* 0x000fe40008ffe4ff */
[----:B------:R-:W-:Y:S03]  /*5c40*/  @!P0 ISETP.GE.AND P1, PT, R17, R14, PT ;  /* 0x0000000e1100820c */ /* 0x000fe60003f26270 */
[----:B------:R2:W2:Y:S04]  /*5c50*/  LDG.E R110, [R4.64] ;  /* 0x00000022046e7981 */ /* 0x0004a8000c1e1900 */
[----:B------:R2:W2:Y:S04]  /*5c60*/  LDG.E R109, [R4.64+0x20] ;  /* 0x00002022046d7981 */ /* 0x0004a8000c1e1900 */
[----:B------:R2:W2:Y:S01]  /*5c70*/  LDG.E R108, [R4.64+0x100] ;  /* 0x00010022046c7981 */ /* 0x0004a2000c1e1900 */
[--C-:B-1----:R-:W-:Y:S01]  /*5c80*/  FFMA.FTZ R7, R6, c[0x0][0x23c], -R13.reuse ;  /* 0x00008f0006077a23 */ /* 0x102fe2000001080d */
[----:B---3--:R-:W-:Y:S02]  /*5c90*/  MOV R6, R204 ;  /* 0x000000cc00067202 */ /* 0x008fe40000000f00 */
[----:B------:R-:W-:Y:S01]  /*5ca0*/  @!P0 FSEL R6, R204, -INF , !P1 ;  /* 0xff800000cc068808 */ /* 0x000fe20004800000 */
[----:B------:R4:W1:Y:S01]  /*5cb0*/  MUFU.EX2 R189, R7 ;  /* 0x0000000700bd7308 */ /* 0x0008620000000800 */
[----:B------:R-:W-:Y:S03]  /*5cc0*/  @!P0 ISETP.GE.AND P1, PT, R16, R14, PT ;  /* 0x0000000e1000820c */ /* 0x000fe60003f26270 */
[--C-:B------:R-:W-:Y:S01]  /*5cd0*/  FFMA.FTZ R16, R6, c[0x0][0x23c], -R12.reuse ;  /* 0x00008f0006107a23 */ /* 0x100fe2000001080c */
[----:B------:R-:W-:Y:S05]  /*5ce0*/  @!P0 IADD3 R6, R0, 0x30, RZ ;  /* 0x0000003000068810 */ /* 0x000fea0007ffe0ff */
[----:B------:R3:W-:Y:S01]  /*5cf0*/  MUFU.EX2 R209, R16 ;  /* 0x0000001000d17308 */ /* 0x0007e20000000800 */
[----:B----4-:R-:W-:Y:S02]  /*5d00*/  MOV R7, R202 ;  /* 0x000000ca00077202 */ /* 0x010fe40000000f00 */
[----:B------:R-:W-:Y:S02]  /*5d10*/  @!P0 FSEL R7, R202, -INF , !P1 ;  /* 0xff800000ca078808 */ /* 0x000fe40004800000 */
[-C--:B------:R-:W-:Y:S03]  /*5d20*/  @!P0 ISETP.GE.AND P1, PT, R6, R15.reuse, PT ;  /* 0x0000000f0600820c */ /* 0x080fe60003f26270 */
[--C-:B------:R-:W-:Y:S01]  /*5d30*/  FFMA.FTZ R17, R7, c[0x0][0x23c], -R12.reuse ;  /* 0x00008f0007117a23 */ /* 0x100fe2000001080c */
[----:B------:R-:W-:Y:S02]  /*5d40*/  @!P0 IADD3 R7, R0, 0x31, RZ ;  /* 0x0000003100078810 */ /* 0x000fe40007ffe0ff */
[----:B---3--:R-:W-:Y:S01]  /*5d50*/  MOV R16, R188 ;  /* 0x000000bc00107202 */ /* 0x008fe20000000f00 */
[----:B------:R3:W4:Y:S01]  /*5d60*/  MUFU.EX2 R208, R17 ;  /* 0x0000001100d07308 */ /* 0x0007220000000800 */
[----:B------:R-:W-:Y:S02]  /*5d70*/  @!P0 FSEL R16, R188, -INF , !P1 ;  /* 0xff800000bc108808 */ /* 0x000fe40004800000 */
[----:B------:R-:W-:Y:S03]  /*5d80*/  @!P0 ISETP.GE.AND P1, PT, R7, R15, PT ;  /* 0x0000000f0700820c */ /* 0x000fe60003f26270 */
[--C-:B---3--:R-:W-:Y:S01]  /*5d90*/  FFMA.FTZ R17, R16, c[0x0][0x23c], -R13.reuse ;  /* 0x00008f0010117a23 */ /* 0x108fe2000001080d */
[----:B------:R-:W-:Y:S02]  /*5da0*/  MOV R16, R183 ;  /* 0x000000b700107202 */ /* 0x000fe40000000f00 */
[----:B------:R-:W-:Y:S01]  /*5db0*/  @!P0 FSEL R16, R183, -INF , !P1 ;  /* 0xff800000b7108808 */ /* 0x000fe20004800000 */
[----:B------:R3:W-:Y:S01]  /*5dc0*/  MUFU.EX2 R163, R17 ;  /* 0x0000001100a37308 */ /* 0x0007e20000000800 */
[----:B------:R-:W-:Y:S03]  /*5dd0*/  @!P0 ISETP.GE.AND P1, PT, R6, R14, PT ;  /* 0x0000000e0600820c */ /* 0x000fe60003f26270 */
[----:B---3--:R-:W-:Y:S01]  /*5de0*/  FFMA.FTZ R17, R16, c[0x0][0x23c], -R13 ;  /* 0x00008f0010117a23 */ /* 0x008fe2000001080d */
[----:B------:R-:W-:Y:S02]  /*5df0*/  MOV R16, R200 ;  /* 0x000000c800107202 */ /* 0x000fe40000000f00 */
[----:B------:R-:W-:Y:S03]  /*5e00*/  @!P0 FSEL R16, R200, -INF , !P1 ;  /* 0xff800000c8108808 */ /* 0x000fe60004800000 */
[----:B------:R3:W-:Y:S01]  /*5e10*/  MUFU.EX2 R115, R17 ;  /* 0x0000001100737308 */ /* 0x0007e20000000800 */
[----:B------:R-:W-:Y:S01]  /*5e20*/  @!P0 ISETP.GE.AND P1, PT, R7, R14, PT ;  /* 0x0000000e0700820c */ /* 0x000fe20003f26270 */
[--C-:B---3--:R-:W-:Y:S01]  /*5e30*/  FFMA.FTZ R17, R16, c[0x0][0x23c], -R12.reuse ;  /* 0x00008f0010117a23 */ /* 0x108fe2000001080c */
[----:B------:R-:W-:Y:S02]  /*5e40*/  MOV R16, R199 ;  /* 0x000000c700107202 */ /* 0x000fe40000000f00 */
[----:B------:R-:W-:Y:S05]  /*5e50*/  @!P0 FSEL R16, R199, -INF , !P1 ;  /* 0xff800000c7108808 */ /* 0x000fea0004800000 */
[----:B------:R3:W-:Y:S01]  /*5e60*/  MUFU.EX2 R207, R17 ;  /* 0x0000001100cf7308 */ /* 0x0007e20000000800 */
[----:B------:R-:W-:Y:S01]  /*5e70*/  @!P0 ISETP.GE.AND P1, PT, R6, R11, PT ;  /* 0x0000000b0600820c */ /* 0x000fe20003f26270 */
[----:B---3--:R-:W-:Y:S01]  /*5e80*/  FFMA.FTZ R17, R16, c[0x0][0x23c], -R12 ;  /* 0x00008f0010117a23 */ /* 0x008fe2000001080c */
[----:B------:R-:W-:Y:S02]  /*5e90*/  MOV R16, R215 ;  /* 0x000000d700107202 */ /* 0x000fe40000000f00 */
[----:B------:R-:W-:Y:S05]  /*5ea0*/  @!P0 FSEL R16, R215, -INF , !P1 ;  /* 0xff800000d7108808 */ /* 0x000fea0004800000 */
[----:B------:R3:W1:Y:S01]  /*5eb0*/  MUFU.EX2 R206, R17 ;  /* 0x0000001100ce7308 */ /* 0x0006620000000800 */
[----:B------:R-:W-:Y:S01]  /*5ec0*/  @!P0 ISETP.GE.AND P1, PT, R7, R11, PT ;  /* 0x0000000b0700820c */ /* 0x000fe20003f26270 */
[--C-:B---3--:R-:W-:Y:S01]  /*5ed0*/  FFMA.FTZ R17, R16, c[0x0][0x23c], -R9.reuse ;  /* 0x00008f0010117a23 */ /* 0x108fe20000010809 */
[----:B------:R-:W-:Y:S02]  /*5ee0*/  MOV R16, R213 ;  /* 0x000000d500107202 */ /* 0x000fe40000000f00 */
[----:B------:R-:W-:Y:S05]  /*5ef0*/  @!P0 FSEL R16, R213, -INF , !P1 ;  /* 0xff800000d5108808 */ /* 0x000fea0004800000 */
[----:B------:R-:W-:Y:S01]  /*5f00*/  MUFU.EX2 R243, R17 ;  /* 0x0000001100f37308 */ /* 0x000fe20000000800 */
[-C--:B------:R-:W-:Y:S02]  /*5f10*/  @!P0 ISETP.GE.AND P1, PT, R6, R10.reuse, PT ;  /* 0x0000000a0600820c */ /* 0x080fe40003f26270 */
[----:B------:R-:W-:Y:S01]  /*5f20*/  MOV R6, R239 ;  /* 0x000000ef00067202 */ /* 0x000fe20000000f00 */
[--C-:B------:R-:W-:Y:S01]  /*5f30*/  FFMA.FTZ R16, R16, c[0x0][0x23c], -R9.reuse ;  /* 0x00008f0010107a23 */ /* 0x100fe20000010809 */
[----:B------:R-:W-:Y:S02]  /*5f40*/  @!P0 FSEL R6, R239, -INF , !P1 ;  /* 0xff800000ef068808 */ /* 0x000fe40004800000 */
[----:B------:R-:W-:Y:S02]  /*5f50*/  @!P0 ISETP.GE.AND P1, PT, R7, R10, PT ;  /* 0x0000000a0700820c */ /* 0x000fe40003f26270 */
[----:B------:R-:W-:Y:S01]  /*5f60*/  MOV R7, R238 ;  /* 0x000000ee00077202 */ /* 0x000fe20000000f00 */
[----:B------:R3:W-:Y:S01]  /*5f70*/  MUFU.EX2 R237, R16 ;  /* 0x0000001000ed7308 */ /* 0x0007e20000000800 */
[----:B------:R-:W-:Y:S05]  /*5f80*/  @!P0 FSEL R7, R238, -INF , !P1 ;  /* 0xff800000ee078808 */ /* 0x000fea0004800000 */
[--C-:B------:R-:W-:Y:S04]  /*5f90*/  FFMA.FTZ R7, R7, c[0x0][0x23c], -R8.reuse ;  /* 0x00008f0007077a23 */ /* 0x100fe80000010808 */
[----:B------:R1:W-:Y:S01]  /*5fa0*/  MUFU.EX2 R3, R7 ;  /* 0x0000000700037308 */ /* 0x0003e20000000800 */
[--C-:B---3--:R-:W-:Y:S01]  /*5fb0*/  FFMA.FTZ R16, R6, c[0x0][0x23c], -R8.reuse ;  /* 0x00008f0006107a23 */ /* 0x108fe20000010808 */
[C---:B------:R-:W-:Y:S02]  /*5fc0*/  @!P0 IADD3 R6, R0.reuse, 0x38, RZ ;  /* 0x0000003800068810 */ /* 0x040fe40007ffe0ff */
[----:B------:R-:W-:Y:S06]  /*5fd0*/  @!P0 IADD3 R0, R0, 0x39, RZ ;  /* 0x0000003900008810 */ /* 0x000fec0007ffe0ff */
[----:B------:R3:W-:Y:S01]  /*5fe0*/  MUFU.EX2 R68, R16 ;  /* 0x0000001000447308 */ /* 0x0007e20000000800 */
[C---:B------:R-:W-:Y:S02]  /*5ff0*/  @!P0 ISETP.GE.AND P1, PT, R6.reuse, R11, PT ;  /* 0x0000000b0600820c */ /* 0x040fe40003f26270 */
[C---:B------:R-:W-:Y:S02]  /*6000*/  @!P0 ISETP.GE.AND P5, PT, R6.reuse, R15, PT ;  /* 0x0000000f0600820c */ /* 0x040fe40003fa6270 */
[-C--:B------:R-:W-:Y:S02]  /*6010*/  @!P0 ISETP.GE.AND P3, PT, R6, R14.reuse, PT ;  /* 0x0000000e0600820c */ /* 0x080fe40003f66270 */
[----:B-1----:R-:W-:Y:S02]  /*6020*/  MOV R7, R211 ;  /* 0x000000d300077202 */ /* 0x002fe40000000f00 */
[C---:B------:R-:W-:Y:S02]  /*6030*/  @!P0 ISETP.GE.AND P4, PT, R0.reuse, R15, PT ;  /* 0x0000000f0000820c */ /* 0x040fe40003f86270 */
[----:B------:R-:W-:Y:S02]  /*6040*/  @!P0 ISETP.GE.AND P2, PT, R0, R14, PT ;  /* 0x0000000e0000820c */ /* 0x000fe40003f46270 */
[----:B---3--:R-:W-:Y:S02]  /*6050*/  MOV R16, R212 ;  /* 0x000000d400107202 */ /* 0x008fe40000000f00 */
[----:B------:R-:W-:Y:S02]  /*6060*/  @!P0 FSEL R16, R212, -INF , !P1 ;  /* 0xff800000d4108808 */ /* 0x000fe40004800000 */
[----:B------:R-:W-:Y:S03]  /*6070*/  @!P0 ISETP.GE.AND P1, PT, R0, R11, PT ;  /* 0x0000000b0000820c */ /* 0x000fe60003f26270 */
[--C-:B------:R-:W-:Y:S01]  /*6080*/  FFMA.FTZ R11, R16, c[0x0][0x23c], -R9.reuse ;  /* 0x00008f00100b7a23 */ /* 0x100fe20000010809 */
[----:B------:R-:W-:Y:S02]  /*6090*/  @!P0 FSEL R7, R211, -INF , !P1 ;  /* 0xff800000d3078808 */ /* 0x000fe40004800000 */
[----:B------:R-:W-:Y:S01]  /*60a0*/  @!P0 ISETP.GE.AND P1, PT, R6, R10, PT ;  /* 0x0000000a0600820c */ /* 0x000fe20003f26270 */
[----:B------:R1:W-:Y:S01]  /*60b0*/  MUFU.EX2 R230, R11 ;  /* 0x0000000b00e67308 */ /* 0x0003e20000000800 */
[----:B------:R-:W-:Y:S01]  /*60c0*/  F2FP.PACK_AB R6, R187, R222 ;  /* 0x000000debb06723e */ /* 0x000fe200000000ff */
[----:B------:R-:W-:Y:S01]  /*60d0*/  FFMA.FTZ R9, R7, c[0x0][0x23c], -R9 ;  /* 0x00008f0007097a23 */ /* 0x000fe20000010809 */
[----:B------:R-:W-:Y:S03]  /*60e0*/  F2FP.PACK_AB R7, R244, R245 ;  /* 0x000000f5f407723e */ /* 0x000fe600000000ff */
[----:B------:R3:W-:Y:S04]  /*60f0*/  STS [R182+0x10400], R6 ;  /* 0x01040006b6007388 */ /* 0x0007e80000000800 */
[----:B------:R4:W-:Y:S01]  /*6100*/  STS [R182+0x10000], R7 ;  /* 0x01000007b6007388 */ /* 0x0009e20000000800 */
[----:B------:R4:W-:Y:S01]  /*6110*/  MUFU.EX2 R229, R9 ;  /* 0x0000000900e57308 */ /* 0x0009e20000000800 */
[----:B-1----:R-:W-:Y:S02]  /*6120*/  MOV R11, R227 ;  /* 0x000000e3000b7202 */ /* 0x002fe40000000f00 */
[----:B------:R-:W-:Y:S02]  /*6130*/  @!P0 FSEL R11, R227, -INF , !P1 ;  /* 0xff800000e30b8808 */ /* 0x000fe40004800000 */
[----:B------:R-:W-:Y:S02]  /*6140*/  @!P0 ISETP.GE.AND P1, PT, R0, R10, PT ;  /* 0x0000000a0000820c */ /* 0x000fe40003f26270 */
[----:B------:R-:W-:Y:S01]  /*6150*/  F2FP.PACK_AB R0, R228, R231 ;  /* 0x000000e7e400723e */ /* 0x000fe200000000ff */
[----:B------:R-:W-:Y:S01]  /*6160*/  FFMA.FTZ R10, R11, c[0x0][0x23c], -R8 ;  /* 0x00008f000b0a7a23 */ /* 0x000fe20000010808 */
[----:B---3--:R-:W-:Y:S03]  /*6170*/  F2FP.PACK_AB R6, R91, R92 ;  /* 0x0000005c5b06723e */ /* 0x008fe600000000ff */
[----:B------:R1:W-:Y:S01]  /*6180*/  STS [R180+0x10000], R0 ;  /* 0x01000000b4007388 */ /* 0x0003e20000000800 */
[----:B----4-:R-:W-:Y:S01]  /*6190*/  F2FP.PACK_AB R7, R161, R162 ;  /* 0x000000a2a107723e */ /* 0x010fe200000000ff */
[----:B------:R3:W-:Y:S01]  /*61a0*/  MUFU.EX2 R2, R10 ;  /* 0x0000000a00027308 */ /* 0x0007e20000000800 */
[----:B------:R-:W-:Y:S02]  /*61b0*/  MOV R9, R112 ;  /* 0x0000007000097202 */ /* 0x000fe40000000f00 */
[----:B------:R-:W-:Y:S05]  /*61c0*/  @!P0 FSEL R9, R112, -INF , !P5 ;  /* 0xff80000070098808 */ /* 0x000fea0006800000 */
[--C-:B------:R-:W-:Y:S04]  /*61d0*/  FFMA.FTZ R9, R9, c[0x0][0x23c], -R13.reuse ;  /* 0x00008f0009097a23 */ /* 0x100fe8000001080d */
[----:B------:R4:W-:Y:S01]  /*61e0*/  MUFU.EX2 R114, R9 ;  /* 0x0000000900727308 */ /* 0x0009e20000000800 */
[----:B-1----:R-:W-:Y:S02]  /*61f0*/  F2FP.PACK_AB R0, R185, R186 ;  /* 0x000000bab900723e */ /* 0x002fe400000000ff */
[----:B---3--:R-:W-:Y:S02]  /*6200*/  MOV R10, R111 ;  /* 0x0000006f000a7202 */ /* 0x008fe40000000f00 */
[----:B------:R-:W-:Y:S01]  /*6210*/  @!P0 FSEL R10, R111, -INF , !P4 ;  /* 0xff8000006f0a8808 */ /* 0x000fe20006000000 */
[----:B------:R1:W-:Y:S04]  /*6220*/  STS [R180+0x10400], R0 ;  /* 0x01040000b4007388 */ /* 0x0003e80000000800 */
[----:B------:R-:W-:Y:S01]  /*6230*/  FFMA.FTZ R13, R10, c[0x0][0x23c], -R13 ;  /* 0x00008f000a0d7a23 */ /* 0x000fe2000001080d */
[----:B------:R3:W-:Y:S01]  /*6240*/  STS [R182+0x12000], R7 ;  /* 0x01200007b6007388 */ /* 0x0007e20000000800 */
[----:B------:R-:W-:Y:S02]  /*6250*/  MOV R10, R191 ;  /* 0x000000bf000a7202 */ /* 0x000fe40000000f00 */
[----:B----4-:R-:W-:Y:S01]  /*6260*/  F2FP.PACK_AB R9, R164, R184 ;  /* 0x000000b8a409723e */ /* 0x010fe200000000ff */
[----:B------:R4:W-:Y:S01]  /*6270*/  STS [R182+0x12400], R6 ;  /* 0x01240006b6007388 */ /* 0x0009e20000000800 */
[----:B------:R-:W-:Y:S01]  /*6280*/  @!P0 FSEL R10, R191, -INF , !P3 ;  /* 0xff800000bf0a8808 */ /* 0x000fe20005800000 */
[----:B------:R-:W2:Y:S04]  /*6290*/  MUFU.EX2 R113, R13 ;  /* 0x0000000d00717308 */ /* 0x000ea80000000800 */
[--C-:B------:R-:W-:Y:S01]  /*62a0*/  FFMA.FTZ R11, R10, c[0x0][0x23c], -R12.reuse ;  /* 0x00008f000a0b7a23 */ /* 0x100fe2000001080c */
[----:B------:R-:W-:Y:S02]  /*62b0*/  MOV R10, R190 ;  /* 0x000000be000a7202 */ /* 0x000fe40000000f00 */
[----:B------:R-:W-:Y:S03]  /*62c0*/  @!P0 FSEL R10, R190, -INF , !P2 ;  /* 0xff800000be0a8808 */ /* 0x000fe60005000000 */
[----:B------:R-:W-:Y:S02]  /*62d0*/  MUFU.EX2 R198, R11 ;  /* 0x0000000b00c67308 */ /* 0x000fe40000000800 */
[----:B------:R-:W-:Y:S01]  /*62e0*/  FFMA.FTZ R12, R10, c[0x0][0x23c], -R12 ;  /* 0x00008f000a0c7a23 */ /* 0x000fe2000001080c */
[----:B------:R-:W-:Y:S02]  /*62f0*/  MOV R10, R226 ;  /* 0x000000e2000a7202 */ /* 0x000fe40000000f00 */
[----:B-1----:R-:W-:Y:S02]  /*6300*/  F2FP.PACK_AB R0, R219, R220 ;  /* 0x000000dcdb00723e */ /* 0x002fe400000000ff */
[----:B------:R-:W-:Y:S02]  /*6310*/  @!P0 FSEL R10, R226, -INF , !P1 ;  /* 0xff800000e20a8808 */ /* 0x000fe40004800000 */
[----:B---3--:R-:W-:Y:S01]  /*6320*/  F2FP.PACK_AB R7, R159, R160 ;  /* 0x000000a09f07723e */ /* 0x008fe200000000ff */
[----:B------:R-:W1:Y:S01]  /*6330*/  MUFU.EX2 R196, R12 ;  /* 0x0000000c00c47308 */ /* 0x000e620000000800 */
[----:B------:R-:W-:Y:S01]  /*6340*/  PLOP3.LUT P1, PT, PT, PT, UP3, 0x80, 0x0 ;  /* 0x000000000000781c */ /* 0x000fe20003f2f038 */
[----:B------:R-:W-:Y:S01]  /*6350*/  FFMA.FTZ R8, R10, c[0x0][0x23c], -R8 ;  /* 0x00008f000a087a23 */ /* 0x000fe20000010808 */
[----:B----4-:R-:W-:Y:S01]  /*6360*/  F2FP.PACK_AB R6, R89, R90 ;  /* 0x0000005a5906723e */ /* 0x010fe200000000ff */
[----:B------:R3:W-:Y:S04]  /*6370*/  STS [R180+0x12000], R7 ;  /* 0x01200007b4007388 */ /* 0x0007e80000000800 */
[----:B------:R4:W-:Y:S02]  /*6380*/  STS [R180+0x12400], R6 ;  /* 0x01240006b4007388 */ /* 0x0009e40000000800 */
[----:B------:R1:W1:Y:S02]  /*6390*/  MUFU.EX2 R252, R8 ;  /* 0x0000000800fc7308 */ /* 0x0002640000000800 */
[----:B------:R2:W-:Y:S04]  /*63a0*/  STS [R181+0x10000], R0 ;  /* 0x01000000b5007388 */ /* 0x0005e80000000800 */
[----:B------:R2:W-:Y:S01]  /*63b0*/  STS [R181+0x10400], R9 ;  /* 0x01040009b5007388 */ /* 0x0005e20000000800 */
[----:B---3--:R-:W-:Y:S02]  /*63c0*/  F2FP.PACK_AB R7, R99, R151 ;  /* 0x000000976307723e */ /* 0x008fe400000000ff */
[----:B----4-:R-:W-:Y:S02]  /*63d0*/  F2FP.PACK_AB R6, R205, R210 ;  /* 0x000000d2cd06723e */ /* 0x010fe400000000ff */
[----:B-1----:R-:W-:Y:S02]  /*63e0*/  F2FP.PACK_AB R8, R93, R94 ;  /* 0x0000005e5d08723e */ /* 0x002fe400000000ff */
[----:B--2---:R-:W-:Y:S01]  /*63f0*/  F2FP.PACK_AB R0, R232, R233 ;  /* 0x000000e9e800723e */ /* 0x004fe200000000ff */
[----:B------:R1:W-:Y:S01]  /*6400*/  STS [R179+0x10000], R6 ;  /* 0x01000006b3007388 */ /* 0x0003e20000000800 */
[----:B------:R-:W-:Y:S03]  /*6410*/  F2FP.PACK_AB R9, R83, R84 ;  /* 0x000000545309723e */ /* 0x000fe600000000ff */
[----:B------:R2:W-:Y:S04]  /*6420*/  STS [R179+0x10400], R0 ;  /* 0x01040000b3007388 */ /* 0x0005e80000000800 */
[----:B------:R3:W-:Y:S04]  /*6430*/  STS [R181+0x12000], R7 ;  /* 0x01200007b5007388 */ /* 0x0007e80000000800 */
[----:B------:R4:W-:Y:S01]  /*6440*/  STS [R181+0x12400], R9 ;  /* 0x01240009b5007388 */ /* 0x0009e20000000800 */
[----:B-1----:R-:W-:Y:S02]  /*6450*/  F2FP.PACK_AB R6, R81, R82 ;  /* 0x000000525106723e */ /* 0x002fe400000000ff */
[----:B--2---:R-:W-:Y:S03]  /*6460*/  F2FP.PACK_AB R0, R167, R203 ;  /* 0x000000cba700723e */ /* 0x004fe600000000ff */
[----:B------:R1:W-:Y:S01]  /*6470*/  STS [R179+0x12400], R6 ;  /* 0x01240006b3007388 */ /* 0x0003e20000000800 */
[----:B---3--:R-:W-:Y:S02]  /*6480*/  F2FP.PACK_AB R7, R97, R98 ;  /* 0x000000626107723e */ /* 0x008fe400000000ff */
[----:B----4-:R-:W-:Y:S03]  /*6490*/  F2FP.PACK_AB R9, R221, R223 ;  /* 0x000000dfdd09723e */ /* 0x010fe600000000ff */
[----:B------:R2:W-:Y:S04]  /*64a0*/  STS [R179+0x12000], R7 ;  /* 0x01200007b3007388 */ /* 0x0005e80000000800 */
[----:B------:R3:W-:Y:S04]  /*64b0*/  STS [R175+0x10000], R0 ;  /* 0x01000000af007388 */ /* 0x0007e80000000800 */
[----:B------:R4:W-:Y:S01]  /*64c0*/  STS [R175+0x10400], R9 ;  /* 0x01040009af007388 */ /* 0x0009e20000000800 */
[----:B-1----:R-:W-:Y:S05]  /*64d0*/  F2FP.PACK_AB R6, R189, R192 ;  /* 0x000000c0bd06723e */ /* 0x002fea00000000ff */
[----:B------:R1:W-:Y:S01]  /*64e0*/  STS [R176+0x10000], R6 ;  /* 0x01000006b0007388 */ /* 0x0003e20000000800 */
[----:B--2---:R-:W-:Y:S02]  /*64f0*/  F2FP.PACK_AB R7, R75, R76 ;  /* 0x0000004c4b07723e */ /* 0x004fe400000000ff */
[----:B---3--:R-:W-:Y:S02]  /*6500*/  F2FP.PACK_AB R0, R208, R209 ;  /* 0x000000d1d000723e */ /* 0x008fe400000000ff */
[----:B----4-:R-:W-:Y:S03]  /*6510*/  F2FP.PACK_AB R9, R246, R249 ;  /* 0x000000f9f609723e */ /* 0x010fe600000000ff */
[----:B------:R2:W-:Y:S04]  /*6520*/  STS [R176+0x10400], R0 ;  /* 0x01040000b0007388 */ /* 0x0005e80000000800 */
[----:B------:R3:W-:Y:S04]  /*6530*/  STS [R175+0x12000], R8 ;  /* 0x01200008af007388 */ /* 0x0007e80000000800 */
[----:B------:R4:W-:Y:S04]  /*6540*/  STS [R175+0x12400], R7 ;  /* 0x01240007af007388 */ /* 0x0009e80000000800 */
[----:B------:R4:W-:Y:S01]  /*6550*/  STS [R176+0x12000], R9 ;  /* 0x01200009b0007388 */ /* 0x0009e20000000800 */
[----:B-1----:R-:W-:Y:S02]  /*6560*/  F2FP.PACK_AB R6, R206, R207 ;  /* 0x000000cfce06723e */ /* 0x002fe400000000ff */
[----:B--2---:R-:W-:Y:S02]  /*6570*/  F2FP.PACK_AB R0, R113, R114 ;  /* 0x000000727100723e */ /* 0x004fe400000000ff */
[----:B---3--:R-:W-:Y:S02]  /*6580*/  F2FP.PACK_AB R8, R73, R74 ;  /* 0x0000004a4908723e */ /* 0x008fe400000000ff */
[----:B----4-:R-:W-:Y:S03]  /*6590*/  F2FP.PACK_AB R7, R115, R163 ;  /* 0x000000a37307723e */ /* 0x010fe600000000ff */
[----:B------:R1:W-:Y:S01]  /*65a0*/  STS [R176+0x12400], R8 ;  /* 0x01240008b0007388 */ /* 0x0003e20000000800 */
[----:B------:R-:W-:Y:S03]  /*65b0*/  F2FP.PACK_AB R9, R237, R243 ;  /* 0x000000f3ed09723e */ /* 0x000fe600000000ff */
[----:B------:R2:W-:Y:S04]  /*65c0*/  STS [R178+0x10000], R7 ;  /* 0x01000007b2007388 */ /* 0x0005e80000000800 */
[----:B------:R3:W-:Y:S04]  /*65d0*/  STS [R178+0x10400], R6 ;  /* 0x01040006b2007388 */ /* 0x0007e80000000800 */
[----:B------:R4:W-:Y:S01]  /*65e0*/  STS [R177+0x10000], R0 ;  /* 0x01000000b1007388 */ /* 0x0009e20000000800 */
[----:B-1----:R-:W-:Y:S02]  /*65f0*/  F2FP.PACK_AB R8, R3, R68 ;  /* 0x000000440308723e */ /* 0x002fe400000000ff */
[----:B--2---:R-:W-:Y:S02]  /*6600*/  F2FP.PACK_AB R7, R196, R198 ;  /* 0x000000c6c407723e */ /* 0x004fe400000000ff */
[----:B---3--:R-:W-:Y:S03]  /*6610*/  F2FP.PACK_AB R6, R229, R230 ;  /* 0x000000e6e506723e */ /* 0x008fe600000000ff */
[----:B------:R-:W-:Y:S01]  /*6620*/  STS [R177+0x10400], R7 ;  /* 0x01040007b1007388 */ /* 0x000fe20000000800 */
[----:B----4-:R-:W-:Y:S03]  /*6630*/  F2FP.PACK_AB R0, R252, R2 ;  /* 0x00000002fc00723e */ /* 0x010fe600000000ff */
[----:B------:R-:W-:Y:S04]  /*6640*/  STS [R178+0x12000], R9 ;  /* 0x01200009b2007388 */ /* 0x000fe80000000800 */
[----:B------:R-:W-:Y:S04]  /*6650*/  STS [R178+0x12400], R8 ;  /* 0x01240008b2007388 */ /* 0x000fe80000000800 */
[----:B------:R1:W-:Y:S04]  /*6660*/  STS [R177+0x12400], R0 ;  /* 0x01240000b1007388 */ /* 0x0003e80000000800 */
[----:B------:R-:W-:Y:S04]  /*6670*/  STS [R177+0x12000], R6 ;  /* 0x01200006b1007388 */ /* 0x000fe80000000800 */
[----:B------:R-:W2:Y:S08]  /*6680*/  LDSM.16.M88.4 R64, [R154+0x4000] ;  /* 0x004000009a40783b */ /* 0x000eb00000000200 */
[----:B------:R-:W3:Y:S08]  /*6690*/  LDSM.16.M88.4 R60, [R154+0x5000] ;  /* 0x005000009a3c783b */ /* 0x000ef00000000200 */
[----:B------:R-:W3:Y:S08]  /*66a0*/  LDSM.16.M88.4 R100, [R155+0x4000] ;  /* 0x004000009b64783b */ /* 0x000ef00000000200 */
[----:B-1----:R2:W4:Y:S04]  /*66b0*/  LDG.E R0, [R4.64+0x120] ;  /* 0x0001202204007981 */ /* 0x002528000c1e1900 */
[----:B------:R-:W1:Y:S01]  /*66c0*/  LDSM.16.M88.4 R104, [R155+0x5000] ;  /* 0x005000009b68783b */ /* 0x000e620000000200 */
        /* <DEDUP_REMOVED lines=17> */
[C---:B-1----:R-:W-:Y:S08]  /*67e0*/  HMMA.16816.F32 R8, R104.reuse, R132, R8 ;  /* 0x000000846808723c */ /* 0x042ff00000001808 */
[-C--:B------:R-:W-:Y:S08]  /*67f0*/  HMMA.16816.F32 R12, R104, R134.reuse, R12 ;  /* 0x00000086680c723c */ /* 0x080ff0000000180c */
[C---:B------:R-:W-:Y:S08]  /*6800*/  HMMA.16816.F32 R16, R100.reuse, R134, R16 ;  /* 0x000000866410723c */ /* 0x040ff00000001810 */
[-C--:B------:R-:W-:Y:S08]  /*6810*/  HMMA.16816.F32 R20, R100, R136.reuse, R20 ;  /* 0x000000886414723c */ /* 0x080ff00000001814 */
[C---:B------:R-:W-:Y:S08]  /*6820*/  HMMA.16816.F32 R24, R104.reuse, R136, R24 ;  /* 0x000000886818723c */ /* 0x040ff00000001818 */
[C---:B------:R-:W-:Y:S01]  /*6830*/  FADD.FTZ R16, -R110.reuse, R16 ;  /* 0x000000106e107221 */ /* 0x040fe20000010100 */
[-C--:B------:R-:W-:Y:S03]  /*6840*/  HMMA.16816.F32 R28, R104, R138.reuse, R28 ;  /* 0x0000008a681c723c */ /* 0x080fe6000000181c */
[C---:B------:R-:W-:Y:S05]  /*6850*/  FADD.FTZ R17, -R110.reuse, R17 ;  /* 0x000000116e117221 */ /* 0x040fea0000010100 */
        /* <DEDUP_REMOVED lines=8> */
[----:B------:R-:W-:Y:S07]  /*68e0*/  HMMA.16816.F32 R64, R100, R146, R64 ;  /* 0x000000926440723c */ /* 0x000fee0000001840 */
[C---:B------:R-:W-:Y:S02]  /*68f0*/  FADD.FTZ R101, -R110.reuse, R4 ;  /* 0x000000046e657221 */ /* 0x040fe40000010100 */
[----:B------:R-:W-:Y:S03]  /*6900*/  FADD.FTZ R100, -R110, R5 ;  /* 0x000000056e647221 */ /* 0x000fe60000010100 */
[----:B------:R-:W-:Y:S02]  /*6910*/  FFMA.FTZ R5, -R174, R174, 1 ;  /* 0x3f800000ae057423 */ /* 0x000fe400000101ae */
[----:B------:R-:W-:Y:S02]  /*6920*/  FFMA.FTZ R4, -R173, R173, 1 ;  /* 0x3f800000ad047423 */ /* 0x000fe400000101ad */
[----:B------:R-:W-:Y:S02]  /*6930*/  FMUL.FTZ R101, R245, R101 ;  /* 0x00000065f5657220 */ /* 0x000fe40000410000 */
[----:B------:R-:W-:Y:S01]  /*6940*/  FMUL.FTZ R100, R244, R100 ;  /* 0x00000064f4647220 */ /* 0x000fe20000410000 */
[----:B------:R1:W5:Y:S01]  /*6950*/  LDL.LU R245, [R1+0x130] ;  /* 0x0001300001f57983 */ /* 0x0003620000300800 */
[----:B------:R-:W-:Y:S02]  /*6960*/  FMUL.FTZ R5, R5, c[0x0][0x2ec] ;  /* 0x0000bb0005057a20 */ /* 0x000fe40000410000 */
[----:B------:R-:W-:Y:S01]  /*6970*/  FMUL.FTZ R4, R4, c[0x0][0x2ec] ;  /* 0x0000bb0004047a20 */ /* 0x000fe20000410000 */
[----:B------:R1:W5:Y:S01]  /*6980*/  LDL.LU R244, [R1+0x12c] ;  /* 0x00012c0001f47983 */ /* 0x0003620000300800 */
[----:B------:R-:W-:Y:S02]  /*6990*/  FMUL.FTZ R174, R101, R5 ;  /* 0x0000000565ae7220 */ /* 0x000fe40000410000 */
[----:B------:R-:W-:Y:S02]  /*69a0*/  FMUL.FTZ R173, R100, R4 ;  /* 0x0000000464ad7220 */ /* 0x000fe40000410000 */
[----:B------:R-:W-:Y:S02]  /*69b0*/  FMUL.FTZ R101, R231, R16 ;  /* 0x00000010e7657220 */ /* 0x000fe40000410000 */
[----:B------:R-:W-:Y:S02]  /*69c0*/  FADD.FTZ R16, -R110, R20 ;  /* 0x000000146e107221 */ /* 0x000fe40000010100 */
[----:B------:R-:W-:Y:S02]  /*69d0*/  FFMA.FTZ R5, -R172, R172, 1 ;  /* 0x3f800000ac057423 */ /* 0x000fe400000101ac */
[----:B------:R-:W-:Y:S02]  /*69e0*/  FFMA.FTZ R4, -R171, R171, 1 ;  /* 0x3f800000ab047423 */ /* 0x000fe400000101ab */
[----:B------:R-:W-:Y:S02]  /*69f0*/  FMUL.FTZ R100, R228, R17 ;  /* 0x00000011e4647220 */ /* 0x000fe40000410000 */
[----:B------:R-:W-:Y:S02]  /*6a00*/  FADD.FTZ R20, -R110, R21 ;  /* 0x000000156e147221 */ /* 0x000fe40000010100 */
[----:B------:R-:W-:Y:S02]  /*6a10*/  FMUL.FTZ R21, R220, R16 ;  /* 0x00000010dc157220 */ /* 0x000fe40000410000 */
[----:B------:R-:W-:Y:S02]  /*6a20*/  FMUL.FTZ R5, R5, c[0x0][0x2ec] ;  /* 0x0000bb0005057a20 */ /* 0x000fe40000410000 */
[----:B------:R-:W-:Y:S02]  /*6a30*/  FMUL.FTZ R4, R4, c[0x0][0x2ec] ;  /* 0x0000bb0004047a20 */ /* 0x000fe40000410000 */
[----:B------:R-:W-:Y:S02]  /*6a40*/  FFMA.FTZ R16, -R170, R170, 1 ;  /* 0x3f800000aa107423 */ /* 0x000fe400000101aa */
[----:B------:R-:W-:Y:S02]  /*6a50*/  FFMA.FTZ R17, -R169, R169, 1 ;  /* 0x3f800000a9117423 */ /* 0x000fe400000101a9 */
[----:B------:R-:W-:Y:S02]  /*6a60*/  FMUL.FTZ R20, R219, R20 ;  /* 0x00000014db147220 */ /* 0x000fe40000410000 */
[----:B------:R-:W-:Y:S02]  /*6a70*/  FMUL.FTZ R172, R101, R5 ;  /* 0x0000000565ac7220 */ /* 0x000fe40000410000 */
[----:B------:R-:W-:Y:S02]  /*6a80*/  FMUL.FTZ R171, R100, R4 ;  /* 0x0000000464ab7220 */ /* 0x000fe40000410000 */
[----:B------:R-:W-:Y:S02]  /*6a90*/  FMUL.FTZ R5, R16, c[0x0][0x2ec] ;  /* 0x0000bb0010057a20 */ /* 0x000fe40000410000 */
[----:B------:R-:W-:Y:S02]  /*6aa0*/  FMUL.FTZ R4, R17, c[0x0][0x2ec] ;  /* 0x0000bb0011047a20 */ /* 0x000fe40000410000 */
[C---:B------:R-:W-:Y:S02]  /*6ab0*/  FADD.FTZ R16, -R110.reuse, R32 ;  /* 0x000000206e107221 */ /* 0x040fe40000010100 */
[----:B------:R-:W-:Y:S02]  /*6ac0*/  FADD.FTZ R32, -R110, R33 ;  /* 0x000000216e207221 */ /* 0x000fe40000010100 */
[----:B------:R-:W-:Y:S02]  /*6ad0*/  FMUL.FTZ R170, R21, R5 ;  /* 0x0000000515aa7220 */ /* 0x000fe40000410000 */
[----:B------:R-:W-:Y:S02]  /*6ae0*/  FMUL.FTZ R169, R20, R4 ;  /* 0x0000000414a97220 */ /* 0x000fe40000410000 */
[----:B------:R-:W-:Y:S02]  /*6af0*/  FFMA.FTZ R5, -R201, R201, 1 ;  /* 0x3f800000c9057423 */ /* 0x000fe400000101c9 */
[----:B------:R-:W-:Y:S02]  /*6b00*/  FFMA.FTZ R4, -R168, R168, 1 ;  /* 0x3f800000a8047423 */ /* 0x000fe400000101a8 */
[----:B------:R-:W-:Y:S02]  /*6b10*/  FMUL.FTZ R33, R210, R16 ;  /* 0x00000010d2217220 */ /* 0x000fe40000410000 */
[----:B------:R-:W-:Y:S02]  /*6b20*/  FMUL.FTZ R32, R205, R32 ;  /* 0x00000020cd207220 */ /* 0x000fe40000410000 */
[C---:B------:R-:W-:Y:S02]  /*6b30*/  FADD.FTZ R21, -R110.reuse, R36 ;  /* 0x000000246e157221 */ /* 0x040fe40000010100 */
[----:B------:R-:W-:Y:S02]  /*6b40*/  FADD.FTZ R20, -R110, R37 ;  /* 0x000000256e147221 */ /* 0x000fe40000010100 */
[----:B------:R-:W-:Y:S02]  /*6b50*/  FMUL.FTZ R5, R5, c[0x0][0x2ec] ;  /* 0x0000bb0005057a20 */ /* 0x000fe40000410000 */
[----:B------:R-:W-:Y:S02]  /*6b60*/  FMUL.FTZ R4, R4, c[0x0][0x2ec] ;  /* 0x0000bb0004047a20 */ /* 0x000fe40000410000 */
[----:B------:R-:W-:Y:S02]  /*6b70*/  FFMA.FTZ R16, -R166, R166, 1 ;  /* 0x3f800000a6107423 */ /* 0x000fe400000101a6 */
[----:B------:R-:W-:Y:S02]  /*6b80*/  FFMA.FTZ R17, -R165, R165, 1 ;  /* 0x3f800000a5117423 */ /* 0x000fe400000101a5 */
[----:B------:R-:W-:Y:S02]  /*6b90*/  FMUL.FTZ R21, R203, R21 ;  /* 0x00000015cb157220 */ /* 0x000fe40000410000 */
        /* <DEDUP_REMOVED lines=17> */
[----:B------:R-:W-:Y:S02]  /*6cb0*/  FMUL.FTZ R33, R163, R33 ;  /* 0x00000021a3217220 */ /* 0x000fe40000410000 */
[----:B------:R-:W-:Y:S02]  /*6cc0*/  FMUL.FTZ R32, R115, R32 ;  /* 0x0000002073207220 */ /* 0x000fe40000410000 */
[----:B------:R-:W-:Y:S02]  /*6cd0*/  FADD.FTZ R21, -R110, R64 ;  /* 0x000000406e157221 */ /* 0x000fe40000010100 */
[----:B------:R-:W-:Y:S02]  /*6ce0*/  FMUL.FTZ R163, R17, R5 ;  /* 0x0000000511a37220 */ /* 0x000fe40000410000 */
[----:B------:R-:W-:Y:S02]  /*6cf0*/  FMUL.FTZ R115, R16, R4 ;  /* 0x0000000410737220 */ /* 0x000fe40000410000 */
[----:B------:R-:W-:Y:S02]  /*6d00*/  FFMA.FTZ R16, -R183, R183, 1 ;  /* 0x3f800000b7107423 */ /* 0x000fe400000101b7 */
[----:B------:R-:W-:Y:S02]  /*6d10*/  FFMA.FTZ R5, -R112, R112, 1 ;  /* 0x3f80000070057423 */ /* 0x000fe40000010170 */
[----:B------:R-:W-:Y:S02]  /*6d20*/  FADD.FTZ R20, -R110, R65 ;  /* 0x000000416e147221 */ /* 0x000fe40000010100 */
[----:B------:R-:W-:Y:S02]  /*6d30*/  FMUL.FTZ R21, R114, R21 ;  /* 0x0000001572157220 */ /* 0x000fe40000410000 */
[----:B------:R-:W-:Y:S02]  /*6d40*/  FFMA.FTZ R4, -R111, R111, 1 ;  /* 0x3f8000006f047423 */ /* 0x000fe4000001016f */
[----:B------:R-:W-:Y:S02]  /*6d50*/  FMUL.FTZ R16, R16, c[0x0][0x2ec] ;  /* 0x0000bb0010107a20 */ /* 0x000fe40000410000 */
[----:B------:R-:W-:Y:S02]  /*6d60*/  FMUL.FTZ R5, R5, c[0x0][0x2ec] ;  /* 0x0000bb0005057a20 */ /* 0x000fe40000410000 */
[----:B------:R-:W-:Y:S02]  /*6d70*/  FMUL.FTZ R20, R113, R20 ;  /* 0x0000001471147220 */ /* 0x000fe40000410000 */
[----:B------:R-:W-:Y:S02]  /*6d80*/  FMUL.FTZ R4, R4, c[0x0][0x2ec] ;  /* 0x0000bb0004047a20 */ /* 0x000fe40000410000 */
[----:B------:R-:W-:Y:S02]  /*6d90*/  FMUL.FTZ R113, R32, R16 ;  /* 0x0000001020717220 */ /* 0x000fe40000410000 */
[----:B------:R-:W-:Y:S02]  /*6da0*/  FMUL.FTZ R112, R21, R5 ;  /* 0x0000000515707220 */ /* 0x000fe40000410000 */
[C---:B------:R-:W-:Y:S02]  /*6db0*/  FADD.FTZ R16, -R109.reuse, R6 ;  /* 0x000000066d107221 */ /* 0x040fe40000010100 */
[----:B------:R-:W-:Y:S02]  /*6dc0*/  FFMA.FTZ R5, -R248, R248, 1 ;  /* 0x3f800000f8057423 */ /* 0x000fe400000101f8 */
[----:B------:R-:W-:Y:S02]  /*6dd0*/  FFMA.FTZ R17, -R188, R188, 1 ;  /* 0x3f800000bc117423 */ /* 0x000fe400000101bc */
[----:B------:R-:W-:Y:S02]  /*6de0*/  FMUL.FTZ R111, R20, R4 ;  /* 0x00000004146f7220 */ /* 0x000fe40000410000 */
[----:B------:R-:W-:Y:S02]  /*6df0*/  FADD.FTZ R6, -R109, R7 ;  /* 0x000000076d067221 */ /* 0x000fe40000010100 */
[----:B------:R-:W-:Y:S02]  /*6e00*/  FFMA.FTZ R4, -R247, R247, 1 ;  /* 0x3f800000f7047423 */ /* 0x000fe400000101f7 */
[----:B------:R-:W-:Y:S02]  /*6e10*/  FMUL.FTZ R7, R222, R16 ;  /* 0x00000010de077220 */ /* 0x000fe40000410000 */
[----:B------:R-:W-:Y:S01]  /*6e20*/  FMUL.FTZ R5, R5, c[0x0][0x2ec] ;  /* 0x0000bb0005057a20 */ /* 0x000fe20000410000 */
[----:B------:R1:W5:Y:S01]  /*6e30*/  LDL.LU R222, [R1+0x128] ;  /* 0x0001280001de7983 */ /* 0x0003620000300800 */
[----:B------:R-:W-:Y:S02]  /*6e40*/  FMUL.FTZ R17, R17, c[0x0][0x2ec] ;  /* 0x0000bb0011117a20 */ /* 0x000fe40000410000 */
[----:B------:R-:W-:Y:S02]  /*6e50*/  FMUL.FTZ R6, R187, R6 ;  /* 0x00000006bb067220 */ /* 0x000fe40000410000 */
[----:B------:R-:W-:Y:S01]  /*6e60*/  FMUL.FTZ R4, R4, c[0x0][0x2ec] ;  /* 0x0000bb0004047a20 */ /* 0x000fe20000410000 */
[----:B------:R1:W5:Y:S01]  /*6e70*/  LDL.LU R187, [R1+0x124] ;  /* 0x0001240001bb7983 */ /* 0x0003620000300800 */
[----:B------:R-:W-:Y:S02]  /*6e80*/  FADD.FTZ R16, -R109, R18 ;  /* 0x000000126d107221 */ /* 0x000fe40000010100 */
[----:B------:R-:W-:Y:S02]  /*6e90*/  FMUL.FTZ R110, R7, R5 ;  /* 0x00000005076e7220 */ /* 0x000fe40000410000 */
[----:B------:R-:W-:Y:S02]  /*6ea0*/  FFMA.FTZ R5, -R242, R242, 1 ;  /* 0x3f800000f2057423 */ /* 0x000fe400000101f2 */
[----:B------:R-:W-:Y:S02]  /*6eb0*/  FMUL.FTZ R114, R33, R17 ;  /* 0x0000001121727220 */ /* 0x000fe40000410000 */
[C---:B------:R-:W-:Y:S02]  /*6ec0*/  FADD.FTZ R18, -R109.reuse, R19 ;  /* 0x000000136d127221 */ /* 0x040fe40000010100 */
[----:B------:R-:W-:Y:S02]  /*6ed0*/  FMUL.FTZ R107, R6, R4 ;  /* 0x00000004066b7220 */ /* 0x000fe40000410000 */
[----:B------:R-:W-:Y:S02]  /*6ee0*/  FMUL.FTZ R19, R186, R16 ;  /* 0x00000010ba137220 */ /* 0x000fe40000410000 */
[----:B------:R-:W-:Y:S01]  /*6ef0*/  FADD.FTZ R17, -R109, R22 ;  /* 0x000000166d117221 */ /* 0x000fe20000010100 */
[----:B------:R1:W5:Y:S01]  /*6f00*/  LDL.LU R186, [R1+0x120] ;  /* 0x0001200001ba7983 */ /* 0x0003620000300800 */
[----:B------:R-:W-:Y:S02]  /*6f10*/  FFMA.FTZ R4, -R241, R241, 1 ;  /* 0x3f800000f1047423 */ /* 0x000fe400000101f1 */
[----:B------:R-:W-:Y:S02]  /*6f20*/  FMUL.FTZ R5, R5, c[0x0][0x2ec] ;  /* 0x0000bb0005057a20 */ /* 0x000fe40000410000 */
[----:B------:R-:W-:Y:S02]  /*6f30*/  FFMA.FTZ R6, -R240, R240, 1 ;  /* 0x3f800000f0067423 */ /* 0x000fe400000101f0 */
[----:B------:R-:W-:Y:S02]  /*6f40*/  FMUL.FTZ R18, R185, R18 ;  /* 0x00000012b9127220 */ /* 0x000fe40000410000 */
[----:B------:R-:W-:Y:S01]  /*6f50*/  FADD.FTZ R16, -R109, R23 ;  /* 0x000000176d107221 */ /* 0x000fe20000010100 */
[----:B------:R1:W5:Y:S01]  /*6f60*/  LDL.LU R185, [R1+0x11c] ;  /* 0x00011c0001b97983 */ /* 0x0003620000300800 */
[----:B------:R-:W-:Y:S02]  /*6f70*/  FMUL.FTZ R17, R184, R17 ;  /* 0x00000011b8117220 */ /* 0x000fe40000410000 */
[----:B------:R-:W-:Y:S01]  /*6f80*/  FMUL.FTZ R4, R4, c[0x0][0x2ec] ;  /* 0x0000bb0004047a20 */ /* 0x000fe20000410000 */
[----:B------:R1:W5:Y:S01]  /*6f90*/  LDL.LU R184, [R1+0x118] ;  /* 0x0001180001b87983 */ /* 0x0003620000300800 */
[----:B------:R-:W-:Y:S02]  /*6fa0*/  FFMA.FTZ R7, -R236, R236, 1 ;  /* 0x3f800000ec077423 */ /* 0x000fe400000101ec */
[----:B------:R-:W-:Y:S02]  /*6fb0*/  FMUL.FTZ R106, R19, R5 ;  /* 0x00000005136a7220 */ /* 0x000fe40000410000 */
[----:B------:R-:W-:Y:S02]  /*6fc0*/  FMUL.FTZ R5, R6, c[0x0][0x2ec] ;  /* 0x0000bb0006057a20 */ /* 0x000fe40000410000 */
[----:B------:R-:W-:Y:S02]  /*6fd0*/  FMUL.FTZ R16, R164, R16 ;  /* 0x00000010a4107220 */ /* 0x000fe40000410000 */
[----:B------:R-:W-:Y:S01]  /*6fe0*/  FMUL.FTZ R105, R18, R4 ;  /* 0x0000000412697220 */ /* 0x000fe20000410000 */
[----:B------:R1:W5:Y:S01]  /*6ff0*/  LDL.LU R164, [R1+0x114] ;  /* 0x0001140001a47983 */ /* 0x0003620000300800 */
[----:B------:R-:W-:Y:S02]  /*7000*/  FMUL.FTZ R4, R7, c[0x0][0x2ec] ;  /* 0x0000bb0007047a20 */ /* 0x000fe40000410000 */
[----:B------:R-:W-:Y:S02]  /*7010*/  FADD.FTZ R19, -R109, R34 ;  /* 0x000000226d137221 */ /* 0x000fe40000010100 */
[----:B------:R-:W-:Y:S02]  /*7020*/  FMUL.FTZ R104, R17, R5 ;  /* 0x0000000511687220 */ /* 0x000fe40000410000 */
[----:B------:R-:W-:Y:S02]  /*7030*/  FFMA.FTZ R5, -R218, R218, 1 ;  /* 0x3f800000da057423 */ /* 0x000fe400000101da */
[----:B------:R-:W-:Y:S02]  /*7040*/  FADD.FTZ R18, -R109, R35 ;  /* 0x000000236d127221 */ /* 0x000fe40000010100 */
[----:B------:R-:W-:Y:S02]  /*7050*/  FMUL.FTZ R103, R16, R4 ;  /* 0x0000000410677220 */ /* 0x000fe40000410000 */
[----:B------:R-:W-:Y:S02]  /*7060*/  FMUL.FTZ R19, R233, R19 ;  /* 0x00000013e9137220 */ /* 0x000fe40000410000 */
[----:B------:R-:W-:Y:S02]  /*7070*/  FADD.FTZ R17, -R109, R38 ;  /* 0x000000266d117221 */ /* 0x000fe40000010100 */
[----:B------:R-:W-:Y:S02]  /*7080*/  FFMA.FTZ R4, -R217, R217, 1 ;  /* 0x3f800000d9047423 */ /* 0x000fe400000101d9 */
[----:B------:R-:W-:Y:S02]  /*7090*/  FMUL.FTZ R5, R5, c[0x0][0x2ec] ;  /* 0x0000bb0005057a20 */ /* 0x000fe40000410000 */
[----:B------:R-:W-:Y:S02]  /*70a0*/  FFMA.FTZ R6, -R216, R216, 1 ;  /* 0x3f800000d8067423 */ /* 0x000fe400000101d8 */
[----:B------:R-:W-:Y:S02]  /*70b0*/  FMUL.FTZ R18, R232, R18 ;  /* 0x00000012e8127220 */ /* 0x000fe40000410000 */
[----:B------:R-:W-:Y:S02]  /*70c0*/  FADD.FTZ R16, -R109, R39 ;  /* 0x000000276d107221 */ /* 0x000fe40000010100 */
[----:B------:R-:W-:Y:S02]  /*70d0*/  FMUL.FTZ R17, R223, R17 ;  /* 0x00000011df117220 */ /* 0x000fe40000410000 */
[----:B------:R-:W-:Y:S02]  /*70e0*/  FMUL.FTZ R4, R4, c[0x0][0x2ec] ;  /* 0x0000bb0004047a20 */ /* 0x000fe40000410000 */
[----:B------:R-:W-:Y:S02]  /*70f0*/  FFMA.FTZ R7, -R214, R214, 1 ;  /* 0x3f800000d6077423 */ /* 0x000fe400000101d6 */
[----:B------:R-:W-:Y:S02]  /*7100*/  FMUL.FTZ R102, R19, R5 ;  /* 0x0000000513667220 */ /* 0x000fe40000410000 */
[----:B------:R-:W-:Y:S02]  /*7110*/  FMUL.FTZ R5, R6, c[0x0][0x2ec] ;  /* 0x0000bb0006057a20 */ /* 0x000fe40000410000 */
[----:B------:R-:W-:Y:S02]  /*7120*/  FMUL.FTZ R16, R221, R16 ;  /* 0x00000010dd107220 */ /* 0x000fe40000410000 */
[----:B------:R-:W-:Y:S02]  /*7130*/  FMUL.FTZ R101, R18, R4 ;  /* 0x0000000412657220 */ /* 0x000fe40000410000 */
[----:B------:R-:W-:Y:S02]  /*7140*/  FMUL.FTZ R4, R7, c[0x0][0x2ec] ;  /* 0x0000bb0007047a20 */ /* 0x000fe40000410000 */
[----:B------:R-:W-:Y:S02]  /*7150*/  FADD.FTZ R7, -R109, R50 ;  /* 0x000000326d077221 */ /* 0x000fe40000010100 */
[----:B------:R-:W-:Y:S02]  /*7160*/  FMUL.FTZ R100, R17, R5 ;  /* 0x0000000511647220 */ /* 0x000fe40000410000 */
[----:B------:R-:W-:Y:S02]  /*7170*/  FFMA.FTZ R5, -R204, R204, 1 ;  /* 0x3f800000cc057423 */ /* 0x000fe400000101cc */
[----:B------:R-:W-:Y:S02]  /*7180*/  FADD.FTZ R6, -R109, R51 ;  /* 0x000000336d067221 */ /* 0x000fe40000010100 */
[----:B------:R-:W-:Y:S02]  /*7190*/  FMUL.FTZ R65, R16, R4 ;  /* 0x0000000410417220 */ /* 0x000fe40000410000 */
[----:B------:R-:W-:Y:S02]  /*71a0*/  FMUL.FTZ R7, R209, R7 ;  /* 0x00000007d1077220 */ /* 0x000fe40000410000 */
[----:B------:R-:W-:Y:S02]  /*71b0*/  FFMA.FTZ R4, -R202, R202, 1 ;  /* 0x3f800000ca047423 */ /* 0x000fe400000101ca */
[----:B------:R-:W-:Y:S02]  /*71c0*/  FMUL.FTZ R5, R5, c[0x0][0x2ec] ;  /* 0x0000bb0005057a20 */ /* 0x000fe40000410000 */
[----:B------:R-:W-:Y:S02]  /*71d0*/  FMUL.FTZ R6, R208, R6 ;  /* 0x00000006d0067220 */ /* 0x000fe40000410000 */
[----:B------:R-:W-:Y:S02]  /*71e0*/  FMUL.FTZ R4, R4, c[0x0][0x2ec] ;  /* 0x0000bb0004047a20 */ /* 0x000fe40000410000 */
[----:B------:R-:W-:Y:S02]  /*71f0*/  FADD.FTZ R17, -R109, R66 ;  /* 0x000000426d117221 */ /* 0x000fe40000010100 */
[----:B------:R-:W-:Y:S02]  /*7200*/  FMUL.FTZ R64, R7, R5 ;  /* 0x0000000507407220 */ /* 0x000fe40000410000 */
[----:B------:R-:W-:Y:S02]  /*7210*/  FFMA.FTZ R5, -R191, R191, 1 ;  /* 0x3f800000bf057423 */ /* 0x000fe400000101bf */
[C---:B------:R-:W-:Y:S02]  /*7220*/  FADD.FTZ R18, -R109.reuse, R55 ;  /* 0x000000376d127221 */ /* 0x040fe40000010100 */
[----:B------:R-:W-:Y:S02]  /*7230*/  FADD.FTZ R16, -R109, R67 ;  /* 0x000000436d107221 */ /* 0x000fe40000010100 */
[----:B------:R-:W-:Y:S02]  /*7240*/  FMUL.FTZ R55, R6, R4 ;  /* 0x0000000406377220 */ /* 0x000fe40000410000 */
[----:B------:R-:W-:Y:S02]  /*7250*/  FMUL.FTZ R17, R198, R17 ;  /* 0x00000011c6117220 */ /* 0x000fe40000410000 */
[----:B------:R-:W-:Y:S02]  /*7260*/  FFMA.FTZ R4, -R190, R190, 1 ;  /* 0x3f800000be047423 */ /* 0x000fe400000101be */
[----:B------:R-:W-:Y:S02]  /*7270*/  FMUL.FTZ R5, R5, c[0x0][0x2ec] ;  /* 0x0000bb0005057a20 */ /* 0x000fe40000410000 */
[----:B------:R-:W-:Y:S02]  /*7280*/  FMUL.FTZ R16, R196, R16 ;  /* 0x00000010c4107220 */ /* 0x000fe40000410000 */
[----:B------:R-:W-:Y:S02]  /*7290*/  FMUL.FTZ R4, R4, c[0x0][0x2ec] ;  /* 0x0000bb0004047a20 */ /* 0x000fe40000410000 */
[----:B------:R-:W-:Y:S02]  /*72a0*/  FMUL.FTZ R52, R17, R5 ;  /* 0x0000000511347220 */ /* 0x000fe40000410000 */
[----:B------:R-:W-:Y:S02]  /*72b0*/  FADD.FTZ R5, -R108, R8 ;  /* 0x000000086c057221 */ /* 0x000fe40000010100 */
[----:B------:R-:W-:Y:S02]  /*72c0*/  FMUL.FTZ R51, R16, R4 ;  /* 0x0000000410337220 */ /* 0x000fe40000410000 */
[C---:B------:R-:W-:Y:S02]  /*72d0*/  FADD.FTZ R4, -R108.reuse, R9 ;  /* 0x000000096c047221 */ /* 0x040fe40000010100 */
[----:B------:R-:W-:Y:S02]  /*72e0*/  FADD.FTZ R8, -R108, R13 ;  /* 0x0000000d6c087221 */ /* 0x000fe40000010100 */
[----:B------:R-:W-:Y:S02]  /*72f0*/  FMUL.FTZ R13, R162, R5 ;  /* 0x00000005a20d7220 */ /* 0x000fe40000410000 */
[----:B------:R-:W-:Y:S01]  /*7300*/  FADD.FTZ R9, -R108, R12 ;  /* 0x0000000c6c097221 */ /* 0x000fe20000010100 */
[----:B------:R1:W5:Y:S01]  /*7310*/  LDL.LU R162, [R1+0x110] ;  /* 0x0001100001a27983 */ /* 0x0003620000300800 */
[----:B------:R-:W-:Y:S02]  /*7320*/  FMUL.FTZ R12, R161, R4 ;  /* 0x00000004a10c7220 */ /* 0x000fe40000410000 */
[----:B------:R-:W-:Y:S01]  /*7330*/  FADD.FTZ R19, -R109, R54 ;  /* 0x000000366d137221 */ /* 0x000fe20000010100 */
[----:B------:R1:W5:Y:S01]  /*7340*/  LDL.LU R161, [R1+0x10c] ;  /* 0x00010c0001a17983 */ /* 0x0003620000300800 */
[----:B------:R-:W-:Y:S02]  /*7350*/  FFMA.FTZ R7, -R200, R200, 1 ;  /* 0x3f800000c8077423 */ /* 0x000fe400000101c8 */
[----:B------:R-:W-:Y:S02]  /*7360*/  FMUL.FTZ R9, R160, R9 ;  /* 0x00000009a0097220 */ /* 0x000fe40000410000 */
[----:B------:R-:W-:Y:S01]  /*7370*/  FMUL.FTZ R19, R207, R19 ;  /* 0x00000013cf137220 */ /* 0x000fe20000410000 */
[----:B------:R1:W5:Y:S01]  /*7380*/  LDL.LU R160, [R1+0x108] ;  /* 0x0001080001a07983 */ /* 0x0003620000300800 */
[----:B------:R-:W-:Y:S02]  /*7390*/  FFMA.FTZ R6, -R199, R199, 1 ;  /* 0x3f800000c7067423 */ /* 0x000fe400000101c7 */
[----:B------:R-:W-:Y:S02]  /*73a0*/  FMUL.FTZ R7, R7, c[0x0][0x2ec] ;  /* 0x0000bb0007077a20 */ /* 0x000fe40000410000 */
[----:B------:R-:W-:Y:S02]  /*73b0*/  FMUL.FTZ R8, R159, R8 ;  /* 0x000000089f087220 */ /* 0x000fe40000410000 */
[----:B------:R-:W-:Y:S01]  /*73c0*/  FMUL.FTZ R18, R206, R18 ;  /* 0x00000012ce127220 */ /* 0x000fe20000410000 */
[----:B------:R1:W5:Y:S01]  /*73d0*/  LDL.LU R159, [R1+0x104] ;  /* 0x00010400019f7983 */ /* 0x0003620000300800 */
[----:B------:R-:W-:Y:S02]  /*73e0*/  FMUL.FTZ R6, R6, c[0x0][0x2ec] ;  /* 0x0000bb0006067a20 */ /* 0x000fe40000410000 */
[----:B------:R-:W-:Y:S02]  /*73f0*/  FMUL.FTZ R54, R19, R7 ;  /* 0x0000000713367220 */ /* 0x000fe40000410000 */
[----:B------:R-:W-:Y:S02]  /*7400*/  FFMA.FTZ R7, -R158, R158, 1 ;  /* 0x3f8000009e077423 */ /* 0x000fe4000001019e */
[----:B------:R-:W-:Y:S01]  /*7410*/  FMUL.FTZ R53, R18, R6 ;  /* 0x0000000612357220 */ /* 0x000fe20000410000 */
[----:B------:R1:W5:Y:S01]  /*7420*/  LDL.LU R158, [R1+0x100] ;  /* 0x00010000019e7983 */ /* 0x0003620000300800 */
[----:B------:R-:W-:Y:S02]  /*7430*/  FFMA.FTZ R6, -R156, R156, 1 ;  /* 0x3f8000009c067423 */ /* 0x000fe4000001019c */
[----:B------:R-:W-:Y:S01]  /*7440*/  FFMA.FTZ R5, -R153, R153, 1 ;  /* 0x3f80000099057423 */ /* 0x000fe20000010199 */
[----:B------:R1:W5:Y:S01]  /*7450*/  LDL.LU R156, [R1+0xfc] ;  /* 0x0000fc00019c7983 */ /* 0x0003620000300800 */
[----:B------:R-:W-:Y:S02]  /*7460*/  FMUL.FTZ R7, R7, c[0x0][0x2ec] ;  /* 0x0000bb0007077a20 */ /* 0x000fe40000410000 */
[----:B------:R-:W-:Y:S01]  /*7470*/  FFMA.FTZ R4, -R152, R152, 1 ;  /* 0x3f80000098047423 */ /* 0x000fe20000010198 */
[----:B------:R1:W5:Y:S01]  /*7480*/  LDL.LU R153, [R1+0xf8] ;  /* 0x0000f80001997983 */ /* 0x0003620000300800 */
[----:B------:R-:W-:Y:S02]  /*7490*/  FMUL.FTZ R6, R6, c[0x0][0x2ec] ;  /* 0x0000bb0006067a20 */ /* 0x000fe40000410000 */
[----:B------:R-:W-:Y:S01]  /*74a0*/  FMUL.FTZ R50, R13, R7 ;  /* 0x000000070d327220 */ /* 0x000fe20000410000 */
[----:B------:R1:W5:Y:S01]  /*74b0*/  LDL.LU R152, [R1+0xf4] ;  /* 0x0000f40001987983 */ /* 0x0003620000300800 */
[----:B------:R-:W-:Y:S02]  /*74c0*/  FADD.FTZ R13, -R108, R24 ;  /* 0x000000186c0d7221 */ /* 0x000fe40000010100 */
[----:B------:R-:W-:Y:S02]  /*74d0*/  FMUL.FTZ R5, R5, c[0x0][0x2ec] ;  /* 0x0000bb0005057a20 */ /* 0x000fe40000410000 */
[----:B------:R-:W-:Y:S02]  /*74e0*/  FMUL.FTZ R4, R4, c[0x0][0x2ec] ;  /* 0x0000bb0004047a20 */ /* 0x000fe40000410000 */
[----:B------:R-:W-:Y:S02]  /*74f0*/  FMUL.FTZ R23, R12, R6 ;  /* 0x000000060c177220 */ /* 0x000fe40000410000 */
[----:B------:R-:W-:Y:S02]  /*7500*/  FADD.FTZ R12, -R108, R25 ;  /* 0x000000196c0c7221 */ /* 0x000fe40000010100 */
[----:B------:R-:W-:Y:S02]  /*7510*/  FMUL.FTZ R13, R151, R13 ;  /* 0x0000000d970d7220 */ /* 0x000fe40000410000 */
[----:B------:R-:W-:Y:S01]  /*7520*/  FMUL.FTZ R20, R9, R5 ;  /* 0x0000000509147220 */ /* 0x000fe20000410000 */
[----:B------:R1:W5:Y:S01]  /*7530*/  LDL.LU R151, [R1+0xf0] ;  /* 0x0000f00001977983 */ /* 0x0003620000300800 */
[----:B------:R-:W-:Y:S02]  /*7540*/  FMUL.FTZ R19, R8, R4 ;  /* 0x0000000408137220 */ /* 0x000fe40000410000 */
[C---:B------:R-:W-:Y:S02]  /*7550*/  FADD.FTZ R9, -R108.reuse, R28 ;  /* 0x0000001c6c097221 */ /* 0x040fe40000010100 */
[----:B------:R-:W-:Y:S02]  /*7560*/  FADD.FTZ R8, -R108, R29 ;  /* 0x0000001d6c087221 */ /* 0x000fe40000010100 */
[----:B------:R-:W-:Y:S02]  /*7570*/  FMUL.FTZ R12, R99, R12 ;  /* 0x0000000c630c7220 */ /* 0x000fe40000410000 */
[----:B------:R-:W-:Y:S01]  /*7580*/  FFMA.FTZ R4, -R250, R250, 1 ;  /* 0x3f800000fa047423 */ /* 0x000fe200000101fa */
[----:B------:R1:W5:Y:S01]  /*7590*/  LDL.LU R99, [R1+0xec] ;  /* 0x0000ec0001637983 */ /* 0x0003620000300800 */
[----:B------:R-:W-:Y:S02]  /*75a0*/  FMUL.FTZ R9, R98, R9 ;  /* 0x0000000962097220 */ /* 0x000fe40000410000 */
[----:B------:R-:W-:Y:S01]  /*75b0*/  FMUL.FTZ R8, R97, R8 ;  /* 0x0000000861087220 */ /* 0x000fe20000410000 */
[----:B------:R1:W5:Y:S01]  /*75c0*/  LDL.LU R98, [R1+0xe8] ;  /* 0x0000e80001627983 */ /* 0x0003620000300800 */
[----:B------:R-:W-:Y:S02]  /*75d0*/  FMUL.FTZ R4, R4, c[0x0][0x2ec] ;  /* 0x0000bb0004047a20 */ /* 0x000fe40000410000 */
[----:B------:R-:W-:Y:S01]  /*75e0*/  FFMA.FTZ R7, -R96, R96, 1 ;  /* 0x3f80000060077423 */ /* 0x000fe20000010160 */
[----:B------:R1:W5:Y:S01]  /*75f0*/  LDL.LU R97, [R1+0xe4] ;  /* 0x0000e40001617983 */ /* 0x0003620000300800 */
[----:B------:R-:W-:Y:S02]  /*7600*/  FFMA.FTZ R6, -R95, R95, 1 ;  /* 0x3f8000005f067423 */ /* 0x000fe4000001015f */
[----:B------:R-:W-:Y:S01]  /*7610*/  FFMA.FTZ R5, -R251, R251, 1 ;  /* 0x3f800000fb057423 */ /* 0x000fe200000101fb */
[----:B------:R1:W5:Y:S01]  /*7620*/  LDL.LU R96, [R1+0xe0] ;  /* 0x0000e00001607983 */ /* 0x0003620000300800 */
[----:B------:R-:W-:Y:S02]  /*7630*/  FMUL.FTZ R18, R8, R4 ;  /* 0x0000000408127220 */ /* 0x000fe40000410000 */
[----:B------:R-:W-:Y:S01]  /*7640*/  FADD.FTZ R8, -R108, R45 ;  /* 0x0000002d6c087221 */ /* 0x000fe20000010100 */
[----:B------:R1:W5:Y:S01]  /*7650*/  LDL.LU R95, [R1+0xdc] ;  /* 0x0000dc00015f7983 */ /* 0x0003620000300800 */
[----:B------:R-:W-:Y:S02]  /*7660*/  FFMA.FTZ R4, -R224, R224, 1 ;  /* 0x3f800000e0047423 */ /* 0x000fe400000101e0 */
[----:B------:R-:W-:Y:S02]  /*7670*/  FMUL.FTZ R7, R7, c[0x0][0x2ec] ;  /* 0x0000bb0007077a20 */ /* 0x000fe40000410000 */
[----:B------:R-:W-:Y:S02]  /*7680*/  FMUL.FTZ R6, R6, c[0x0][0x2ec] ;  /* 0x0000bb0006067a20 */ /* 0x000fe40000410000 */
[----:B------:R-:W-:Y:S02]  /*7690*/  FMUL.FTZ R5, R5, c[0x0][0x2ec] ;  /* 0x0000bb0005057a20 */ /* 0x000fe40000410000 */
[----:B------:R-:W-:Y:S02]  /*76a0*/  FMUL.FTZ R8, R246, R8 ;  /* 0x00000008f6087220 */ /* 0x000fe40000410000 */
[----:B------:R-:W-:Y:S02]  /*76b0*/  FMUL.FTZ R4, R4, c[0x0][0x2ec] ;  /* 0x0000bb0004047a20 */ /* 0x000fe40000410000 */
[----:B------:R-:W-:Y:S02]  /*76c0*/  FMUL.FTZ R49, R13, R7 ;  /* 0x000000070d317220 */ /* 0x000fe40000410000 */
[----:B------:R-:W-:Y:S02]  /*76d0*/  FMUL.FTZ R22, R12, R6 ;  /* 0x000000060c167220 */ /* 0x000fe40000410000 */
[----:B------:R-:W-:Y:S02]  /*76e0*/  FMUL.FTZ R16, R9, R5 ;  /* 0x0000000509107220 */ /* 0x000fe40000410000 */
[C---:B------:R-:W-:Y:S02]  /*76f0*/  FADD.FTZ R13, -R108.reuse, R40 ;  /* 0x000000286c0d7221 */ /* 0x040fe40000010100 */
[C---:B------:R-:W-:Y:S02]  /*7700*/  FADD.FTZ R12, -R108.reuse, R41 ;  /* 0x000000296c0c7221 */ /* 0x040fe40000010100 */
[----:B------:R-:W-:Y:S02]  /*7710*/  FADD.FTZ R9, -R108, R44 ;  /* 0x0000002c6c097221 */ /* 0x000fe40000010100 */
[----:B------:R-:W-:Y:S02]  /*7720*/  FFMA.FTZ R5, -R225, R225, 1 ;  /* 0x3f800000e1057423 */ /* 0x000fe400000101e1 */
[----:B------:R-:W-:Y:S02]  /*7730*/  FMUL.FTZ R41, R8, R4 ;  /* 0x0000000408297220 */ /* 0x000fe40000410000 */
[----:B------:R-:W-:Y:S02]  /*7740*/  FADD.FTZ R8, -R108, R61 ;  /* 0x0000003d6c087221 */ /* 0x000fe40000010100 */
[----:B------:R-:W-:Y:S02]  /*7750*/  FFMA.FTZ R4, -R211, R211, 1 ;  /* 0x3f800000d3047423 */ /* 0x000fe400000101d3 */
[----:B------:R-:W-:Y:S02]  /*7760*/  FMUL.FTZ R13, R94, R13 ;  /* 0x0000000d5e0d7220 */ /* 0x000fe40000410000 */
[----:B------:R-:W-:Y:S01]  /*7770*/  FMUL.FTZ R9, R249, R9 ;  /* 0x00000009f9097220 */ /* 0x000fe20000410000 */
[----:B------:R1:W5:Y:S01]  /*7780*/  LDL.LU R94, [R1+0xd8] ;  /* 0x0000d800015e7983 */ /* 0x0003620000300800 */
[----:B------:R-:W-:Y:S02]  /*7790*/  FMUL.FTZ R5, R5, c[0x0][0x2ec] ;  /* 0x0000bb0005057a20 */ /* 0x000fe40000410000 */
[----:B------:R-:W-:Y:S02]  /*77a0*/  FMUL.FTZ R8, R229, R8 ;  /* 0x00000008e5087220 */ /* 0x000fe40000410000 */
[----:B------:R-:W-:Y:S02]  /*77b0*/  FMUL.FTZ R4, R4, c[0x0][0x2ec] ;  /* 0x0000bb0004047a20 */ /* 0x000fe40000410000 */
[----:B------:R-:W-:Y:S02]  /*77c0*/  FMUL.FTZ R12, R93, R12 ;  /* 0x0000000c5d0c7220 */ /* 0x000fe40000410000 */
[----:B------:R-:W-:Y:S01]  /*77d0*/  FMUL.FTZ R44, R9, R5 ;  /* 0x00000005092c7220 */ /* 0x000fe20000410000 */
[----:B------:R1:W5:Y:S01]  /*77e0*/  LDL.LU R93, [R1+0xd4] ;  /* 0x0000d400015d7983 */ /* 0x0003620000300800 */
[----:B------:R-:W-:Y:S02]  /*77f0*/  FADD.FTZ R9, -R108, R60 ;  /* 0x0000003c6c097221 */ /* 0x000fe40000010100 */
[----:B------:R-:W-:Y:S02]  /*7800*/  FFMA.FTZ R5, -R212, R212, 1 ;  /* 0x3f800000d4057423 */ /* 0x000fe400000101d4 */
[----:B------:R-:W-:Y:S02]  /*7810*/  FMUL.FTZ R37, R8, R4 ;  /* 0x0000000408257220 */ /* 0x000fe40000410000 */
[----:B----4-:R-:W-:Y:S02]  /*7820*/  FADD.FTZ R4, -R0, R10 ;  /* 0x0000000a00047221 */ /* 0x010fe40000010100 */
[----:B------:R-:W-:Y:S02]  /*7830*/  FFMA.FTZ R7, -R235, R235, 1 ;  /* 0x3f800000eb077423 */ /* 0x000fe400000101eb */
[----:B------:R-:W-:Y:S02]  /*7840*/  FMUL.FTZ R9, R230, R9 ;  /* 0x00000009e6097220 */ /* 0x000fe40000410000 */
[----:B------:R-:W-:Y:S02]  /*7850*/  FMUL.FTZ R5, R5, c[0x0][0x2ec] ;  /* 0x0000bb0005057a20 */ /* 0x000fe40000410000 */
[----:B------:R-:W-:Y:S02]  /*7860*/  FADD.FTZ R10, -R0, R11 ;  /* 0x0000000b000a7221 */ /* 0x000fe40000010100 */
[----:B------:R-:W-:Y:S02]  /*7870*/  FMUL.FTZ R11, R92, R4 ;  /* 0x000000045c0b7220 */ /* 0x000fe40000410000 */
[----:B------:R-:W-:Y:S01]  /*7880*/  FFMA.FTZ R6, -R234, R234, 1 ;  /* 0x3f800000ea067423 */ /* 0x000fe200000101ea */
[----:B------:R1:W5:Y:S01]  /*7890*/  LDL.LU R92, [R1+0xd0] ;  /* 0x0000d000015c7983 */ /* 0x0003620000300800 */
[----:B------:R-:W-:Y:S02]  /*78a0*/  FMUL.FTZ R7, R7, c[0x0][0x2ec] ;  /* 0x0000bb0007077a20 */ /* 0x000fe40000410000 */
[----:B------:R-:W-:Y:S02]  /*78b0*/  FMUL.FTZ R38, R9, R5 ;  /* 0x0000000509267220 */ /* 0x000fe40000410000 */
[----:B------:R-:W-:Y:S02]  /*78c0*/  FADD.FTZ R9, -R0, R14 ;  /* 0x0000000e00097221 */ /* 0x000fe40000010100 */
[----:B------:R-:W-:Y:S02]  /*78d0*/  FMUL.FTZ R10, R91, R10 ;  /* 0x0000000a5b0a7220 */ /* 0x000fe40000410000 */
[----:B------:R-:W-:Y:S01]  /*78e0*/  FMUL.FTZ R6, R6, c[0x0][0x2ec] ;  /* 0x0000bb0006067a20 */ /* 0x000fe20000410000 */
[----:B------:R1:W5:Y:S01]  /*78f0*/  LDL.LU R91, [R1+0xcc] ;  /* 0x0000cc00015b7983 */ /* 0x0003620000300800 */
[----:B------:R-:W-:Y:S02]  /*7900*/  FMUL.FTZ R48, R13, R7 ;  /* 0x000000070d307220 */ /* 0x000fe40000410000 */
[----:B------:R-:W-:Y:S01]  /*7910*/  FADD.FTZ R13, -R108, R56 ;  /* 0x000000386c0d7221 */ /* 0x000fe20000010100 */
[----:B------:R-:W-:Y:S01]  /*7920*/  MOV R56, R197 ;  /* 0x000000c500387202 */ /* 0x000fe20000000f00 */
[----:B------:R-:W-:Y:S02]  /*7930*/  FFMA.FTZ R7, -R215, R215, 1 ;  /* 0x3f800000d7077423 */ /* 0x000fe400000101d7 */
[----:B------:R-:W-:Y:S02]  /*7940*/  FADD.FTZ R8, -R0, R15 ;  /* 0x0000000f00087221 */ /* 0x000fe40000010100 */
[----:B------:R-:W-:Y:S02]  /*7950*/  FMUL.FTZ R9, R90, R9 ;  /* 0x000000095a097220 */ /* 0x000fe40000410000 */
[----:B------:R-:W-:Y:S01]  /*7960*/  FMUL.FTZ R45, R12, R6 ;  /* 0x000000060c2d7220 */ /* 0x000fe20000410000 */
[----:B------:R1:W5:Y:S01]  /*7970*/  LDL.LU R90, [R1+0xc8] ;  /* 0x0000c800015a7983 */ /* 0x0003620000300800 */
[----:B------:R-:W-:Y:S01]  /*7980*/  FADD.FTZ R12, -R108, R57 ;  /* 0x000000396c0c7221 */ /* 0x000fe20000010100 */
[----:B------:R-:W-:Y:S01]  /*7990*/  MOV R57, R195 ;  /* 0x000000c300397202 */ /* 0x000fe20000000f00 */
[----:B------:R-:W-:Y:S02]  /*79a0*/  FMUL.FTZ R13, R243, R13 ;  /* 0x0000000df30d7220 */ /* 0x000fe40000410000 */
        /* <DEDUP_REMOVED lines=16> */
[----:B------:R-:W-:Y:S02]  /*7ab0*/  FMUL.FTZ R15, R11, R7 ;  /* 0x000000070b0f7220 */ /* 0x000fe40000410000 */
[----:B------:R-:W-:Y:S01]  /*7ac0*/  FADD.FTZ R11, -R0, R26 ;  /* 0x0000001a000b7221 */ /* 0x000fe20000010100 */
[----:B------:R1:W5:Y:S01]  /*7ad0*/  LDL.LU R85, [R1+0xb4] ;  /* 0x0000b40001557983 */ /* 0x0003620000300800 */
[----:B------:R-:W-:Y:S02]  /*7ae0*/  FMUL.FTZ R6, R6, c[0x0][0x2ec] ;  /* 0x0000bb0006067a20 */ /* 0x000fe40000410000 */
[----:B------:R-:W-:Y:S02]  /*7af0*/  FADD.FTZ R21, -R0, R27 ;  /* 0x0000001b00157221 */ /* 0x000fe40000010100 */
[----:B------:R-:W-:Y:S02]  /*7b00*/  FMUL.FTZ R11, R84, R11 ;  /* 0x0000000b540b7220 */ /* 0x000fe40000410000 */
[----:B------:R-:W-:Y:S01]  /*7b10*/  FMUL.FTZ R29, R10, R6 ;  /* 0x000000060a1d7220 */ /* 0x000fe20000410000 */
[----:B------:R1:W5:Y:S01]  /*7b20*/  LDL.LU R84, [R1+0xb0] ;  /* 0x0000b00001547983 */ /* 0x0003620000300800 */
[C---:B------:R-:W-:Y:S02]  /*7b30*/  FADD.FTZ R10, -R0.reuse, R30 ;  /* 0x0000001e000a7221 */ /* 0x040fe40000010100 */
[----:B------:R-:W-:Y:S02]  /*7b40*/  FMUL.FTZ R21, R83, R21 ;  /* 0x0000001553157220 */ /* 0x000fe40000410000 */
[----:B------:R-:W-:Y:S01]  /*7b50*/  FADD.FTZ R17, -R0, R31 ;  /* 0x0000001f00117221 */ /* 0x000fe20000010100 */
[----:B------:R1:W5:Y:S01]  /*7b60*/  LDL.LU R83, [R1+0xac] ;  /* 0x0000ac0001537983 */ /* 0x0003620000300800 */
[----:B------:R-:W-:Y:S02]  /*7b70*/  FMUL.FTZ R10, R82, R10 ;  /* 0x0000000a520a7220 */ /* 0x000fe40000410000 */
[----:B------:R-:W-:Y:S01]  /*7b80*/  FMUL.FTZ R17, R81, R17 ;  /* 0x0000001151117220 */ /* 0x000fe20000410000 */
[----:B------:R1:W5:Y:S01]  /*7b90*/  LDL.LU R82, [R1+0xa8] ;  /* 0x0000a80001527983 */ /* 0x0003620000300800 */
[----:B------:R-:W-:Y:S02]  /*7ba0*/  FFMA.FTZ R7, -R80, R80, 1 ;  /* 0x3f80000050077423 */ /* 0x000fe40000010150 */
[----:B------:R-:W-:Y:S01]  /*7bb0*/  FMUL.FTZ R5, R5, c[0x0][0x2ec] ;  /* 0x0000bb0005057a20 */ /* 0x000fe20000410000 */
[----:B------:R1:W5:Y:S01]  /*7bc0*/  LDL.LU R81, [R1+0xa4] ;  /* 0x0000a40001517983 */ /* 0x0003620000300800 */
[----:B------:R-:W-:Y:S02]  /*7bd0*/  FFMA.FTZ R6, -R79, R79, 1 ;  /* 0x3f8000004f067423 */ /* 0x000fe4000001014f */
[----:B------:R-:W-:Y:S01]  /*7be0*/  FMUL.FTZ R4, R4, c[0x0][0x2ec] ;  /* 0x0000bb0004047a20 */ /* 0x000fe20000410000 */
[----:B------:R1:W5:Y:S01]  /*7bf0*/  LDL.LU R80, [R1+0xa0] ;  /* 0x0000a00001507983 */ /* 0x0003620000300800 */
[----:B------:R-:W-:Y:S02]  /*7c00*/  FMUL.FTZ R14, R9, R5 ;  /* 0x00000005090e7220 */ /* 0x000fe40000410000 */
[----:B------:R-:W-:Y:S01]  /*7c10*/  FFMA.FTZ R5, -R78, R78, 1 ;  /* 0x3f8000004e057423 */ /* 0x000fe2000001014e */
[----:B------:R1:W5:Y:S01]  /*7c20*/  LDL.LU R79, [R1+0x9c] ;  /* 0x00009c00014f7983 */ /* 0x0003620000300800 */
[----:B------:R-:W-:Y:S02]  /*7c30*/  FMUL.FTZ R25, R8, R4 ;  /* 0x0000000408197220 */ /* 0x000fe40000410000 */
[----:B------:R-:W-:Y:S01]  /*7c40*/  FFMA.FTZ R4, -R77, R77, 1 ;  /* 0x3f8000004d047423 */ /* 0x000fe2000001014d */
[----:B------:R1:W5:Y:S01]  /*7c50*/  LDL.LU R78, [R1+0x98] ;  /* 0x00009800014e7983 */ /* 0x0003620000300800 */
[C---:B------:R-:W-:Y:S02]  /*7c60*/  FADD.FTZ R8, -R0.reuse, R42 ;  /* 0x0000002a00087221 */ /* 0x040fe40000010100 */
[----:B------:R-:W-:Y:S01]  /*7c70*/  FADD.FTZ R13, -R0, R43 ;  /* 0x0000002b000d7221 */ /* 0x000fe20000010100 */
[----:B------:R1:W5:Y:S01]  /*7c80*/  LDL.LU R77, [R1+0x94] ;  /* 0x00009400014d7983 */ /* 0x0003620000300800 */
[----:B------:R-:W-:Y:S02]  /*7c90*/  FMUL.FTZ R8, R76, R8 ;  /* 0x000000084c087220 */ /* 0x000fe40000410000 */
[C---:B------:R-:W-:Y:S01]  /*7ca0*/  FADD.FTZ R9, -R0.reuse, R46 ;  /* 0x0000002e00097221 */ /* 0x040fe20000010100 */
[----:B------:R1:W5:Y:S01]  /*7cb0*/  LDL.LU R76, [R1+0x90] ;  /* 0x00009000014c7983 */ /* 0x0003620000300800 */
[----:B------:R-:W-:Y:S02]  /*7cc0*/  FMUL.FTZ R13, R75, R13 ;  /* 0x0000000d4b0d7220 */ /* 0x000fe40000410000 */
[----:B------:R-:W-:Y:S01]  /*7cd0*/  FADD.FTZ R12, -R0, R47 ;  /* 0x0000002f000c7221 */ /* 0x000fe20000010100 */
[----:B------:R1:W5:Y:S01]  /*7ce0*/  LDL.LU R75, [R1+0x8c] ;  /* 0x00008c00014b7983 */ /* 0x0003620000300800 */
[----:B------:R-:W-:Y:S02]  /*7cf0*/  FMUL.FTZ R9, R74, R9 ;  /* 0x000000094a097220 */ /* 0x000fe40000410000 */
[----:B------:R-:W-:Y:S01]  /*7d00*/  FMUL.FTZ R7, R7, c[0x0][0x2ec] ;  /* 0x0000bb0007077a20 */ /* 0x000fe20000410000 */
[----:B------:R1:W5:Y:S01]  /*7d10*/  LDL.LU R74, [R1+0x88] ;  /* 0x00008800014a7983 */ /* 0x0003620000300800 */
[----:B------:R-:W-:Y:S02]  /*7d20*/  FMUL.FTZ R12, R73, R12 ;  /* 0x0000000c490c7220 */ /* 0x000fe40000410000 */
[----:B------:R-:W-:Y:S01]  /*7d30*/  FMUL.FTZ R6, R6, c[0x0][0x2ec] ;  /* 0x0000bb0006067a20 */ /* 0x000fe20000410000 */
[----:B------:R1:W5:Y:S01]  /*7d40*/  LDL.LU R73, [R1+0x84] ;  /* 0x0000840001497983 */ /* 0x0003620000300800 */
[----:B------:R-:W-:Y:S02]  /*7d50*/  FMUL.FTZ R11, R11, R7 ;  /* 0x000000070b0b7220 */ /* 0x000fe40000410000 */
[----:B------:R-:W-:Y:S02]  /*7d60*/  FFMA.FTZ R7, -R72, R72, 1 ;  /* 0x3f80000048077423 */ /* 0x000fe40000010148 */
        /* <DEDUP_REMOVED lines=8> */
[----:B------:R-:W-:Y:S01]  /*7df0*/  FMUL.FTZ R17, R17, R4 ;  /* 0x0000000411117220 */ /* 0x000fe20000410000 */
[----:B------:R1:W5:Y:S01]  /*7e00*/  LDL.LU R70, [R1+0x78] ;  /* 0x0000780001467983 */ /* 0x0003620000300800 */
[----:B------:R-:W-:Y:S02]  /*7e10*/  FFMA.FTZ R4, -R69, R69, 1 ;  /* 0x3f80000045047423 */ /* 0x000fe40000010145 */
[C---:B------:R-:W-:Y:S01]  /*7e20*/  FADD.FTZ R36, -R0.reuse, R58 ;  /* 0x0000003a00247221 */ /* 0x040fe20000010100 */
[----:B------:R1:W5:Y:S01]  /*7e30*/  LDL.LU R69, [R1+0x74] ;  /* 0x0000740001457983 */ /* 0x0003620000300800 */
[----:B------:R-:W-:Y:S02]  /*7e40*/  FADD.FTZ R34, -R0, R59 ;  /* 0x0000003b00227221 */ /* 0x000fe40000010100 */
[----:B------:R-:W-:Y:S02]  /*7e50*/  FMUL.FTZ R36, R68, R36 ;  /* 0x0000002444247220 */ /* 0x000fe40000410000 */
[----:B------:R-:W-:Y:S01]  /*7e60*/  FADD.FTZ R35, -R0, R62 ;  /* 0x0000003e00237221 */ /* 0x000fe20000010100 */
[----:B------:R1:W5:Y:S01]  /*7e70*/  LDL.LU R68, [R1+0x70] ;  /* 0x0000700001447983 */ /* 0x0003620000300800 */
[----:B------:R-:W-:Y:S02]  /*7e80*/  FMUL.FTZ R34, R3, R34 ;  /* 0x0000002203227220 */ /* 0x000fe40000410000 */
[----:B------:R-:W-:Y:S01]  /*7e90*/  FMUL.FTZ R35, R2, R35 ;  /* 0x0000002302237220 */ /* 0x000fe20000410000 */
[----:B------:R1:W5:Y:S01]  /*7ea0*/  LDL.LU R3, [R1+0x6c] ;  /* 0x00006c0001037983 */ /* 0x0003620000300800 */
[----:B------:R-:W-:Y:S02]  /*7eb0*/  FMUL.FTZ R7, R7, c[0x0][0x2ec] ;  /* 0x0000bb0007077a20 */ /* 0x000fe40000410000 */
[----:B------:R-:W-:Y:S01]  /*7ec0*/  FMUL.FTZ R6, R6, c[0x0][0x2ec] ;  /* 0x0000bb0006067a20 */ /* 0x000fe20000410000 */
[----:B------:R1:W5:Y:S01]  /*7ed0*/  LDL.LU R2, [R1+0x68] ;  /* 0x0000680001027983 */ /* 0x0003620000300800 */
[----:B------:R-:W-:Y:S02]  /*7ee0*/  FMUL.FTZ R5, R5, c[0x0][0x2ec] ;  /* 0x0000bb0005057a20 */ /* 0x000fe40000410000 */
[----:B------:R-:W-:Y:S02]  /*7ef0*/  FMUL.FTZ R4, R4, c[0x0][0x2ec] ;  /* 0x0000bb0004047a20 */ /* 0x000fe40000410000 */
[----:B------:R-:W-:Y:S02]  /*7f00*/  FMUL.FTZ R8, R8, R7 ;  /* 0x0000000708087220 */ /* 0x000fe40000410000 */
[----:B------:R-:W-:Y:S02]  /*7f10*/  FMUL.FTZ R13, R13, R6 ;  /* 0x000000060d0d7220 */ /* 0x000fe40000410000 */
[----:B------:R-:W-:Y:S02]  /*7f20*/  FMUL.FTZ R7, R9, R5 ;  /* 0x0000000509077220 */ /* 0x000fe40000410000 */
[----:B------:R-:W-:Y:S02]  /*7f30*/  FMUL.FTZ R9, R12, R4 ;  /* 0x000000040c097220 */ /* 0x000fe40000410000 */
[----:B------:R-:W-:Y:S02]  /*7f40*/  FADD.FTZ R33, -R0, R63 ;  /* 0x0000003f00217221 */ /* 0x000fe40000010100 */
[----:B------:R-:W-:Y:S02]  /*7f50*/  FFMA.FTZ R6, -R239, R239, 1 ;  /* 0x3f800000ef067423 */ /* 0x000fe400000101ef */
[----:B------:R-:W-:Y:S02]  /*7f60*/  FFMA.FTZ R5, -R238, R238, 1 ;  /* 0x3f800000ee057423 */ /* 0x000fe400000101ee */
[----:B------:R-:W-:Y:S02]  /*7f70*/  FFMA.FTZ R4, -R227, R227, 1 ;  /* 0x3f800000e3047423 */ /* 0x000fe400000101e3 */
[----:B------:R-:W-:Y:S02]  /*7f80*/  FFMA.FTZ R0, -R226, R226, 1 ;  /* 0x3f800000e2007423 */ /* 0x000fe400000101e2 */
[----:B------:R-:W-:Y:S02]  /*7f90*/  FMUL.FTZ R33, R252, R33 ;  /* 0x00000021fc217220 */ /* 0x000fe40000410000 */
[----:B------:R-:W-:Y:S02]  /*7fa0*/  FMUL.FTZ R6, R6, c[0x0][0x2ec] ;  /* 0x0000bb0006067a20 */ /* 0x000fe40000410000 */
[----:B------:R-:W-:Y:S02]  /*7fb0*/  FMUL.FTZ R5, R5, c[0x0][0x2ec] ;  /* 0x0000bb0005057a20 */ /* 0x000fe40000410000 */
[----:B------:R-:W-:Y:S02]  /*7fc0*/  FMUL.FTZ R4, R4, c[0x0][0x2ec] ;  /* 0x0000bb0004047a20 */ /* 0x000fe40000410000 */
[----:B------:R-:W-:Y:S02]  /*7fd0*/  FMUL.FTZ R0, R0, c[0x0][0x2ec] ;  /* 0x0000bb0000007a20 */ /* 0x000fe40000410000 */
[----:B------:R-:W-:Y:S02]  /*7fe0*/  FMUL.FTZ R36, R36, R6 ;  /* 0x0000000624247220 */ /* 0x000fe40000410000 */
[----:B------:R-:W-:Y:S02]  /*7ff0*/  FMUL.FTZ R34, R34, R5 ;  /* 0x0000000522227220 */ /* 0x000fe40000410000 */
[----:B------:R-:W-:Y:S02]  /*8000*/  FMUL.FTZ R35, R35, R4 ;  /* 0x0000000423237220 */ /* 0x000fe40000410000 */
[----:B------:R-:W-:Y:S01]  /*8010*/  FMUL.FTZ R33, R33, R0 ;  /* 0x0000000021217220 */ /* 0x000fe20000410000 */
[----:B------:R-:W-:-:S05]  /*8020*/  @!P1 BRA `(.L_x_216) ;  /* 0x0000021000009947 */ /* 0x000fca0003800000 */
[----:B-1----:R-:W-:Y:S01]  /*8030*/  IMAD.MOV.U32 R6, RZ, RZ, c[0x0][0x190] ;  /* 0x00006400ff067624 */ /* 0x002fe200078e00ff */
[----:B------:R-:W-:Y:S01]  /*8040*/  ULOP3.LUT UR8, UR4, 0x1, URZ, 0xc0, !UPT ;  /* 0x0000000104087892 */ /* 0x000fe2000f8ec03f */
[----:B-----5:R-:W-:Y:S02]  /*8050*/  ISETP.GE.AND P2, PT, R244, c[0x0][0x220], PT ;  /* 0x00008800f4007a0c */ /* 0x020fe40003f46270 */
        /* <DEDUP_REMOVED lines=30> */
.L_x_216:
        /* <DEDUP_REMOVED lines=66> */
[----:B-1---5:R-:W-:Y:S05]  /*8660*/  IMAD.SHL.U32 R0, R156, 0x2, RZ ;  /* 0x000000029c007824 */ /* 0x022fea00078e00ff */
[----:B------:R-:W-:Y:S04]  /*8670*/  LDSM.16.MT88.4 R4, [R2+0x10000] ;  /* 0x010000000204783b */ /* 0x000fe80000004200 */
        /* <DEDUP_REMOVED lines=81> */
.L_x_217:
[----:B------:R-:W2:Y:S01]  /*8b90*/  LDL R60, [R1+0x10] ;  /* 0x00001000013c7983 */ /* 0x000ea20000100800 */
[----:B------:R-:W-:Y:S02]  /*8ba0*/  ULOP3.LUT UR8, UR4, 0x1, URZ, 0xc0, !UPT ;  /* 0x0000000104087892 */ /* 0x000fe4000f8ec03f */
[----:B------:R-:W-:Y:S01]  /*8bb0*/  UISETP.GT.AND UP2, UPT, UR4, UR15, UPT ;  /* 0x0000000f0400728c */ /* 0x000fe2000bf44270 */
[----:B------:R-:W3:Y:S01]  /*8bc0*/  LDL R58, [R1+0x28] ;  /* 0x00002800013a7983 */ /* 0x000ee20000100800 */
[----:B------:R-:W-:Y:S02]  /*8bd0*/  UISETP.NE.U32.AND UP0, UPT, UR8, 0x1, UPT ;  /* 0x000000010800788c */ /* 0x000fe4000bf05070 */
[----:B------:R-:W-:Y:S01]  /*8be0*/  UIADD3 UR4, UR4, -0x1, URZ ;  /* 0xffffffff04047890 */ /* 0x000fe2000fffe03f */
[----:B------:R4:W5:Y:S04]  /*8bf0*/  LDL R55, [R1+0x8] ;  /* 0x0000080001377983 */ /* 0x0009680000100800 */
[----:B------:R4:W3:Y:S04]  /*8c00*/  LDL R54, [R1+0xc] ;  /* 0x00000c0001367983 */ /* 0x0008e80000100800 */
[----:B------:R4:W4:Y:S04]  /*8c10*/  LDL R53, [R1] ;  /* 0x0000000001357983 */ /* 0x0009280000100800 */
[----:B------:R1:W4:Y:S04]  /*8c20*/  LDL R52, [R1+0x4] ;  /* 0x0000040001347983 */ /* 0x0003280000100800 */
[----:B------:R-:W-:Y:S04]  /*8c30*/  LDSM.16.M88.4 R16, [R151] ;  /* 0x000000009710783b */ /* 0x000fe80000000200 */
[----:B------:R-:W1:Y:S04]  /*8c40*/  LDSM.16.MT88.4 R20, [R0+0x6000] ;  /* 0x006000000014783b */ /* 0x000e680000004200 */
        /* <DEDUP_REMOVED lines=8> */
[-C--:B-1----:R-:W-:Y:S08]  /*8cd0*/  HMMA.16816.F32 R4, R16, R20.reuse, RZ ;  /* 0x000000141004723c */ /* 0x082ff000000018ff */
[C---:B------:R-:W-:Y:S08]  /*8ce0*/  HMMA.16816.F32 R8, R12.reuse, R20, RZ ;  /* 0x000000140c08723c */ /* 0x040ff000000018ff */
[-C--:B------:R-:W-:Y:S08]  /*8cf0*/  HMMA.16816.F32 R12, R12, R22.reuse, RZ ;  /* 0x000000160c0c723c */ /* 0x080ff000000018ff */
[----:B------:R-:W-:Y:S01]  /*8d00*/  HMMA.16816.F32 R16, R16, R22, RZ ;  /* 0x000000161010723c */ /* 0x000fe200000018ff */
[----:B------:R-:W1:Y:S07]  /*8d10*/  LDSM.16.M88.4 R20, [R152] ;  /* 0x000000009814783b */ /* 0x000e6e0000000200 */
[-C--:B------:R-:W-:Y:S08]  /*8d20*/  HMMA.16816.F32 R4, R24, R28.reuse, R4 ;  /* 0x0000001c1804723c */ /* 0x080ff00000001804 */
[C---:B------:R-:W-:Y:S08]  /*8d30*/  HMMA.16816.F32 R8, R32.reuse, R28, R8 ;  /* 0x0000001c2008723c */ /* 0x040ff00000001808 */
[-C--:B------:R-:W-:Y:S01]  /*8d40*/  HMMA.16816.F32 R12, R32, R30.reuse, R12 ;  /* 0x0000001e200c723c */ /* 0x080fe2000000180c */
[----:B------:R-:W1:Y:S07]  /*8d50*/  LDSM.16.M88.4 R32, [R152+0x2000] ;  /* 0x002000009820783b */ /* 0x000e6e0000000200 */
[----:B------:R-:W-:Y:S01]  /*8d60*/  HMMA.16816.F32 R16, R24, R30, R16 ;  /* 0x0000001e1810723c */ /* 0x000fe20000001810 */
[----:B------:R-:W-:Y:S04]  /*8d70*/  LDSM.16.M88.4 R24, [R151+0x4000] ;  /* 0x004000009718783b */ /* 0x000fe80000000200 */
[----:B------:R-:W1:Y:S03]  /*8d80*/  LDSM.16.MT88.4 R28, [R0+0x7000] ;  /* 0x00700000001c783b */ /* 0x000e660000004200 */
[-C--:B------:R-:W-:Y:S08]  /*8d90*/  HMMA.16816.F32 R4, R36, R40.reuse, R4 ;  /* 0x000000282404723c */ /* 0x080ff00000001804 */
[C---:B------:R-:W-:Y:S08]  /*8da0*/  HMMA.16816.F32 R8, R44.reuse, R40, R8 ;  /* 0x000000282c08723c */ /* 0x040ff00000001808 */
[-C--:B------:R-:W-:Y:S01]  /*8db0*/  HMMA.16816.F32 R12, R44, R42.reuse, R12 ;  /* 0x0000002a2c0c723c */ /* 0x080fe2000000180c */
[----:B------:R-:W1:Y:S07]  /*8dc0*/  LDSM.16.M88.4 R44, [R151+0x6000] ;  /* 0x00600000972c783b */ /* 0x000e6e0000000200 */
[----:B------:R-:W-:Y:S01]  /*8dd0*/  HMMA.16816.F32 R16, R36, R42, R16 ;  /* 0x0000002a2410723c */ /* 0x000fe20000001810 */
[----:B------:R-:W-:Y:S04]  /*8de0*/  LDSM.16.M88.4 R36, [R160] ;  /* 0x00000000a024783b */ /* 0x000fe80000000200 */
[----:B------:R-:W1:Y:S03]  /*8df0*/  LDSM.16.MT88.4 R40, [R0+0x7400] ;  /* 0x007400000028783b */ /* 0x000e660000004200 */
[-C--:B-1----:R-:W-:Y:S08]  /*8e00*/  HMMA.16816.F32 R4, R20, R48.reuse, R4 ;  /* 0x000000301404723c */ /* 0x082ff00000001804 */
[C---:B------:R-:W-:Y:S08]  /*8e10*/  HMMA.16816.F32 R8, R32.reuse, R48, R8 ;  /* 0x000000302008723c */ /* 0x040ff00000001808 */
[-C--:B------:R-:W-:Y:S01]  /*8e20*/  HMMA.16816.F32 R12, R32, R50.reuse, R12 ;  /* 0x00000032200c723c */ /* 0x080fe2000000180c */
[----:B------:R-:W1:Y:S07]  /*8e30*/  LDSM.16.M88.4 R32, [R159] ;  /* 0x000000009f20783b */ /* 0x000e6e0000000200 */
        /* <DEDUP_REMOVED lines=8> */
[----:B------:R1:W-:Y:S04]  /*8ec0*/  LDSM.16.MT88.4 R28, [R0+0x7c00] ;  /* 0x007c0000001c783b */ /* 0x0003e80000004200 */
[----:B------:R-:W2:Y:S03]  /*8ed0*/  LDSM.16.M88.4 R24, [R152+0x4000] ;  /* 0x004000009818783b */ /* 0x000ea60000000200 */
[-C--:B------:R-:W-:Y:S08]  /*8ee0*/  HMMA.16816.F32 R4, R36, R40.reuse, R4 ;  /* 0x000000282404723c */ /* 0x080ff00000001804 */
[C---:B-1----:R-:W-:Y:S07]  /*8ef0*/  HMMA.16816.F32 R8, R32.reuse, R40, R8 ;  /* 0x000000282008723c */ /* 0x042fee0000001808 */
[----:B------:R-:W-:Y:S01]  /*8f00*/  IMAD.U32 R40, RZ, RZ, UR26 ;  /* 0x0000001aff287e24 */ /* 0x000fe2000f8e00ff */
[-C--:B------:R-:W-:Y:S01]  /*8f10*/  HMMA.16816.F32 R12, R32, R42.reuse, R12 ;  /* 0x0000002a200c723c */ /* 0x080fe2000000180c */
[----:B------:R-:W1:Y:S03]  /*8f20*/  LDSM.16.M88.4 R32, [R152+0x6000] ;  /* 0x006000009820783b */ /* 0x000e660000000200 */
[----:B------:R-:W-:Y:S04]  /*8f30*/  IMAD.U32 R0, RZ, RZ, UR16 ;  /* 0x00000010ff007e24 */ /* 0x000fe8000f8e00ff */
        /* <DEDUP_REMOVED lines=12> */
[-C--:B--2---:R-:W-:Y:S01]  /*9000*/  HMMA.16816.F32 R4, R24, R28.reuse, R4 ;  /* 0x0000001c1804723c */ /* 0x084fe20000001804 */
[----:B------:R-:W-:Y:S03]  /*9010*/  IMAD.U32 R50, RZ, RZ, UR31 ;  /* 0x0000001fff327e24 */ /* 0x000fe6000f8e00ff */
[----:B------:R-:W-:Y:S01]  /*9020*/  IMAD.U32 R22, RZ, RZ, UR30 ;  /* 0x0000001eff167e24 */ /* 0x000fe2000f8e00ff */
[----:B------:R-:W-:Y:S01]  /*9030*/  LEA R197, P0, R21, R56, 0x2 ;  /* 0x0000003815c57211 */ /* 0x000fe200078010ff */
[----:B------:R-:W-:Y:S02]  /*9040*/  IMAD.U32 R23, RZ, RZ, UR29 ;  /* 0x0000001dff177e24 */ /* 0x000fe4000f8e00ff */
[C---:B-1----:R-:W-:Y:S01]  /*9050*/  HMMA.16816.F32 R8, R32.reuse, R28, R8 ;  /* 0x0000001c2008723c */ /* 0x042fe20000001808 */
[----:B------:R-:W-:Y:S03]  /*9060*/  IMAD.U32 R56, RZ, RZ, UR21 ;  /* 0x00000015ff387e24 */ /* 0x000fe6000f8e00ff */
[----:B------:R-:W-:Y:S01]  /*9070*/  @P1 IADD3 R20, P2, R60, UR10, RZ ;  /* 0x0000000a3c141c10 */ /* 0x000fe2000ff5e0ff */
[----:B------:R-:W-:Y:S01]  /*9080*/  @UP3 UIADD3 UR10, UP1, UR10, -0x200, URZ ;  /* 0xfffffe000a0a3890 */ /* 0x000fe2000ff3e03f */
[----:B------:R-:W-:Y:S01]  /*9090*/  LEA.HI.X.SX32 R195, R0, R57, 0x2, P0 ;  /* 0x0000003900c37211 */ /* 0x000fe200000f16ff */
[----:B------:R-:W-:Y:S01]  /*90a0*/  IMAD.U32 R0, RZ, RZ, UR31 ;  /* 0x0000001fff007e24 */ /* 0x000fe2000f8e00ff */
[-C--:B------:R-:W-:Y:S01]  /*90b0*/  HMMA.16816.F32 R12, R32, R30.reuse, R12 ;  /* 0x0000001e200c723c */ /* 0x080fe2000000180c */
[----:B------:R-:W-:Y:S03]  /*90c0*/  IMAD.U32 R57, RZ, RZ, UR22 ;  /* 0x00000016ff397e24 */ /* 0x000fe6000f8e00ff */
[----:B---3--:R-:W-:Y:S01]  /*90d0*/  @P1 IADD3.X R21, R58, UR9, RZ, P2, !PT ;  /* 0x000000093a151c10 */ /* 0x008fe200097fe4ff */
[----:B------:R-:W-:Y:S01]  /*90e0*/  IMAD.U32 R58, RZ, RZ, UR23 ;  /* 0x00000017ff3a7e24 */ /* 0x000fe2000f8e00ff */
[----:B------:R-:W-:Y:S01]  /*90f0*/  @UP3 UIADD3.X UR9, UR9, -0x1, URZ, UP1, !UPT ;  /* 0xffffffff09093890 */ /* 0x000fe20008ffe43f */
[----:B------:R-:W-:Y:S01]  /*9100*/  IMAD.U32 R34, RZ, RZ, UR23 ;  /* 0x00000017ff227e24 */ /* 0x000fe2000f8e00ff */
[----:B------:R-:W-:Y:S01]  /*9110*/  HMMA.16816.F32 R16, R24, R30, R16 ;  /* 0x0000001e1810723c */ /* 0x000fe20000001810 */
[----:B-----5:R1:W2:Y:S03]  /*9120*/  @P1 LDG.E R55, [R20.64] ;  /* 0x0000000614371981 */ /* 0x0202a6000c1e1900 */
[----:B------:R-:W-:Y:S01]  /*9130*/  IMAD.U32 R35, RZ, RZ, UR24 ;  /* 0x00000018ff237e24 */ /* 0x000fe2000f8e00ff */
[----:B------:R1:W3:Y:S01]  /*9140*/  @P1 LDG.E R54, [R20.64+0x20] ;  /* 0x0000200614361981 */ /* 0x0002e2000c1e1900 */
[----:B------:R-:W-:Y:S02]  /*9150*/  IMAD.U32 R32, RZ, RZ, UR22 ;  /* 0x00000016ff207e24 */ /* 0x000fe4000f8e00ff */
[----:B------:R-:W-:Y:S01]  /*9160*/  IMAD.U32 R24, RZ, RZ, UR28 ;  /* 0x0000001cff187e24 */ /* 0x000fe2000f8e00ff */
[----:B----4-:R1:W4:Y:S03]  /*9170*/  @P1 LDG.E R53, [R20.64+0x100] ;  /* 0x0001000614351981 */ /* 0x010326000c1e1900 */
[----:B------:R-:W-:Y:S01]  /*9180*/  IMAD.U32 R25, RZ, RZ, UR27 ;  /* 0x0000001bff197e24 */ /* 0x000fe2000f8e00ff */
[----:B------:R1:W5:Y:S01]  /*9190*/  @P1 LDG.E R52, [R20.64+0x120] ;  /* 0x0001200614341981 */ /* 0x000362000c1e1900 */
[----:B------:R-:W-:Y:S02]  /*91a0*/  IMAD.U32 R27, RZ, RZ, UR26 ;  /* 0x0000001aff1b7e24 */ /* 0x000fe4000f8e00ff */
[----:B------:R-:W-:Y:S02]  /*91b0*/  IMAD.U32 R31, RZ, RZ, UR25 ;  /* 0x00000019ff1f7e24 */ /* 0x000fe4000f8e00ff */
[----:B------:R-:W-:Y:S02]  /*91c0*/  IMAD.U32 R30, RZ, RZ, UR21 ;  /* 0x00000015ff1e7e24 */ /* 0x000fe4000f8e00ff */
[----:B------:R-:W-:Y:S02]  /*91d0*/  IMAD.U32 R33, RZ, RZ, UR17 ;  /* 0x00000011ff217e24 */ /* 0x000fe4000f8e00ff */
[----:B------:R-:W-:Y:S02]  /*91e0*/  IMAD.U32 R28, RZ, RZ, UR20 ;  /* 0x00000014ff1c7e24 */ /* 0x000fe4000f8e00ff */
        /* <DEDUP_REMOVED lines=28> */
[----:B------:R-:W-:Y:S01]  /*93b0*/  LDSM.16.MT88.4 R4, [R2+0x8000] ;  /* 0x008000000204783b */ /* 0x000fe20000004200 */
[-C--:B------:R-:W-:Y:S02]  /*93c0*/  LEA R30, P4, R30, R20.reuse, 0x2 ;  /* 0x000000141e1e7211 */ /* 0x080fe400078810ff */
[-C--:B------:R-:W-:Y:S02]  /*93d0*/  LEA R22, P0, R33, R20.reuse, 0x2 ;  /* 0x0000001421167211 */ /* 0x080fe400078010ff */
[-C--:B------:R-:W-:Y:S02]  /*93e0*/  LEA.HI.X.SX32 R33, R57, R21.reuse, 0x2, P5 ;  /* 0x0000001539217211 */ /* 0x080fe400028f16ff */
[-C--:B------:R-:W-:Y:S02]  /*93f0*/  LEA R28, P3, R28, R20.reuse, 0x2 ;  /* 0x000000141c1c7211 */ /* 0x080fe400078610ff */
[-C--:B------:R-:W-:Y:S02]  /*9400*/  LEA R26, P2, R26, R20.reuse, 0x2 ;  /* 0x000000141a1a7211 */ /* 0x080fe400078410ff */
[----:B------:R-:W-:Y:S01]  /*9410*/  IADD3 R0, R3, -0x2000, RZ ;  /* 0xffffe00003007810 */ /* 0x000fe20007ffe0ff */
[----:B--2---:R1:W-:Y:S04]  /*9420*/  @P1 STL [R1+0x8], R55 ;  /* 0x0000083701001387 */ /* 0x0043e80000100800 */
[----:B---3--:R2:W-:Y:S04]  /*9430*/  @P1 STL [R1+0xc], R54 ;  /* 0x00000c3601001387 */ /* 0x0085e80000100800 */
[----:B----4-:R3:W-:Y:S04]  /*9440*/  @P1 STL [R1], R53 ;  /* 0x0000003501001387 */ /* 0x0107e80000100800 */
[----:B-----5:R4:W-:Y:S01]  /*9450*/  @P1 STL [R1+0x4], R52 ;  /* 0x0000043401001387 */ /* 0x0209e20000100800 */
[-C--:B------:R-:W-:Y:S04]  /*9460*/  LEA R38, P1, R38, R20.reuse, 0x2 ;  /* 0x0000001426267211 */ /* 0x080fe800078210ff */
[-C--:B------:R-:W-:Y:S02]  /*9470*/  LEA.HI.X.SX32 R39, R31, R21.reuse, 0x2, P1 ;  /* 0x000000151f277211 */ /* 0x080fe400008f16ff */
[-C--:B------:R-:W-:Y:S02]  /*9480*/  LEA.HI.X.SX32 R31, R56, R21.reuse, 0x2, P4 ;  /* 0x00000015381f7211 */ /* 0x080fe400020f16ff */
[----:B------:R-:W-:Y:S01]  /*9490*/  LEA R24, P1, R29, R20, 0x2 ;  /* 0x000000141d187211 */ /* 0x000fe200078210ff */
[----:B------:R-:W-:Y:S01]  /*94a0*/  RED.E.ADD.F32.FTZ.RN.STRONG.GPU [R38.64], R11 ;  /* 0x0000000b2600798e */ /* 0x000fe2000c10e786 */
[----:B-1----:R-:W-:Y:S03]  /*94b0*/  IMAD.U32 R55, RZ, RZ, UR20 ;  /* 0x00000014ff377e24 */ /* 0x002fe6000f8e00ff */
[----:B------:R-:W-:Y:S01]  /*94c0*/  RED.E.ADD.F32.FTZ.RN.STRONG.GPU [R36.64], R16 ;  /* 0x000000102400798e */ /* 0x000fe2000c10e786 */
[----:B--2---:R-:W-:Y:S03]  /*94d0*/  IMAD.U32 R54, RZ, RZ, UR19 ;  /* 0x00000013ff367e24 */ /* 0x004fe6000f8e00ff */
[----:B------:R-:W-:Y:S01]  /*94e0*/  RED.E.ADD.F32.FTZ.RN.STRONG.GPU [R34.64], R17 ;  /* 0x000000112200798e */ /* 0x000fe2000c10e786 */
[-C--:B------:R-:W-:Y:S01]  /*94f0*/  LEA.HI.X.SX32 R29, R55, R21.reuse, 0x2, P3 ;  /* 0x00000015371d7211 */ /* 0x080fe200018f16ff */
[----:B---3--:R-:W-:Y:S02]  /*9500*/  IMAD.U32 R53, RZ, RZ, UR18 ;  /* 0x00000012ff357e24 */ /* 0x008fe4000f8e00ff */
[----:B------:R-:W-:Y:S01]  /*9510*/  RED.E.ADD.F32.FTZ.RN.STRONG.GPU [R32.64], R18 ;  /* 0x000000122000798e */ /* 0x000fe2000c10e786 */
[-C--:B------:R-:W-:Y:S01]  /*9520*/  LEA.HI.X.SX32 R27, R54, R21.reuse, 0x2, P2 ;  /* 0x00000015361b7211 */ /* 0x080fe200010f16ff */
[----:B----4-:R-:W-:Y:S02]  /*9530*/  IMAD.U32 R52, RZ, RZ, UR17 ;  /* 0x00000011ff347e24 */ /* 0x010fe4000f8e00ff */
[----:B------:R-:W-:Y:S01]  /*9540*/  RED.E.ADD.F32.FTZ.RN.STRONG.GPU [R30.64], R19 ;  /* 0x000000131e00798e */ /* 0x000fe2000c10e786 */
[-C--:B------:R-:W-:Y:S02]  /*9550*/  LEA.HI.X.SX32 R25, R53, R21.reuse, 0x2, P1 ;  /* 0x0000001535197211 */ /* 0x080fe400008f16ff */
[----:B------:R-:W-:Y:S01]  /*9560*/  PLOP3.LUT P1, PT, PT, PT, UP0, 0x80, 0x0 ;  /* 0x000000000000781c */ /* 0x000fe20003f2f008 */
[----:B------:R-:W-:Y:S01]  /*9570*/  RED.E.ADD.F32.FTZ.RN.STRONG.GPU [R28.64], R12 ;  /* 0x0000000c1c00798e */ /* 0x000fe2000c10e786 */
[----:B------:R-:W-:Y:S01]  /*9580*/  LEA.HI.X.SX32 R23, R52, R21, 0x2, P0 ;  /* 0x0000001534177211 */ /* 0x000fe200000f16ff */
[----:B------:R-:W-:Y:S01]  /*9590*/  @UP3 UIADD3 UR13, UP0, UR13, -0x200, URZ ;  /* 0xfffffe000d0d3890 */ /* 0x000fe2000ff1e03f */
[----:B------:R-:W-:Y:S01]  /*95a0*/  PLOP3.LUT P0, PT, PT, PT, UP2, 0x80, 0x0 ;  /* 0x000000000000781c */ /* 0x000fe20003f0f028 */
[----:B------:R-:W1:Y:S02]  /*95b0*/  LDSM.16.MT88.4 R8, [R3] ;  /* 0x000000000308783b */ /* 0x000e640000004200 */
[----:B------:R-:W-:Y:S02]  /*95c0*/  @UP3 UIADD3.X UR12, UR12, -0x1, URZ, UP0, !UPT ;  /* 0xffffffff0c0c3890 */ /* 0x000fe400087fe43f */
[----:B------:R-:W-:Y:S04]  /*95d0*/  RED.E.ADD.F32.FTZ.RN.STRONG.GPU [R26.64], R13 ;  /* 0x0000000d1a00798e */ /* 0x000fe8000c10e786 */
[----:B------:R-:W-:Y:S01]  /*95e0*/  RED.E.ADD.F32.FTZ.RN.STRONG.GPU [R24.64], R14 ;  /* 0x0000000e1800798e */ /* 0x000fe2000c10e786 */
[----:B------:R-:W-:Y:S03]  /*95f0*/  @P1 IADD3 R0, R3, 0x2000, RZ ;  /* 0x0000200003001810 */ /* 0x000fe60007ffe0ff */
        /* <DEDUP_REMOVED lines=130> */
.L_x_219:
        /* <DEDUP_REMOVED lines=19> */
.L_x_220:
        /* <DEDUP_REMOVED lines=43> */
.L_x_222:
[----:B--2---:R-:W-:Y:S05]  /*a200*/  BSYNC B0 ;  /* 0x0000000000007941 */ /* 0x004fea0003800000 */
.L_x_221:
        /* <DEDUP_REMOVED lines=14> */
.L_x_224:
[----:B------:R-:W-:Y:S05]  /*a2f0*/  BSYNC B0 ;  /* 0x0000000000007941 */ /* 0x000fea0003800000 */
.L_x_223:
        /* <DEDUP_REMOVED lines=25> */
.L_x_226:
[----:B------:R-:W-:Y:S05]  /*a490*/  BSYNC B0 ;  /* 0x0000000000007941 */ /* 0x000fea0003800000 */
.L_x_225:
        /* <DEDUP_REMOVED lines=11> */
.L_x_199:
[----:B------:R-:W-:Y:S05]  /*a550*/  BSYNC B1 ;  /* 0x0000000000017941 */ /* 0x000fea0003800000 */
.L_x_185:
        /* <DEDUP_REMOVED lines=11> */
.L_x_227:
[----:B------:R-:W-:Y:S05]  /*a610*/  EXIT ;  /* 0x000000000000794d */ /* 0x000fea0003800000 */
.L_x_229:
        /* <DEDUP_REMOVED lines=14> */
.L_x_690:


//--------------------- .text._ZN5flash44flash_bwd_dq_dk_dv_loop_seqk_parallel_kernelI23Flash_bwd_kernel_traitsILi32ELi128ELi128ELi8ELi4ELi4ELi4ELb1ELb0EN7cutlass6half_tE19Flash_kernel_traitsILi32ELi128ELi128ELi8ES3_EELb1ELb1ELb0ELb0ELb1ELb1ELb0EEEvNS_16Flash_bwd_paramsE --------------------------
	.section	.text._ZN5flash44flash_bwd_dq_dk_dv_loop_seqk_parallel_kernelI23Flash_bwd_kernel_traitsILi32ELi128ELi128ELi8ELi4ELi4ELi4ELb1ELb0EN7cutlass6half_tE19Flash_kernel_traitsILi32ELi128ELi128ELi8ES3_EELb1ELb1ELb0ELb0ELb1ELb1ELb0EEEvNS_16Flash_bwd_paramsE,"ax",@progbits
	.sectioninfo	@"SHI_REGISTERS=255"
	.align	128
        .global         _ZN5flash44flash_bwd_dq_dk_dv_loop_seqk_parallel_kernelI23Flash_bwd_kernel_traitsILi32ELi128ELi128ELi8ELi4ELi4ELi4ELb1ELb0EN7cutlass6half_tE19Flash_kernel_traitsILi32ELi128ELi128ELi8ES3_EELb1ELb1ELb0ELb0ELb1ELb1ELb0EEEvNS_16Flash_bwd_paramsE
        .type           _ZN5flash44flash_bwd_dq_dk_dv_loop_seqk_parallel_kernelI23Flash_bwd_kernel_traitsILi32ELi128ELi128ELi8ELi4ELi4ELi4ELb1ELb0EN7cutlass6half_tE19Flash_kernel_traitsILi32ELi128ELi128ELi8ES3_EELb1ELb1ELb0ELb0ELb1ELb1ELb0EEEvNS_16Flash_bwd_paramsE,@function
        .size           _ZN5flash44flash_bwd_dq_dk_dv_loop_seqk_parallel_kernelI23Flash_bwd_kernel_traitsILi32ELi128ELi128ELi8ELi4ELi4ELi4ELb1ELb0EN7cutlass6half_tE19Flash_kernel_traitsILi32ELi128ELi128ELi8ES3_EELb1ELb1ELb0ELb0ELb1ELb1ELb0EEEvNS_16Flash_bwd_paramsE,(.L_x_691 - _ZN5flash44flash_bwd_dq_dk_dv_loop_seqk_parallel_kernelI23Flash_bwd_kernel_traitsILi32ELi128ELi128ELi8ELi4ELi4ELi4ELb1ELb0EN7cutlass6half_tE19Flash_kernel_traitsILi32ELi128ELi128ELi8ES3_EELb1ELb1ELb0ELb0ELb1ELb1ELb0EEEvNS_16Flash_bwd_paramsE)
        .other          _ZN5flash44flash_bwd_dq_dk_dv_loop_seqk_parallel_kernelI23Flash_bwd_kernel_traitsILi32ELi128ELi128ELi8ELi4ELi4ELi4ELb1ELb0EN7cutlass6half_tE19Flash_kernel_traitsILi32ELi128ELi128ELi8ES3_EELb1ELb1ELb0ELb0ELb1ELb1ELb0EEEvNS_16Flash_bwd_paramsE,@"STO_CUDA_ENTRY STV_DEFAULT"
_ZN5flash44flash_bwd_dq_dk_dv_loop_seqk_parallel_kernelI23Flash_bwd_kernel_traitsILi32ELi128ELi128ELi8ELi4ELi4ELi4ELb1ELb0EN7cutlass6half_tE19Flash_kernel_traitsILi32ELi128ELi128ELi8ES3_EELb1ELb1ELb0ELb0ELb1ELb1ELb0EEEvNS_16Flash_bwd_paramsE:
.text._ZN5flash44flash_bwd_dq_dk_dv_loop_seqk_parallel_kernelI23Flash_bwd_kernel_traitsILi32ELi128ELi128ELi8ELi4ELi4ELi4ELb1ELb0EN7cutlass6half_tE19Flash_kernel_traitsILi32ELi128ELi128ELi8ES3_EELb1ELb1ELb0ELb0ELb1ELb1ELb0EEEvNS_16Flash_bwd_paramsE:
        /* <DEDUP_REMOVED lines=26> */
[----:B------:R-:W-:-:S02]  /*01a0*/  ULDC.64 UR6, c[0x0][0x118] ;  /* 0x0000460000067ab9 */ /* 0x000fc40000000a00 */
[----:B------:R-:W-:Y:S01]  /*01b0*/  UMOV UR60, 0x4 ;  /* 0x00000004003c7882 */ /* 0x000fe20000000000 */
[CC--:B------:R-:W-:Y:S01]  /*01c0*/  LEA.HI R6, R0.reuse, R7.reuse, RZ, 0x2 ;  /* 0x0000000700067211 */ /* 0x0c0fe200078f10ff */
[----:B------:R-:W-:Y:S01]  /*01d0*/  ULDC UR61, c[0x0][0x214] ;  /* 0x00008500003d7ab9 */ /* 0x000fe20000000800 */
[CC--:B------:R-:W-:Y:S01]  /*01e0*/  LEA.HI R13, R0.reuse, R7.reuse, RZ, 0x5 ;  /* 0x00000007000d7211 */ /* 0x0c0fe200078f28ff */
[----:B------:R-:W-:Y:S01]  /*01f0*/  ULDC.U8 UR4, c[0x0][0x2d8] ;  /* 0x0000b60000047ab9 */ /* 0x000fe20000000000 */
[CC--:B------:R-:W-:Y:S01]  /*0200*/  LEA.HI R5, R0.reuse, R7.reuse, RZ, 0x4 ;  /* 0x0000000700057211 */ /* 0x0c0fe200078f20ff */
[----:B------:R-:W-:Y:S01]  /*0210*/  UIADD3 UR58, UR58, UR8, URZ ;  /* 0x000000083a3a7290 */ /* 0x000fe2000fffe03f */
[CC--:B------:R-:W-:Y:S01]  /*0220*/  LEA.HI R11, R0.reuse, R7.reuse, RZ, 0x3 ;  /* 0x00000007000b7211 */ /* 0x0c0fe200078f18ff */
[----:B------:R-:W-:Y:S01]  /*0230*/  UIMAD UR56, UR5, UR56, URZ ;  /* 0x00000038053872a4 */ /* 0x000fe2000f8e023f */
[----:B------:R-:W-:Y:S01]  /*0240*/  LEA.HI R172, R0, R7, RZ, 0x7 ;  /* 0x0000000700ac7211 */ /* 0x000fe200078f38ff */
[----:B------:R-:W-:Y:S01]  /*0250*/  USHF.L.U32 UR43, UR54, 0x3, URZ ;  /* 0x00000003362b7899 */ /* 0x000fe2000800063f */
[C---:B------:R-:W-:Y:S01]  /*0260*/  LOP3.LUT R8, R6.reuse, 0xfffffffc, RZ, 0xc0, !PT ;  /* 0xfffffffc06087812 */ /* 0x040fe200078ec0ff */
[----:B------:R-:W-:Y:S01]  /*0270*/  USHF.L.U32 UR42, UR54, 0x4, URZ ;  /* 0x00000004362a7899 */ /* 0x000fe2000800063f */
[----:B------:R-:W-:Y:S01]  /*0280*/  LOP3.LUT R0, R13, 0xffffffe0, RZ, 0xc0, !PT ;  /* 0xffffffe00d007812 */ /* 0x000fe200078ec0ff */
[----:B------:R-:W-:Y:S01]  /*0290*/  UIMAD UR41, UR54, 0x18, URZ ;  /* 0x00000018362978a4 */ /* 0x000fe2000f8e023f */
[----:B------:R-:W-:Y:S01]  /*02a0*/  LOP3.LUT R4, R5, 0xfffffff0, RZ, 0xc0, !PT ;  /* 0xfffffff005047812 */ /* 0x000fe200078ec0ff */
[----:B------:R-:W-:Y:S01]  /*02b0*/  IMAD.IADD R9, R7, 0x1, -R8 ;  /* 0x0000000107097824 */ /* 0x000fe200078e0a08 */
[----:B------:R-:W-:Y:S01]  /*02c0*/  LOP3.LUT R2, R11, 0xfffffff8, RZ, 0xc0, !PT ;  /* 0xfffffff80b027812 */ /* 0x000fe200078ec0ff */
[C---:B------:R-:W-:Y:S01]  /*02d0*/  IMAD.IADD R0, R7.reuse, 0x1, -R0 ;  /* 0x0000000107007824 */ /* 0x040fe200078e0a00 */
[----:B------:R-:W-:Y:S01]  /*02e0*/  SHF.R.S32.HI R17, RZ, 0x2, R6 ;  /* 0x00000002ff117819 */ /* 0x000fe20000011406 */
[C---:B------:R-:W-:Y:S01]  /*02f0*/  IMAD.IADD R15, R7.reuse, 0x1, -R4 ;  /* 0x00000001070f7824 */ /* 0x040fe200078e0a04 */
[----:B------:R-:W-:Y:S01]  /*0300*/  SHF.R.S32.HI R10, RZ, 0x1f, R6 ;  /* 0x0000001fff0a7819 */ /* 0x000fe20000011406 */
[----:B------:R-:W-:Y:S01]  /*0310*/  IMAD.IADD R7, R7, 0x1, -R2 ;  /* 0x0000000107077824 */ /* 0x000fe200078e0a02 */
[-C--:B------:R-:W-:Y:S01]  /*0320*/  LEA.HI R6, R6, R17.reuse, RZ, 0x1 ;  /* 0x0000001106067211 */ /* 0x080fe200078f08ff */
[----:B------:R-:W-:Y:S01]  /*0330*/  USHF.L.U32 UR40, UR54, 0x5, URZ ;  /* 0x0000000536287899 */ /* 0x000fe2000800063f */
[----:B------:R-:W-:Y:S01]  /*0340*/  LEA.HI R10, R10, R17, RZ, 0x3 ;  /* 0x000000110a0a7211 */ /* 0x000fe200078f18ff */
[----:B------:R-:W-:Y:S01]  /*0350*/  UIMAD UR39, UR54, 0x28, URZ ;  /* 0x00000028362778a4 */ /* 0x000fe2000f8e023f */
[----:B------:R-:W-:Y:S01]  /*0360*/  SHF.R.S32.HI R2, RZ, 0x3, R11 ;  /* 0x00000003ff027819 */ /* 0x000fe2000001140b */
[----:B------:R-:W-:Y:S01]  /*0370*/  UIMAD UR38, UR54, 0x30, URZ ;  /* 0x00000030362678a4 */ /* 0x000fe2000f8e023f */
[----:B------:R-:W-:Y:S01]  /*0380*/  LOP3.LUT R6, R6, 0x7fffffe, RZ, 0xc0, !PT ;  /* 0x07fffffe06067812 */ /* 0x000fe200078ec0ff */
[----:B------:R-:W-:Y:S01]  /*0390*/  UIMAD UR37, UR54, 0x38, URZ ;  /* 0x00000038362578a4 */ /* 0x000fe2000f8e023f */
[----:B------:R-:W-:Y:S01]  /*03a0*/  LOP3.LUT R10, R10, 0xfffffff8, RZ, 0xc0, !PT ;  /* 0xfffffff80a0a7812 */ /* 0x000fe200078ec0ff */
[----:B------:R-:W-:Y:S01]  /*03b0*/  IMAD.SHL.U32 R2, R2, 0x40, RZ ;  /* 0x0000004002027824 */ /* 0x000fe200078e00ff */
[----:B------:R-:W-:Y:S01]  /*03c0*/  SHF.R.S32.HI R171, RZ, 0x1f, R0 ;  /* 0x0000001fffab7819 */ /* 0x000fe20000011400 */
[C---:B------:R-:W-:Y:S01]  /*03d0*/  IMAD.IADD R3, R17.reuse, 0x1, -R6 ;  /* 0x0000000111037824 */ /* 0x040fe200078e0a06 */
[----:B------:R-:W-:Y:S01]  /*03e0*/  SHF.R.S32.HI R4, RZ, 0x4, R5 ;  /* 0x00000004ff047819 */ /* 0x000fe20000011405 */
[----:B------:R-:W-:Y:S01]  /*03f0*/  IMAD.IADD R10, R17, 0x1, -R10 ;  /* 0x00000001110a7824 */ /* 0x000fe200078e0a0a */
[----:B------:R-:W-:Y:S01]  /*0400*/  LEA.HI R171, R171, R0, RZ, 0x2 ;  /* 0x00000000abab7211 */ /* 0x000fe200078f10ff */
[C---:B------:R-:W-:Y:S01]  /*0410*/  IMAD.SHL.U32 R17, R9.reuse, 0x8, RZ ;  /* 0x0000000809117824 */ /* 0x040fe200078e00ff */
[--C-:B------:R-:W-:Y:S01]  /*0420*/  SHF.R.S32.HI R0, RZ, 0x5, R13.reuse ;  /* 0x00000005ff007819 */ /* 0x100fe2000001140d */
[----:B------:R-:W-:Y:S01]  /*0430*/  IMAD.SHL.U32 R9, R9, 0x2, RZ ;  /* 0x0000000209097824 */ /* 0x000fe200078e00ff */
[----:B------:R-:W-:Y:S01]  /*0440*/  SHF.R.S32.HI R13, RZ, 0x1f, R13 ;  /* 0x0000001fff0d7819 */ /* 0x000fe2000001140d */
[----:B------:R-:W-:Y:S01]  /*0450*/  USHF.L.U32 UR36, UR54, 0x6, URZ ;  /* 0x0000000636247899 */ /* 0x000fe2000800063f */
[----:B------:R-:W-:Y:S01]  /*0460*/  LOP3.LUT R2, R2, 0xc0, RZ, 0xc0, !PT ;  /* 0x000000c002027812 */ /* 0x000fe200078ec0ff */
[----:B------:R-:W-:Y:S01]  /*0470*/  UIMAD UR35, UR54, 0x48, URZ ;  /* 0x00000048362378a4 */ /* 0x000fe2000f8e023f */
[----:B------:R-:W-:Y:S01]  /*0480*/  LEA.HI R5, R5, R4, RZ, 0x1 ;  /* 0x0000000405057211 */ /* 0x000fe200078f08ff */
[----:B------:R-:W-:Y:S01]  /*0490*/  UIMAD UR34, UR54, 0x50, URZ ;  /* 0x00000050362278a4 */ /* 0x000fe2000f8e023f */
[----:B------:R-:W-:Y:S01]  /*04a0*/  LEA.HI R13, R13, R0, RZ, 0x2 ;  /* 0x000000000d0d7211 */ /* 0x000fe200078f10ff */
[----:B------:R-:W-:Y:S01]  /*04b0*/  UIMAD UR33, UR54, 0x58, URZ ;  /* 0x00000058362178a4 */ /* 0x000fe2000f8e023f */
[----:B------:R-:W-:Y:S01]  /*04c0*/  LOP3.LUT R17, R2, 0x18, R17, 0xf8, !PT ;  /* 0x0000001802117812 */ /* 0x000fe200078ef811 */
[----:B------:R-:W-:Y:S01]  /*04d0*/  UIMAD UR32, UR54, 0x60, URZ ;  /* 0x00000060362078a4 */ /* 0x000fe2000f8e023f */
[----:B------:R-:W-:Y:S01]  /*04e0*/  SHF.R.U32.HI R2, RZ, 0x3, R2 ;  /* 0x00000003ff027819 */ /* 0x000fe20000011602 */
[----:B------:R-:W-:Y:S01]  /*04f0*/  UIMAD UR31, UR54, 0x68, URZ ;  /* 0x00000068361f78a4 */ /* 0x000fe2000f8e023f */
[----:B------:R-:W-:Y:S01]  /*0500*/  LOP3.LUT R5, R5, 0xfffffffe, RZ, 0xc0, !PT ;  /* 0xfffffffe05057812 */ /* 0x000fe200078ec0ff */
[----:B------:R-:W-:Y:S01]  /*0510*/  UIMAD UR30, UR54, 0x70, URZ ;  /* 0x00000070361e78a4 */ /* 0x000fe2000f8e023f */
[----:B------:R-:W-:Y:S01]  /*0520*/  LEA.HI R8, R7, R7, RZ, 0x1 ;  /* 0x0000000707087211 */ /* 0x000fe200078f08ff */
[----:B------:R-:W-:Y:S01]  /*0530*/  UIMAD UR29, UR54, 0x78, URZ ;  /* 0x00000078361d78a4 */ /* 0x000fe2000f8e023f */
[----:B------:R-:W-:Y:S01]  /*0540*/  LOP3.LUT R13, R13, 0xfffffffc, RZ, 0xc0, !PT ;  /* 0xfffffffc0d0d7812 */ /* 0x000fe200078ec0ff */
[----:B------:R-:W-:Y:S01]  /*0550*/  IMAD.IADD R5, R4, 0x1, -R5 ;  /* 0x0000000104057824 */ /* 0x000fe200078e0a05 */
[----:B------:R-:W-:Y:S01]  /*0560*/  LOP3.LUT R173, R17, R2, RZ, 0x3c, !PT ;  /* 0x0000000211ad7212 */ /* 0x000fe200078e3cff */
[----:B------:R-:W-:Y:S01]  /*0570*/  USHF.R.S32.HI UR57, URZ, 0x1f, UR55 ;  /* 0x0000001f3f397899 */ /* 0x000fe20008011437 */
[----:B------:R-:W-:Y:S01]  /*0580*/  LOP3.LUT R2, R8, 0x7fffffe, RZ, 0xc0, !PT ;  /* 0x07fffffe08027812 */ /* 0x000fe200078ec0ff */
[C---:B------:R-:W-:Y:S01]  /*0590*/  IMAD.IADD R174, R0.reuse, 0x1, -R13 ;  /* 0x0000000100ae7824 */ /* 0x040fe200078e0a0d */
[----:B------:R-:W-:Y:S01]  /*05a0*/  SHF.R.S32.HI R172, RZ, 0x7, R172 ;  /* 0x00000007ffac7819 */ /* 0x000fe200000114ac */
[----:B------:R-:W-:Y:S01]  /*05b0*/  IMAD R0, R0, 0x8, R3 ;  /* 0x0000000800007824 */ /* 0x000fe200078e0203 */
[----:B------:R-:W-:Y:S01]  /*05c0*/  SHF.R.S32.HI R8, RZ, 0x1, R8 ;  /* 0x00000001ff087819 */ /* 0x000fe20000011408 */
[----:B------:R-:W-:Y:S01]  /*05d0*/  IMAD.IADD R3, R7, 0x1, -R2 ;  /* 0x0000000107037824 */ /* 0x000fe200078e0a02 */
[----:B------:R-:W-:Y:S01]  /*05e0*/  LEA.HI R2, R15, R15, RZ, 0x1 ;  /* 0x0000000f0f027211 */ /* 0x000fe200078f08ff */
[----:B------:R-:W-:Y:S01]  /*05f0*/  IMAD R166, R172, 0x8, R5 ;  /* 0x00000008aca67824 */ /* 0x000fe200078e0205 */
[----:B------:R-:W-:Y:S01]  /*0600*/  LOP3.LUT P0, RZ, R8, 0x2, RZ, 0xc0, !PT ;  /* 0x0000000208ff7812 */ /* 0x000fe2000780c0ff */
[----:B------:R-:W-:Y:S01]  /*0610*/  IMAD.U32 R173, R0, 0x20, R173 ;  /* 0x0000002000ad7824 */ /* 0x000fe200078e00ad */
[----:B------:R-:W-:Y:S01]  /*0620*/  LOP3.LUT R14, R2, 0x7fffffe, RZ, 0xc0, !PT ;  /* 0x07fffffe020e7812 */ /* 0x000fe200078ec0ff */
[----:B------:R-:W-:Y:S01]  /*0630*/  IMAD R166, R166, 0x8, R3 ;  /* 0x00000008a6a67824 */ /* 0x000fe200078e0203 */
[--C-:B------:R-:W-:Y:S01]  /*0640*/  SHF.R.S32.HI R3, RZ, 0x1, R2.reuse ;  /* 0x00000001ff037819 */ /* 0x100fe20000011402 */
[----:B------:R-:W-:Y:S01]  /*0650*/  IMAD.SHL.U32 R7, R7, 0x40, RZ ;  /* 0x0000004007077824 */ /* 0x000fe200078e00ff */
[----:B------:R-:W-:Y:S01]  /*0660*/  SHF.R.S32.HI R2, RZ, 0x1f, R2 ;  /* 0x0000001fff027819 */ /* 0x000fe20000011402 */
[----:B------:R-:W-:Y:S01]  /*0670*/  IMAD.SHL.U32 R6, R174, 0x10, RZ ;  /* 0x00000010ae067824 */ /* 0x000fe200078e00ff */
[----:B------:R-:W-:Y:S01]  /*0680*/  SHF.R.S32.HI R0, RZ, 0x1f, R15 ;  /* 0x0000001fff007819 */ /* 0x000fe2000001140f */
[----:B------:R-:W-:Y:S01]  /*0690*/  IMAD.SHL.U32 R8, R8, 0x40, RZ ;  /* 0x0000004008087824 */ /* 0x000fe200078e00ff */
[----:B------:R-:W-:Y:S01]  /*06a0*/  LEA.HI R4, R2, R3, RZ, 0x2 ;  /* 0x0000000302047211 */ /* 0x000fe200078f10ff */
[----:B------:R-:W-:Y:S01]  /*06b0*/  IMAD R175, R172, 0x2000, R9 ;  /* 0x00002000acaf7824 */ /* 0x000fe200078e0209 */
[----:B------:R-:W-:Y:S01]  /*06c0*/  LOP3.LUT R2, R10, 0x1, RZ, 0xc0, !PT ;  /* 0x000000010a027812 */ /* 0x000fe200078ec0ff */
[----:B------:R-:W-:Y:S01]  /*06d0*/  IMAD.SHL.U32 R169, R5, 0x8, RZ ;  /* 0x0000000805a97824 */ /* 0x000fe200078e00ff */
[----:B------:R-:W-:Y:S01]  /*06e0*/  LOP3.LUT R4, R4, 0xfffffffc, RZ, 0xc0, !PT ;  /* 0xfffffffc04047812 */ /* 0x000fe200078ec0ff */
[----:B------:R-:W-:Y:S01]  /*06f0*/  IMAD.SHL.U32 R12, R174, 0x400, RZ ;  /* 0x00000400ae0c7824 */ /* 0x000fe200078e00ff */
[----:B------:R-:W-:Y:S01]  /*0700*/  ISETP.NE.U32.AND P6, PT, R2, 0x1, PT ;  /* 0x000000010200780c */ /* 0x000fe20003fc5070 */
[----:B------:R-:W-:Y:S01]  /*0710*/  IMAD.IADD R14, R15, 0x1, -R14 ;  /* 0x000000010f0e7824 */ /* 0x000fe200078e0a0e */
[----:B------:R-:W-:Y:S01]  /*0720*/  LEA.HI R13, R0, R15, RZ, 0x3 ;  /* 0x0000000f000d7211 */ /* 0x000fe200078f18ff */
[----:B------:R-:W-:Y:S01]  /*0730*/  IMAD.IADD R2, R3, 0x1, -R4 ;  /* 0x0000000103027824 */ /* 0x000fe200078e0a04 */
[----:B------:R-:W-:Y:S01]  /*0740*/  LEA.HI R4, R10, R10, RZ, 0x1 ;  /* 0x0000000a0a047211 */ /* 0x000fe200078f08ff */
[----:B------:R-:W-:Y:S01]  /*0750*/  UMOV UR52, 0xffffe000 ;  /* 0xffffe00000347882 */ /* 0x000fe20000000000 */
[----:B------:R-:W-:-:S02]  /*0760*/  LOP3.LUT R7, R7, 0x1c0, RZ, 0xc0, !PT ;  /* 0x000001c007077812 */ /* 0x000fc400078ec0ff */
[----:B------:R-:W-:Y:S02]  /*0770*/  LOP3.LUT R0, R13, 0xfffffff8, RZ, 0xc0, !PT ;  /* 0xfffffff80d007812 */ /* 0x000fe400078ec0ff */
[----:B------:R-:W-:Y:S02]  /*0780*/  LOP3.LUT R183, R4, 0x3fffffe, RZ, 0xc0, !PT ;  /* 0x03fffffe04b77812 */ /* 0x000fe400078ec0ff */
[----:B------:R-:W-:Y:S01]  /*0790*/  LEA.HI.SX32 R171, R171, R6, 0x1e ;  /* 0x00000006abab7211 */ /* 0x000fe200078ff2ff */
[----:B------:R-:W-:Y:S01]  /*07a0*/  IMAD.IADD R0, R15, 0x1, -R0 ;  /* 0x000000010f007824 */ /* 0x000fe200078e0a00 */
[----:B------:R-:W-:Y:S01]  /*07b0*/  LOP3.LUT R6, R7, 0x30, R6, 0xf8, !PT ;  /* 0x0000003007067812 */ /* 0x000fe200078ef806 */
[----:B------:R-:W-:Y:S01]  /*07c0*/  IMAD.IADD R183, R10, 0x1, -R183 ;  /* 0x000000010ab77824 */ /* 0x000fe200078e0ab7 */
[----:B------:R-:W-:Y:S02]  /*07d0*/  SHF.R.S32.HI R4, RZ, 0x1, R4 ;  /* 0x00000001ff047819 */ /* 0x000fe40000011404 */
[----:B------:R-:W-:-:S02]  /*07e0*/  LOP3.LUT R8, R8, 0xc0, RZ, 0xc0, !PT ;  /* 0x000000c008087812 */ /* 0x000fc400078ec0ff */
[C---:B------:R-:W-:Y:S02]  /*07f0*/  LOP3.LUT P5, RZ, R10.reuse, 0x2, RZ, 0xc0, !PT ;  /* 0x000000020aff7812 */ /* 0x040fe400078ac0ff */
[C---:B------:R-:W-:Y:S01]  /*0800*/  LOP3.LUT P4, RZ, R10.reuse, 0x4, RZ, 0xc0, !PT ;  /* 0x000000040aff7812 */ /* 0x040fe2000788c0ff */
[----:B------:R-:W-:Y:S01]  /*0810*/  IMAD.SHL.U32 R10, R10, 0x40, RZ ;  /* 0x000000400a0a7824 */ /* 0x000fe200078e00ff */
[----:B------:R-:W-:Y:S02]  /*0820*/  LOP3.LUT R6, R6, 0x8, R11, 0xf8, !PT ;  /* 0x0000000806067812 */ /* 0x000fe400078ef80b */
[----:B------:R-:W-:Y:S02]  /*0830*/  SHF.R.U32.HI R7, RZ, 0x3, R7 ;  /* 0x00000003ff077819 */ /* 0x000fe40000011607 */
[----:B------:R-:W-:Y:S02]  /*0840*/  LOP3.LUT P3, RZ, R4, 0x2, RZ, 0xc0, !PT ;  /* 0x0000000204ff7812 */ /* 0x000fe4000786c0ff */
[----:B------:R-:W-:-:S02]  /*0850*/  LOP3.LUT R11, R8, 0x8, R11, 0xf8, !PT ;  /* 0x00000008080b7812 */ /* 0x000fc400078ef80b */
[----:B------:R-:W-:Y:S02]  /*0860*/  SHF.R.U32.HI R8, RZ, 0x3, R8 ;  /* 0x00000003ff087819 */ /* 0x000fe40000011608 */
[----:B------:R-:W-:Y:S01]  /*0870*/  LOP3.LUT R6, R6, R7, RZ, 0x3c, !PT ;  /* 0x0000000706067212 */ /* 0x000fe200078e3cff */
[----:B------:R-:W-:Y:S01]  /*0880*/  IMAD.SHL.U32 R7, R4, 0x40, RZ ;  /* 0x0000004004077824 */ /* 0x000fe200078e00ff */
[C---:B------:R-:W-:Y:S01]  /*0890*/  R2P PR, R0.reuse, 0x6 ;  /* 0x0000000600007804 */ /* 0x040fe20000000000 */
[----:B------:R-:W-:Y:S01]  /*08a0*/  IMAD.SHL.U32 R0, R0, 0x40, RZ ;  /* 0x0000004000007824 */ /* 0x000fe200078e00ff */
[----:B------:R-:W-:Y:S01]  /*08b0*/  SEL R159, R167, 0xffffffe0, !P0 ;  /* 0xffffffe0a79f7807 */ /* 0x000fe20004000000 */
[----:B------:R-:W-:Y:S01]  /*08c0*/  IMAD R165, R5, 0x200, R6 ;  /* 0x0000020005a57824 */ /* 0x000fe200078e0206 */
        /* <DEDUP_REMOVED lines=9> */
[----:B------:R-:W-:Y:S01]  /*0960*/  IMAD.SHL.U32 R8, R172, 0x8, RZ ;  /* 0x00000008ac087824 */ /* 0x000fe200078e00ff */
[----:B------:R-:W-:Y:S01]  /*0970*/  SHF.R.S32.HI R13, RZ, 0x3, R13 ;  /* 0x00000003ff0d7819 */ /* 0x000fe2000001140d */
[----:B------:R-:W-:Y:S01]  /*0980*/  IMAD.U32 R166, R166, 0x20, R11 ;  /* 0x00000020a6a67824 */ /* 0x000fe200078e000b */
[----:B------:R-:W-:Y:S01]  /*0990*/  LEA.HI R10, R10, R10, RZ, 0x1d ;  /* 0x0000000a0a0a7211 */ /* 0x000fe200078fe8ff */
[----:B------:R-:W-:Y:S01]  /*09a0*/  IMAD.SHL.U32 R165, R165, 0x2, RZ ;  /* 0x00000002a5a57824 */ /* 0x000fe200078e00ff */
[----:B------:R-:W-:Y:S01]  /*09b0*/  LOP3.LUT R169, R169, 0x8, RZ, 0xc0, !PT ;  /* 0x00000008a9a97812 */ /* 0x000fe200078ec0ff */
[C---:B------:R-:W-:Y:S01]  /*09c0*/  IMAD R164, R13.reuse, 0x200, R12 ;  /* 0x000002000da47824 */ /* 0x040fe200078e020c */
[----:B------:R-:W-:Y:S01]  /*09d0*/  SHF.R.U32.HI R2, RZ, 0x3, R5 ;  /* 0x00000003ff027819 */ /* 0x000fe20000011605 */
[----:B------:R-:W-:Y:S01]  /*09e0*/  IMAD R3, R13, 0x8, R14 ;  /* 0x000000080d037824 */ /* 0x000fe200078e020e */
[----:B------:R-:W-:Y:S01]  /*09f0*/  LOP3.LUT R7, R7, 0xc0, RZ, 0xc0, !PT ;  /* 0x000000c007077812 */ /* 0x000fe200078ec0ff */
[----:B------:R-:W-:Y:S01]  /*0a00*/  IMAD.SHL.U32 R166, R166, 0x2, RZ ;  /* 0x00000002a6a67824 */ /* 0x000fe200078e00ff */
[----:B------:R-:W-:Y:S01]  /*0a10*/  IADD3 R175, R10, R175, R12 ;  /* 0x000000af0aaf7210 */ /* 0x000fe20007ffe00c */
[----:B------:R-:W-:Y:S01]  /*0a20*/  IMAD.SHL.U32 R3, R3, 0x20, RZ ;  /* 0x0000002003037824 */ /* 0x000fe200078e00ff */
[----:B------:R-:W-:Y:S01]  /*0a30*/  LOP3.LUT R5, R2, R5, R169, 0x1e, !PT ;  /* 0x0000000502057212 */ /* 0x000fe200078e1ea9 */
[----:B------:R-:W-:Y:S01]  /*0a40*/  IMAD.IADD R159, R166, 0x1, R159 ;  /* 0x00000001a69f7824 */ /* 0x000fe200078e029f */
[----:B------:R-:W-:Y:S01]  /*0a50*/  LOP3.LUT R8, R8, 0x8, RZ, 0xc0, !PT ;  /* 0x0000000808087812 */ /* 0x000fe200078ec0ff */
[----:B------:R-:W-:Y:S01]  /*0a60*/  IMAD.SHL.U32 R175, R175, 0x2, RZ ;  /* 0x00000002afaf7824 */ /* 0x000fe200078e00ff */
[----:B------:R-:W-:Y:S01]  /*0a70*/  SHF.R.U32.HI R4, RZ, 0x3, R7 ;  /* 0x00000003ff047819 */ /* 0x000fe20000011607 */
[----:B------:R-:W-:Y:S01]  /*0a80*/  IMAD.IADD R164, R164, 0x1, R5 ;  /* 0x00000001a4a47824 */ /* 0x000fe200078e0205 */
[----:B------:R-:W-:-:S02]  /*0a90*/  LOP3.LUT R168, R8, 0x10, R9, 0xf8, !PT ;  /* 0x0000001008a87812 */ /* 0x000fc400078ef809 */
[----:B------:R-:W-:Y:S02]  /*0aa0*/  LOP3.LUT R4, R4, R7, R8, 0x1e, !PT ;  /* 0x0000000704047212 */ /* 0x000fe400078e1e08 */
[----:B------:R-:W-:Y:S02]  /*0ab0*/  SHF.R.U32.HI R7, RZ, 0x3, R0 ;  /* 0x00000003ff077819 */ /* 0x000fe40000011600 */
[----:B------:R-:W-:Y:S01]  /*0ac0*/  SEL R181, R181, 0x10, !P6 ;  /* 0x00000010b5b57807 */ /* 0x000fe20007000000 */
[----:B------:R-:W-:Y:S01]  /*0ad0*/  IMAD.IADD R183, R4, 0x1, R183 ;  /* 0x0000000104b77824 */ /* 0x000fe200078e02b7 */
[C---:B------:R-:W-:Y:S02]  /*0ae0*/  IADD3 R176, R175.reuse, 0x40, RZ ;  /* 0x00000040afb07810 */ /* 0x040fe40007ffe0ff */
[----:B------:R-:W-:Y:S01]  /*0af0*/  LEA R164, R164, 0x8000, 0x1 ;  /* 0x00008000a4a47811 */ /* 0x000fe200078e08ff */
[C---:B------:R-:W-:Y:S01]  /*0b00*/  IMAD.IADD R178, R175.reuse, 0x1, R181 ;  /* 0x00000001afb27824 */ /* 0x040fe200078e02b5 */
[----:B------:R-:W-:-:S02]  /*0b10*/  @P4 IADD3 R176, R175, -0x40, RZ ;  /* 0xffffffc0afb04810 */ /* 0x000fc40007ffe0ff */
[----:B------:R-:W-:Y:S02]  /*0b20*/  LOP3.LUT R168, R7, R168, R0, 0x1e, !PT ;  /* 0x000000a807a87212 */ /* 0x000fe400078e1e00 */
[----:B------:R-:W-:Y:S01]  /*0b30*/  SEL R179, R167, 0xffffffe0, !P5 ;  /* 0xffffffe0a7b37807 */ /* 0x000fe20006800000 */
[----:B------:R-:W-:Y:S01]  /*0b40*/  IMAD.IADD R181, R181, 0x1, R176 ;  /* 0x00000001b5b57824 */ /* 0x000fe200078e02b0 */
[----:B------:R-:W-:Y:S01]  /*0b50*/  SEL R157, R157, 0xffffffc0, !P2 ;  /* 0xffffffc09d9d7807 */ /* 0x000fe20005000000 */
[----:B------:R-:W-:Y:S01]  /*0b60*/  IMAD.IADD R168, R3, 0x1, R168 ;  /* 0x0000000103a87824 */ /* 0x000fe200078e02a8 */
[----:B------:R-:W-:Y:S01]  /*0b70*/  IADD3 R163, R164, 0x20, RZ ;  /* 0x00000020a4a37810 */ /* 0x000fe20007ffe0ff */
[----:B------:R-:W-:Y:S01]  /*0b80*/  IMAD.IADD R177, R175, 0x1, R179 ;  /* 0x00000001afb17824 */ /* 0x000fe200078e02b3 */
[----:B------:R-:W-:Y:S01]  /*0b90*/  LOP3.LUT R169, R7, R0, R169, 0x1e, !PT ;  /* 0x0000000007a97212 */ /* 0x000fe200078e1ea9 */
[----:B------:R-:W-:Y:S01]  /*0ba0*/  IMAD R0, R174, 0x200, R3 ;  /* 0x00000200ae007824 */ /* 0x000fe200078e0203 */
[----:B------:R-:W-:Y:S01]  /*0bb0*/  LEA R183, R183, 0x6000, 0x1 ;  /* 0x00006000b7b77811 */ /* 0x000fe200078e08ff */
[----:B------:R-:W-:Y:S01]  /*0bc0*/  IMAD.IADD R184, R178, 0x1, R179 ;  /* 0x00000001b2b87824 */ /* 0x000fe200078e02b3 */
[C---:B------:R-:W-:Y:S01]  /*0bd0*/  @P1 IADD3 R163, R164.reuse, -0x20, RZ ;  /* 0xffffffe0a4a31810 */ /* 0x040fe20007ffe0ff */
[----:B------:R-:W-:Y:S01]  /*0be0*/  IMAD.IADD R180, R179, 0x1, R176 ;  /* 0x00000001b3b47824 */ /* 0x000fe200078e02b0 */
[----:B------:R-:W-:Y:S01]  /*0bf0*/  IADD3 R182, R183, 0x20, RZ ;  /* 0x00000020b7b67810 */ /* 0x000fe20007ffe0ff */
[----:B------:R-:W-:Y:S01]  /*0c00*/  IMAD.IADD R162, R164, 0x1, R157 ;  /* 0x00000001a4a27824 */ /* 0x000fe200078e029d */
[----:B------:R-:W-:Y:S01]  /*0c10*/  SEL R167, R167, 0xffffffe0, !P0 ;  /* 0xffffffe0a7a77807 */ /* 0x000fe20004000000 */
[----:B------:R-:W-:Y:S01]  /*0c20*/  IMAD.IADD R169, R0, 0x1, R169 ;  /* 0x0000000100a97824 */ /* 0x000fe200078e02a9 */
[----:B------:R-:W-:Y:S01]  /*0c30*/  @P3 IADD3 R182, R183, -0x20, RZ ;  /* 0xffffffe0b7b63810 */ /* 0x000fe20007ffe0ff */
[----:B------:R-:W-:Y:S01]  /*0c40*/  IMAD.IADD R179, R179, 0x1, R181 ;  /* 0x00000001b3b37824 */ /* 0x000fe200078e02b5 */
[----:B------:R-:W-:Y:S01]  /*0c50*/  IADD3 R158, R163, 0x2000, RZ ;  /* 0x00002000a39e7810 */ /* 0x000fe20007ffe0ff */
[----:B------:R-:W-:Y:S01]  /*0c60*/  IMAD.IADD R157, R157, 0x1, R163 ;  /* 0x000000019d9d7824 */ /* 0x000fe200078e02a3 */
[----:B------:R-:W-:-:S02]  /*0c70*/  IADD3 R156, R163, 0x4000, RZ ;  /* 0x00004000a39c7810 */ /* 0x000fc40007ffe0ff */
[----:B------:R-:W-:Y:S02]  /*0c80*/  IADD3 R3, R163, 0x6000, RZ ;  /* 0x00006000a3037810 */ /* 0x000fe40007ffe0ff */
.L_x_238:
[----:B------:R-:W-:Y:S01]  /*0c90*/  ULDC.64 UR8, c[0x0][0x258] ;  /* 0x0000960000087ab9 */ /* 0x000fe20000000a00 */
[----:B------:R-:W-:Y:S01]  /*0ca0*/  ISETP.NE.U32.AND P1, PT, RZ, c[0x0][0x250], PT ;  /* 0x00009400ff007a0c */ /* 0x000fe20003f25070 */
[----:B------:R-:W-:Y:S02]  /*0cb0*/  UISETP.NE.U32.AND UP1, UPT, URZ, UR8, UPT ;  /* 0x000000083f00728c */ /* 0x000fe4000bf25070 */
[----:B------:R-:W-:Y:S01]  /*0cc0*/  ULDC.64 UR10, c[0x0][0x258] ;  /* 0x00009600000a7ab9 */ /* 0x000fe20000000a00 */
[----:B------:R-:W-:Y:S01]  /*0cd0*/  ISETP.NE.AND.EX P1, PT, RZ, c[0x0][0x254], PT, P1 ;  /* 0x00009500ff007a0c */ /* 0x000fe20003f25310 */
[----:B------:R-:W-:-:S06]  /*0ce0*/  UISETP.NE.AND.EX UP1, UPT, URZ, UR9, UPT, UP1 ;  /* 0x000000093f00728c */ /* 0x000fcc000bf25310 */
        /* <DEDUP_REMOVED lines=17> */
[----:B------:R-:W-:Y:S02]  /*0e00*/  @!UP1 USEL UR9, URZ, UR9, !UP0 ;  /* 0x000000093f099287 */ /* 0x000fe4000c000000 */
[----:B------:R-:W-:Y:S01]  /*0e10*/  USHF.L.U32 UR11, UR25, 0x7, URZ ;  /* 0x00000007190b7899 */ /* 0x000fe2000800063f */
[----:B---3--:R-:W1:Y:S08]  /*0e20*/  @P1 R2UR UR5, R2 ;  /* 0x00000000020513c2 */ /* 0x008e7000000e0000 */
[----:B--2---:R-:W1:Y:S02]  /*0e30*/  @P0 R2UR UR10, R0 ;  /* 0x00000000000a03c2 */ /* 0x004e6400000e0000 */
[----:B-1----:R-:W-:-:S02]  /*0e40*/  @UP1 UIADD3 UR10, UR10, -UR5, URZ ;  /* 0x800000050a0a1290 */ /* 0x002fc4000fffe03f */
        /* <DEDUP_REMOVED lines=10> */
[----:B------:R-:W-:Y:S02]  /*0ef0*/  ULDC UR12, c[0x0][0x214] ;  /* 0x00008500000c7ab9 */ /* 0x000fe40000000800 */
[----:B------:R-:W-:Y:S01]  /*0f00*/  UISETP.NE.AND.EX UP1, UPT, URZ, UR9, UPT, UP1 ;  /* 0x000000093f00728c */ /* 0x000fe2000bf25310 */
[----:B------:R-:W4:Y:S01]  /*0f10*/  S2UR UR20, SR_CTAID.Y ;  /* 0x00000000001479c3 */ /* 0x000f220000002600 */
[----:B------:R-:W-:-:S02]  /*0f20*/  ULDC.U8 UR8, c[0x0][0x328] ;  /* 0x0000ca0000087ab9 */ /* 0x000fc40000000000 */
[----:B------:R-:W-:Y:S02]  /*0f30*/  ULDC UR9, c[0x0][0x1c8] ;  /* 0x0000720000097ab9 */ /* 0x000fe40000000800 */
[----:B------:R-:W-:Y:S02]  /*0f40*/  UISETP.NE.AND UP0, UPT, UR8, URZ, UPT ;  /* 0x0000003f0800728c */ /* 0x000fe4000bf05270 */
[----:B------:R-:W-:Y:S02]  /*0f50*/  UIADD3 UR12, UR12, 0x7f, URZ ;  /* 0x0000007f0c0c7890 */ /* 0x000fe4000fffe03f */
[----:B------:R-:W-:Y:S01]  /*0f60*/  ULDC UR13, c[0x0][0x214] ;  /* 0x00008500000d7ab9 */ /* 0x000fe20000000800 */
[----:B---3--:R-:W3:Y:S01]  /*0f70*/  MUFU.RCP R6, R5 ;  /* 0x0000000500067308 */ /* 0x008ee20000001000 */
[----:B------:R-:W-:Y:S02]  /*0f80*/  USHF.R.S32.HI UR8, URZ, 0x1f, UR12 ;  /* 0x0000001f3f087899 */ /* 0x000fe4000801140c */
[----:B------:R-:W-:Y:S01]  /*0f90*/  ULDC UR19, c[0x0][0x234] ;  /* 0x00008d0000137ab9 */ /* 0x000fe20000000800 */
[----:B-1----:R-:W-:Y:S01]  /*0fa0*/  IABS R0, R0 ;  /* 0x0000000000007213 */ /* 0x002fe20000000000 */
[----:B--2---:R-:W-:-:S02]  /*0fb0*/  ULOP3.LUT UR9, UR48, UR9, URZ, 0x3c, !UPT ;  /* 0x0000000930097292 */ /* 0x004fc4000f8e3c3f */
[----:B------:R-:W-:Y:S02]  /*0fc0*/  ULEA.HI UR8, UR8, UR12, URZ, 0x7 ;  /* 0x0000000c08087291 */ /* 0x000fe4000f8f383f */
[----:B------:R-:W-:Y:S02]  /*0fd0*/  ULDC UR18, c[0x0][0x22c] ;  /* 0x00008b0000127ab9 */ /* 0x000fe40000000800 */
[----:B------:R-:W-:Y:S01]  /*0fe0*/  ISETP.LE.AND P1, PT, RZ, UR9, PT ;  /* 0x00000009ff007c0c */ /* 0x000fe2000bf23270 */
[----:B------:R-:W-:Y:S02]  /*0ff0*/  ULDC UR12, c[0x0][0x1c0] ;  /* 0x00007000000c7ab9 */ /* 0x000fe40000000800 */
[----:B----4-:R-:W-:Y:S01]  /*1000*/  @UP0 UIMAD UR9, UR20, UR13, URZ ;  /* 0x0000000d140902a4 */ /* 0x010fe2000f8e023f */
[----:B---3--:R-:W-:Y:S01]  /*1010*/  IADD3 R6, R6, 0xffffffe, RZ ;  /* 0x0ffffffe06067810 */ /* 0x008fe20007ffe0ff */
[----:B------:R-:W-:Y:S02]  /*1020*/  UIMAD.WIDE UR14, UR20, 0x80, URZ ;  /* 0x00000080140e78a5 */ /* 0x000fe4000f8e023f */
[----:B------:R-:W-:Y:S01]  /*1030*/  @UP0 UIMAD UR19, UR48, UR19, UR9 ;  /* 0x00000013301302a4 */ /* 0x000fe2000f8e0209 */
[----:B------:R-:W1:Y:S01]  /*1040*/  F2I.FTZ.U32.TRUNC.NTZ R7, R6 ;  /* 0x0000000600077305 */ /* 0x000e62000021f000 */
[----:B------:R-:W-:-:S02]  /*1050*/  @!UP0 UIMAD UR9, UR20, UR12, UR48 ;  /* 0x0000000c140982a4 */ /* 0x000fc4000f8e0230 */
[----:B------:R-:W-:Y:S02]  /*1060*/  ULOP3.LUT UR12, UR8, 0xffffff80, URZ, 0xc0, !UPT ;  /* 0xffffff80080c7892 */ /* 0x000fe4000f8ec03f */
[----:B------:R-:W-:Y:S02]  /*1070*/  UIMAD UR18, UR48, UR18, URZ ;  /* 0x00000012301272a4 */ /* 0x000fe4000f8e023f */
[----:B------:R-:W-:Y:S02]  /*1080*/  UIADD3 UR12, UR12, -0x80, URZ ;  /* 0xffffff800c0c7890 */ /* 0x000fe4000fffe03f */
[----:B------:R-:W-:Y:S02]  /*1090*/  ULDC.U8 UR16, c[0x0][0x3d0] ;  /* 0x0000f40000107ab9 */ /* 0x000fe40000000000 */
[----:B------:R-:W-:Y:S01]  /*10a0*/  ULDC UR53, c[0x0][0x1c0] ;  /* 0x0000700000357ab9 */ /* 0x000fe20000000800 */
[----:B------:R-:W-:Y:S01]  /*10b0*/  ISETP.NE.AND P0, PT, RZ, UR16, PT ;  /* 0x00000010ff007c0c */ /* 0x000fe2000bf05270 */
[----:B------:R-:W-:-:S02]  /*10c0*/  @!UP0 UIMAD UR19, UR9, UR13, URZ ;  /* 0x0000000d091382a4 */ /* 0x000fc4000f8e023f */
        /* <DEDUP_REMOVED lines=10> */
[----:B------:R-:W-:Y:S02]  /*1170*/  USHF.R.S32.HI UR53, URZ, 0x1f, UR53 ;  /* 0x0000001f3f357899 */ /* 0x000fe40008011435 */
[----:B------:R-:W-:Y:S01]  /*1180*/  USHF.R.S32.HI UR28, URZ, 0x1f, UR18 ;  /* 0x0000001f3f1c7899 */ /* 0x000fe20008011412 */
[----:B------:R-:W-:Y:S01]  /*1190*/  IMAD.HI.U32 R11, R7, R0, RZ ;  /* 0x00000000070b7227 */ /* 0x000fe200078e00ff */
[----:B------:R-:W-:Y:S02]  /*11a0*/  USHF.R.S32.HI UR23, URZ, 0x7, UR8 ;  /* 0x000000073f177899 */ /* 0x000fe40008011408 */
[----:B------:R-:W-:Y:S01]  /*11b0*/  USHF.R.S32.HI UR13, URZ, 0x1f, UR12 ;  /* 0x0000001f3f0d7899 */ /* 0x000fe2000801140c */
        /* <DEDUP_REMOVED lines=9> */
[----:B------:R-:W-:Y:S01]  /*1250*/  IMAD R4, R0, c[0x0][0x3dc], R7 ;  /* 0x0000f70000047a24 */ /* 0x000fe200078e0207 */
[----:B------:R-:W-:-:S04]  /*1260*/  SEL R5, R6, RZ, P0 ;  /* 0x000000ff06057207 */ /* 0x000fc80000000000 */
[----:B------:R-:W-:-:S03]  /*1270*/  SEL R4, R4, RZ, P0 ;  /* 0x000000ff04047207 */ /* 0x000fc60000000000 */
[----:B------:R-:W-:-:S05]  /*1280*/  @P3 IADD3 R11, R11, 0x1, RZ ;  /* 0x000000010b0b3810 */ /* 0x000fca0007ffe0ff */
[----:B------:R-:W-:Y:S01]  /*1290*/  @!P1 IMAD.MOV R11, RZ, RZ, -R11 ;  /* 0x000000ffff0b9224 */ /* 0x000fe200078e0a0b */
[----:B------:R-:W-:Y:S02]  /*12a0*/  PLOP3.LUT P1, PT, PT, PT, UP0, 0x80, 0x0 ;  /* 0x000000000000781c */ /* 0x000fe40003f2f008 */
[----:B------:R-:W-:-:S04]  /*12b0*/  @!P2 LOP3.LUT R11, RZ, c[0x0][0x1c8], RZ, 0x33, !PT ;  /* 0x00007200ff0baa12 */ /* 0x000fc800078e33ff */
[----:B------:R-:W-:-:S07]  /*12c0*/  SHF.R.S32.HI R2, RZ, 0x1f, R11 ;  /* 0x0000001fff027819 */ /* 0x000fce000001140b */
[----:B------:R-:W-:Y:S05]  /*12d0*/  @!P1 BRA `(.L_x_231) ;  /* 0x0000003000009947 */ /* 0x000fea0003800000 */
[----:B------:R-:W-:-:S04]  /*12e0*/  UIMAD UR8, UR58, UR20, URZ ;  /* 0x000000143a0872a4 */ /* 0x000fc8000f8e023f */
[----:B------:R-:W-:Y:S01]  /*12f0*/  UIMAD UR21, UR59, UR48, UR8 ;  /* 0x000000303b1572a4 */ /* 0x000fe2000f8e0208 */
[----:B------:R-:W-:Y:S05]  /*1300*/  BRA `(.L_x_232) ;  /* 0x0000004000007947 */ /* 0x000fea0003800000 */
.L_x_231:
[----:B------:R-:W-:Y:S02]  /*1310*/  ULDC UR8, c[0x0][0x1c0] ;  /* 0x0000700000087ab9 */ /* 0x000fe40000000800 */
[----:B------:R-:W-:Y:S02]  /*1320*/  UIMAD UR8, UR20, UR8, UR48 ;  /* 0x00000008140872a4 */ /* 0x000fe4000f8e0230 */
[----:B------:R-:W-:Y:S02]  /*1330*/  ULDC UR9, c[0x0][0x224] ;  /* 0x0000890000097ab9 */ /* 0x000fe40000000800 */
[----:B------:R-:W-:Y:S02]  /*1340*/  UIMAD UR21, UR8, UR9, URZ ;  /* 0x00000009081572a4 */ /* 0x000fe4000f8e023f */
.L_x_232:
[----:B------:R-:W1:Y:S01]  /*1350*/  S2R R7, SR_TID.X ;  /* 0x0000000000077919 */ /* 0x000e620000002100 */
[----:B------:R-:W-:Y:S01]  /*1360*/  ULDC.64 UR8, c[0x0][0x178] ;  /* 0x00005e0000087ab9 */ /* 0x000fe20000000a00 */
[C---:B------:R-:W-:Y:S01]  /*1370*/  IMAD R10, R2.reuse, c[0x0][0x1b8], RZ ;  /* 0x00006e00020a7a24 */ /* 0x040fe200078e02ff */
[----:B------:R-:W-:Y:S01]  /*1380*/  UIMAD UR8, UR22, UR8, URZ ;  /* 0x00000008160872a4 */ /* 0x000fe2000f8e023f */
[----:B------:R-:W2:Y:S01]  /*1390*/  S2R R0, SR_CTAID.Y ;  /* 0x0000000000007919 */ /* 0x000ea20000002600 */
[----:B------:R-:W-:Y:S01]  /*13a0*/  ULDC.64 UR16, c[0x0][0x368] ;  /* 0x0000da0000107ab9 */ /* 0x000fe20000000a00 */
[----:B------:R-:W-:Y:S01]  /*13b0*/  IMAD R10, R11, c[0x0][0x1bc], R10 ;  /* 0x00006f000b0a7a24 */ /* 0x000fe200078e020a */
[----:B------:R-:W-:Y:S01]  /*13c0*/  UIMAD UR27, UR20, UR9, UR8 ;  /* 0x00000009141b72a4 */ /* 0x000fe2000f8e0208 */
[----:B------:R-:W-:Y:S01]  /*13d0*/  IMAD R20, R2, c[0x0][0x1b0], RZ ;  /* 0x00006c0002147a24 */ /* 0x000fe200078e02ff */
[----:B------:R-:W-:-:S02]  /*13e0*/  ULDC.64 UR14, c[0x0][0x188] ;  /* 0x00006200000e7ab9 */ /* 0x000fc40000000a00 */
[----:B------:R-:W-:Y:S01]  /*13f0*/  ULDC.64 UR8, c[0x0][0x1a8] ;  /* 0x00006a0000087ab9 */ /* 0x000fe20000000a00 */
[----:B------:R-:W-:Y:S01]  /*1400*/  IMAD R20, R11, c[0x0][0x1b4], R20 ;  /* 0x00006d000b147a24 */ /* 0x000fe200078e0214 */
[----:B------:R-:W-:Y:S02]  /*1410*/  UIMAD UR8, UR49, UR8, URZ ;  /* 0x00000008310872a4 */ /* 0x000fe4000f8e023f */
[----:B------:R-:W-:Y:S02]  /*1420*/  UIMAD UR16, UR22, UR16, URZ ;  /* 0x00000010161072a4 */ /* 0x000fe4000f8e023f */
[----:B------:R-:W-:Y:S02]  /*1430*/  UIMAD UR26, UR48, UR9, UR8 ;  /* 0x00000009301a72a4 */ /* 0x000fe4000f8e0208 */
[----:B------:R-:W-:Y:S02]  /*1440*/  UIMAD UR14, UR22, UR14, URZ ;  /* 0x0000000e160e72a4 */ /* 0x000fe4000f8e023f */
[----:B------:R-:W-:-:S02]  /*1450*/  ULDC.64 UR8, c[0x0][0x180] ;  /* 0x0000600000087ab9 */ /* 0x000fc40000000a00 */
[----:B------:R-:W-:Y:S01]  /*1460*/  UIMAD UR8, UR22, UR8, URZ ;  /* 0x00000008160872a4 */ /* 0x000fe2000f8e023f */
[----:B-1----:R-:W-:Y:S01]  /*1470*/  SHF.R.S32.HI R6, RZ, 0x1f, R7 ;  /* 0x0000001fff067819 */ /* 0x002fe20000011407 */
[----:B------:R-:W-:Y:S02]  /*1480*/  UIMAD UR22, UR20, UR17, UR16 ;  /* 0x00000011141672a4 */ /* 0x000fe4000f8e0210 */
[----:B------:R-:W-:Y:S01]  /*1490*/  UIMAD UR16, UR20, UR15, UR14 ;  /* 0x0000000f141072a4 */ /* 0x000fe2000f8e020e */
[----:B------:R-:W-:Y:S01]  /*14a0*/  LEA.HI R12, R6, R7, RZ, 0x2 ;  /* 0x00000007060c7211 */ /* 0x000fe200078f10ff */
[----:B------:R-:W-:Y:S02]  /*14b0*/  UIADD3 UR46, UP0, UR11, UR5, URZ ;  /* 0x000000050b2e7290 */ /* 0x000fe4000ff1e03f */
[----:B------:R-:W-:Y:S01]  /*14c0*/  UIMAD UR17, UR20, UR9, UR8 ;  /* 0x00000009141172a4 */ /* 0x000fe2000f8e0208 */
[----:B------:R-:W-:Y:S01]  /*14d0*/  LOP3.LUT R14, R12, 0xfffffffc, RZ, 0xc0, !PT ;  /* 0xfffffffc0c0e7812 */ /* 0x000fe200078ec0ff */
[----:B------:R-:W-:Y:S01]  /*14e0*/  UIADD3.X UR47, UR24, UR47, URZ, UP0, !UPT ;  /* 0x0000002f182f7290 */ /* 0x000fe200087fe43f */
[----:B------:R-:W-:Y:S01]  /*14f0*/  SHF.R.S32.HI R12, RZ, 0x2, R12 ;  /* 0x00000002ff0c7819 */ /* 0x000fe2000001140c */
[----:B------:R-:W-:Y:S01]  /*1500*/  ULDC.64 UR8, c[0x0][0x1a0] ;  /* 0x0000680000087ab9 */ /* 0x000fe20000000a00 */
[----:B------:R-:W-:Y:S01]  /*1510*/  IMAD.U32 R2, RZ, RZ, UR46 ;  /* 0x0000002eff027e24 */ /* 0x000fe2000f8e00ff */
[----:B------:R-:W-:Y:S01]  /*1520*/  UIMAD UR5, UR47, UR8, URZ ;  /* 0x000000082f0572a4 */ /* 0x000fe2000f8e023f */
[----:B------:R-:W-:Y:S01]  /*1530*/  IMAD.IADD R14, R7, 0x1, -R14 ;  /* 0x00000001070e7824 */ /* 0x000fe200078e0a0e */
[----:B------:R-:W-:Y:S01]  /*1540*/  SHF.R.S32.HI R8, RZ, 0x1f, R12 ;  /* 0x0000001fff087819 */ /* 0x000fe2000001140c */
[----:B------:R-:W-:Y:S01]  /*1550*/  IMAD.WIDE.U32 R16, R12, c[0x0][0x1a0], RZ ;  /* 0x000068000c107a25 */ /* 0x000fe200078e00ff */
[----:B------:R-:W-:-:S03]  /*1560*/  UIMAD UR15, UR46, UR9, UR5 ;  /* 0x000000092e0f72a4 */ /* 0x000fc6000f8e0205 */
[----:B------:R-:W-:Y:S01]  /*1570*/  IMAD.SHL.U32 R14, R14, 0x8, RZ ;  /* 0x000000080e0e7824 */ /* 0x000fe200078e00ff */
[----:B------:R-:W-:Y:S01]  /*1580*/  ULDC.64 UR8, c[0x0][0x198] ;  /* 0x0000660000087ab9 */ /* 0x000fe20000000a00 */
[C---:B------:R-:W-:Y:S01]  /*1590*/  IMAD R9, R8.reuse, c[0x0][0x1a0], RZ ;  /* 0x0000680008097a24 */ /* 0x040fe200078e02ff */
[----:B------:R-:W-:Y:S01]  /*15a0*/  UIMAD UR5, UR47, UR8, URZ ;  /* 0x000000082f0572a4 */ /* 0x000fe2000f8e023f */
[----:B------:R-:W-:Y:S01]  /*15b0*/  IMAD R13, R8, c[0x0][0x198], RZ ;  /* 0x00006600080d7a24 */ /* 0x000fe200078e02ff */
[--C-:B------:R-:W-:Y:S01]  /*15c0*/  SHF.R.S32.HI R15, RZ, 0x1f, R14.reuse ;  /* 0x0000001fff0f7819 */ /* 0x100fe2000001140e */
[C---:B------:R-:W-:Y:S01]  /*15d0*/  IMAD R9, R12.reuse, c[0x0][0x1a4], R9 ;  /* 0x000069000c097a24 */ /* 0x040fe200078e0209 */
[----:B------:R-:W-:Y:S01]  /*15e0*/  UIMAD UR14, UR46, UR9, UR5 ;  /* 0x000000092e0e72a4 */ /* 0x000fe2000f8e0205 */
[----:B------:R-:W-:Y:S02]  /*15f0*/  IMAD R13, R12, c[0x0][0x19c], R13 ;  /* 0x000067000c0d7a24 */ /* 0x000fe400078e020d */
[----:B--2---:R-:W-:Y:S01]  /*1600*/  IMAD.WIDE.U32 R18, R0, c[0x0][0x188], R14 ;  /* 0x0000620000127a25 */ /* 0x004fe200078e000e */
[----:B------:R-:W-:-:S02]  /*1610*/  ULDC.64 UR8, c[0x0][0x378] ;  /* 0x0000de0000087ab9 */ /* 0x000fc40000000a00 */
[----:B------:R-:W-:Y:S01]  /*1620*/  UIMAD UR5, UR49, UR8, URZ ;  /* 0x00000008310572a4 */ /* 0x000fe2000f8e023f */
[----:B------:R-:W-:Y:S01]  /*1630*/  IMAD.IADD R17, R17, 0x1, R9 ;  /* 0x0000000111117824 */ /* 0x000fe200078e0209 */
[----:B------:R-:W-:Y:S01]  /*1640*/  IADD3 R19, R19, UR16, RZ ;  /* 0x0000001013137c10 */ /* 0x000fe2000fffe0ff */
[----:B------:R-:W-:Y:S01]  /*1650*/  IMAD.U32 R9, RZ, RZ, UR46 ;  /* 0x0000002eff097e24 */ /* 0x000fe2000f8e00ff */
[----:B------:R-:W-:Y:S02]  /*1660*/  UIMAD UR9, UR48, UR9, UR5 ;  /* 0x00000009300972a4 */ /* 0x000fe4000f8e0205 */
[----:B------:R-:W-:Y:S01]  /*1670*/  UIADD3 UR5, UR23, -0x1, URZ ;  /* 0xffffffff17057890 */ /* 0x000fe2000fffe03f */
[----:B------:R-:W-:Y:S01]  /*1680*/  IMAD.WIDE.U32 R18, R11, c[0x0][0x1b8], R18 ;  /* 0x00006e000b127a25 */ /* 0x000fe200078e0012 */
[----:B------:R-:W-:Y:S02]  /*1690*/  LEA.HI R6, R6, R7, RZ, 0x5 ;  /* 0x0000000706067211 */ /* 0x000fe400078f28ff */
[----:B------:R-:W-:Y:S01]  /*16a0*/  ULEA.HI UR8, UR5, UR5, URZ, 0x1 ;  /* 0x0000000505087291 */ /* 0x000fe2000f8f083f */
[----:B------:R-:W-:Y:S01]  /*16b0*/  IMAD.WIDE.U32 R16, R9, c[0x0][0x1a0], R16 ;  /* 0x0000680009107a25 */ /* 0x000fe200078e0010 */
[----:B------:R-:W-:-:S02]  /*16c0*/  LOP3.LUT R194, R6, 0xffffffe0, RZ, 0xc0, !PT ;  /* 0xffffffe006c27812 */ /* 0x000fc400078ec0ff */
[----:B------:R-:W-:Y:S01]  /*16d0*/  ULOP3.LUT UR8, UR8, 0xfffffffe, URZ, 0xc0, !UPT ;  /* 0xfffffffe08087892 */ /* 0x000fe2000f8ec03f */
[----:B------:R-:W-:Y:S01]  /*16e0*/  IMAD.IADD R9, R19, 0x1, R10 ;  /* 0x0000000113097824 */ /* 0x000fe200078e020a */
[----:B------:R-:W-:Y:S01]  /*16f0*/  IADD3 R10, P1, R18, R16, RZ ;  /* 0x00000010120a7210 */ /* 0x000fe20007f3e0ff */
[----:B------:R-:W-:Y:S01]  /*1700*/  IMAD.WIDE.U32 R18, R0, c[0x0][0x180], R14 ;  /* 0x0000600000127a25 */ /* 0x000fe200078e000e */
[----:B------:R-:W-:Y:S02]  /*1710*/  UIADD3 UR8, UR5, -UR8, URZ ;  /* 0x8000000805087290 */ /* 0x000fe4000fffe03f */
[----:B------:R-:W-:Y:S01]  /*1720*/  IADD3.X R9, R9, UR15, R17, P1, !PT ;  /* 0x0000000f09097c10 */ /* 0x000fe20008ffe411 */
[----:B------:R-:W-:Y:S01]  /*1730*/  IMAD.WIDE.U32 R16, R12, c[0x0][0x198], RZ ;  /* 0x000066000c107a25 */ /* 0x000fe200078e00ff */
[----:B------:R-:W-:Y:S01]  /*1740*/  IADD3 R19, R19, UR17, RZ ;  /* 0x0000001113137c10 */ /* 0x000fe2000fffe0ff */
[----:B------:R-:W-:Y:S01]  /*1750*/  UISETP.NE.AND UP0, UPT, UR8, 0x1, UPT ;  /* 0x000000010800788c */ /* 0x000fe2000bf05270 */
[C---:B------:R-:W-:Y:S01]  /*1760*/  LEA R24, P2, R10.reuse, c[0x0][0x170], 0x1 ;  /* 0x00005c000a187a11 */ /* 0x040fe200078408ff */
[----:B------:R-:W-:Y:S01]  /*1770*/  IMAD.IADD R194, R7, 0x1, -R194 ;  /* 0x0000000107c27824 */ /* 0x000fe200078e0ac2 */
[----:B------:R-:W-:Y:S01]  /*1780*/  IADD3 R17, R17, R13, RZ ;  /* 0x0000000d11117210 */ /* 0x000fe20007ffe0ff */
[----:B------:R-:W-:Y:S01]  /*1790*/  IMAD.WIDE.U32 R18, R11, c[0x0][0x1b0], R18 ;  /* 0x00006c000b127a25 */ /* 0x000fe200078e0012 */
[----:B------:R-:W-:Y:S01]  /*17a0*/  LEA.HI.X R25, R10, c[0x0][0x174], R9, 0x1, P2 ;  /* 0x00005d000a197a11 */ /* 0x000fe200010f0c09 */
[----:B------:R-:W-:-:S02]  /*17b0*/  UIADD3 UR8, UR12, UR19, URZ ;  /* 0x000000130c087290 */ /* 0x000fc4000fffe03f */
[----:B------:R-:W-:Y:S01]  /*17c0*/  IMAD.WIDE.U32 R16, R2, c[0x0][0x198], R16 ;  /* 0x0000660002107a25 */ /* 0x000fe200078e0010 */
[----:B------:R-:W-:-:S03]  /*17d0*/  ULDC.64 UR16, c[0x0][0x200] ;  /* 0x0000800000107ab9 */ /* 0x000fc60000000a00 */
[----:B------:R-:W-:Y:S01]  /*17e0*/  IMAD.IADD R11, R19, 0x1, R20 ;  /* 0x00000001130b7824 */ /* 0x000fe200078e0214 */
[----:B------:R-:W-:Y:S01]  /*17f0*/  IADD3 R16, P1, R18, R16, RZ ;  /* 0x0000001012107210 */ /* 0x000fe20007f3e0ff */
[----:B------:R-:W-:-:S03]  /*1800*/  IMAD.WIDE.U32 R18, R0, c[0x0][0x368], R14 ;  /* 0x0000da0000127a25 */ /* 0x000fc600078e000e */
[----:B------:R-:W-:Y:S01]  /*1810*/  IADD3.X R11, R11, UR14, R17, P1, !PT ;  /* 0x0000000e0b0b7c10 */ /* 0x000fe20008ffe411 */
[----:B------:R-:W-:Y:S01]  /*1820*/  IMAD.MOV.U32 R10, RZ, RZ, c[0x0][0x1a4] ;  /* 0x00006900ff0a7624 */ /* 0x000fe200078e00ff */
[----:B------:R-:W-:Y:S01]  /*1830*/  IADD3 R13, P1, R12, UR12, RZ ;  /* 0x0000000c0c0d7c10 */ /* 0x000fe2000ff3e0ff */
[----:B------:R-:W-:Y:S01]  /*1840*/  IMAD.MOV.U32 R9, RZ, RZ, c[0x0][0x19c] ;  /* 0x00006700ff097624 */ /* 0x000fe200078e00ff */
[----:B------:R-:W-:Y:S01]  /*1850*/  IADD3 R19, R19, UR22, RZ ;  /* 0x0000001613137c10 */ /* 0x000fe2000fffe0ff */
[----:B------:R-:W-:Y:S01]  /*1860*/  IMAD.MOV.U32 R17, RZ, RZ, c[0x0][0x370] ;  /* 0x0000dc00ff117624 */ /* 0x000fe200078e00ff */
[----:B------:R-:W-:Y:S01]  /*1870*/  IADD3.X R8, R8, UR13, RZ, P1, !PT ;  /* 0x0000000d08087c10 */ /* 0x000fe20008ffe4ff */
[----:B------:R-:W-:-:S04]  /*1880*/  IMAD.WIDE.U32 R14, R13, c[0x0][0x190], R14 ;  /* 0x000064000d0e7a25 */ /* 0x000fc800078e000e */
[C---:B------:R-:W-:Y:S02]  /*1890*/  IMAD R12, R8.reuse, c[0x0][0x190], RZ ;  /* 0x00006400080c7a24 */ /* 0x040fe400078e02ff */
[----:B------:R-:W-:Y:S02]  /*18a0*/  IMAD R8, R8, c[0x0][0x370], RZ ;  /* 0x0000dc0008087a24 */ /* 0x000fe400078e02ff */
[C---:B------:R-:W-:Y:S02]  /*18b0*/  IMAD R12, R13.reuse, c[0x0][0x194], R12 ;  /* 0x000065000d0c7a24 */ /* 0x040fe400078e020c */
[----:B------:R-:W-:Y:S02]  /*18c0*/  IMAD R8, R13, c[0x0][0x374], R8 ;  /* 0x0000dd000d087a24 */ /* 0x000fe400078e0208 */
[----:B------:R-:W-:Y:S02]  /*18d0*/  IMAD.IADD R15, R15, 0x1, R12 ;  /* 0x000000010f0f7824 */ /* 0x000fe400078e020c */
[----:B------:R-:W-:-:S04]  /*18e0*/  IMAD.WIDE.U32 R18, R13, c[0x0][0x370], R18 ;  /* 0x0000dc000d127a25 */ /* 0x000fc800078e0012 */
[----:B------:R-:W-:Y:S01]  /*18f0*/  IMAD.WIDE.U32 R20, R0, c[0x0][0x178], R14 ;  /* 0x00005e0000147a25 */ /* 0x000fe200078e000e */
[----:B------:R-:W-:Y:S01]  /*1900*/  IADD3 R19, R19, R8, RZ ;  /* 0x0000000813137210 */ /* 0x000fe20007ffe0ff */
[----:B------:R-:W1:Y:S01]  /*1910*/  S2R R14, SR_CTAID.Z ;  /* 0x00000000000e7919 */ /* 0x000e620000002700 */
[----:B------:R-:W-:Y:S01]  /*1920*/  SHF.R.S32.HI R7, RZ, 0x5, R6 ;  /* 0x00000005ff077819 */ /* 0x000fe20000011406 */
[----:B------:R-:W-:Y:S01]  /*1930*/  IMAD.U32 R2, RZ, RZ, UR18 ;  /* 0x00000012ff027e24 */ /* 0x000fe2000f8e00ff */
[----:B------:R-:W-:Y:S01]  /*1940*/  IADD3 R21, R21, UR27, RZ ;  /* 0x0000001b15157c10 */ /* 0x000fe2000fffe0ff */
[C---:B-1----:R-:W-:Y:S01]  /*1950*/  IMAD.WIDE.U32 R12, R14.reuse, c[0x0][0x378], R18 ;  /* 0x0000de000e0c7a25 */ /* 0x042fe200078e0012 */
[----:B------:R-:W-:Y:S03]  /*1960*/  @P0 BAR.SYNC.DEFER_BLOCKING 0x0 ;  /* 0x0000000000000b1d */ /* 0x000fe60000010000 */
[----:B------:R-:W-:Y:S01]  /*1970*/  IMAD.WIDE.U32 R14, R14, c[0x0][0x1a8], R20 ;  /* 0x00006a000e0e7a25 */ /* 0x000fe200078e0014 */
[----:B------:R-:W-:-:S02]  /*1980*/  LEA R20, P1, R16, c[0x0][0x168], 0x1 ;  /* 0x00005a0010147a11 */ /* 0x000fc400078208ff */
[----:B------:R-:W-:Y:S01]  /*1990*/  IADD3 R8, R13, UR9, RZ ;  /* 0x000000090d087c10 */ /* 0x000fe2000fffe0ff */
[----:B------:R-:W-:Y:S01]  /*19a0*/  IMAD.MOV.U32 R13, RZ, RZ, c[0x0][0x1a0] ;  /* 0x00006800ff0d7624 */ /* 0x000fe200078e00ff */
[----:B------:R-:W-:Y:S01]  /*19b0*/  LEA.HI.X R21, R16, c[0x0][0x16c], R11, 0x1, P1 ;  /* 0x00005b0010157a11 */ /* 0x000fe200008f0c0b */
[----:B------:R-:W-:Y:S01]  /*19c0*/  IMAD.MOV.U32 R11, RZ, RZ, c[0x0][0x198] ;  /* 0x00006600ff0b7624 */ /* 0x000fe200078e00ff */
[----:B------:R-:W-:Y:S01]  /*19d0*/  IADD3 R0, R15, UR26, RZ ;  /* 0x0000001a0f007c10 */ /* 0x000fe2000fffe0ff */
[----:B------:R-:W-:Y:S01]  /*19e0*/  IMAD.MOV.U32 R15, RZ, RZ, c[0x0][0x374] ;  /* 0x0000dd00ff0f7624 */ /* 0x000fe200078e00ff */
[----:B------:R-:W-:Y:S01]  /*19f0*/  LEA R22, P2, R13, R24, 0x7 ;  /* 0x000000180d167211 */ /* 0x000fe200078438ff */
[----:B------:R-:W-:Y:S01]  /*1a00*/  IMAD R7, R7, UR54, R194 ;  /* 0x0000003607077c24 */ /* 0x000fe2000f8e02c2 */
[----:B------:R-:W-:Y:S01]  /*1a10*/  LEA R18, P1, R11, R20, 0x7 ;  /* 0x000000140b127211 */ /* 0x000fe200078238ff */
[----:B------:R-:W-:Y:S01]  /*1a20*/  UIMAD.WIDE UR8, UR8, UR60, UR16 ;  /* 0x0000003c080872a5 */ /* 0x000fe2000f8e0210 */
[----:B------:R-:W-:Y:S01]  /*1a30*/  LEA.HI.X R23, R13, R25, R10, 0x7, P2 ;  /* 0x000000190d177211 */ /* 0x000fe200010f3c0a */
[----:B------:R-:W-:Y:S01]  /*1a40*/  IMAD.MOV.U32 R13, RZ, RZ, c[0x0][0x190] ;  /* 0x00006400ff0d7624 */ /* 0x000fe200078e00ff */
[----:B------:R-:W-:Y:S01]  /*1a50*/  LEA.HI.X R19, R11, R21, R9, 0x7, P1 ;  /* 0x000000150b137211 */ /* 0x000fe200008f3c09 */
[----:B------:R-:W-:Y:S01]  /*1a60*/  IMAD.MOV.U32 R11, RZ, RZ, c[0x0][0x194] ;  /* 0x00006500ff0b7624 */ /* 0x000fe200078e00ff */
[----:B------:R-:W-:-:S02]  /*1a70*/  LEA R198, P1, R14, c[0x0][0x160], 0x1 ;  /* 0x000058000ec67a11 */ /* 0x000fc400078208ff */
[----:B------:R-:W-:Y:S02]  /*1a80*/  LEA R196, P0, R12, c[0x0][0x330], 0x1 ;  /* 0x0000cc000cc47a11 */ /* 0x000fe400078008ff */
[----:B------:R-:W-:Y:S02]  /*1a90*/  LEA.HI.X R199, R14, c[0x0][0x164], R0, 0x1, P1 ;  /* 0x000059000ec77a11 */ /* 0x000fe400008f0c00 */
[----:B------:R-:W-:Y:S01]  /*1aa0*/  LEA.HI.X R197, R12, c[0x0][0x334], R8, 0x1, P0 ;  /* 0x0000cd000cc57a11 */ /* 0x000fe200000f0c08 */
[----:B------:R-:W-:Y:S01]  /*1ab0*/  ULDC UR16, c[0x0][0x224] ;  /* 0x0000890000107ab9 */ /* 0x000fe20000000800 */
[----:B------:R-:W-:Y:S01]  /*1ac0*/  LEA R14, P2, R17, R196, 0x7 ;  /* 0x000000c4110e7211 */ /* 0x000fe200078438ff */
[----:B------:R-:W-:Y:S01]  /*1ad0*/  ULDC UR24, c[0x0][0x22c] ;  /* 0x00008b0000187ab9 */ /* 0x000fe20000000800 */
[----:B------:R-:W-:Y:S01]  /*1ae0*/  LEA R10, P1, R13, R198, 0x7 ;  /* 0x000000c60d0a7211 */ /* 0x000fe200078238ff */
[----:B------:R-:W-:Y:S01]  /*1af0*/  ULDC UR17, c[0x0][0x214] ;  /* 0x0000850000117ab9 */ /* 0x000fe20000000800 */
[----:B------:R-:W-:Y:S01]  /*1b00*/  IADD3 R0, R173, 0x1000, RZ ;  /* 0x00001000ad007810 */ /* 0x000fe20007ffe0ff */
[----:B------:R-:W-:Y:S01]  /*1b10*/  IMAD.MOV.U32 R8, RZ, RZ, 0x4 ;  /* 0x00000004ff087424 */ /* 0x000fe200078e00ff */
[----:B------:R-:W-:-:S02]  /*1b20*/  PLOP3.LUT P0, PT, PT, PT, UP0, 0x80, 0x0 ;  /* 0x000000000000781c */ /* 0x000fc40003f0f008 */
[----:B------:R-:W-:Y:S02]  /*1b30*/  LEA.HI.X R15, R17, R197, R15, 0x7, P2 ;  /* 0x000000c5110f7211 */ /* 0x000fe400010f3c0f */
[----:B------:R-:W-:Y:S01]  /*1b40*/  LEA.HI.X R11, R13, R199, R11, 0x7, P1 ;  /* 0x000000c70d0b7211 */ /* 0x000fe200008f3c0b */
[----:B------:R-:W-:Y:S01]  /*1b50*/  UIMAD.WIDE UR14, UR20, UR16, UR12 ;  /* 0x00000010140e72a5 */ /* 0x000fe2000f8e020c */
[----:B------:R-:W-:Y:S01]  /*1b60*/  SEL R192, R0, R173, !P0 ;  /* 0x000000ad00c07207 */ /* 0x000fe20004000000 */
[----:B------:R-:W-:Y:S01]  /*1b70*/  IMAD.WIDE R12, R171, R8, UR8 ;  /* 0x00000008ab0c7e25 */ /* 0x000fe2000f8e0208 */
[----:B------:R-:W-:Y:S02]  /*1b80*/  IADD3 R2, P2, P1, R7, UR55, R2 ;  /* 0x0000003707027c10 */ /* 0x000fe4000f95e002 */
[----:B------:R-:W-:Y:S01]  /*1b90*/  SHF.R.S32.HI R7, RZ, 0x1f, R7 ;  /* 0x0000001fff077819 */ /* 0x000fe20000011407 */
[----:B------:R-:W-:Y:S01]  /*1ba0*/  UIMAD UR16, UR53, UR24, UR56 ;  /* 0x00000018351072a4 */ /* 0x000fe2000f8e0238 */
[----:B------:R-:W-:Y:S01]  /*1bb0*/  MOV R0, UR28 ;  /* 0x0000001c00007c02 */ /* 0x000fe20008000f00 */
[----:B------:R-:W-:Y:S01]  /*1bc0*/  UIADD3 UR13, UP0, UR14, UR45, URZ ;  /* 0x0000002d0e0d7290 */ /* 0x000fe2000ff1e03f */
[----:B------:R-:W-:Y:S01]  /*1bd0*/  SHF.L.U32 R9, R173, 0x1, RZ ;  /* 0x00000001ad097819 */ /* 0x000fe200000006ff */
[----:B------:R-:W-:Y:S01]  /*1be0*/  UIADD3 UR14, UR51, UR16, URZ ;  /* 0x00000010330e7290 */ /* 0x000fe2000fffe03f */
[----:B------:R-:W-:Y:S01]  /*1bf0*/  IADD3.X R7, R7, UR57, R0, P2, P1 ;  /* 0x0000003907077c10 */ /* 0x000fe200097e2400 */
[----:B------:R-:W-:Y:S01]  /*1c00*/  IMAD.SHL.U32 R192, R192, 0x2, RZ ;  /* 0x00000002c0c07824 */ /* 0x000fe200078e00ff */
[----:B------:R-:W-:Y:S01]  /*1c10*/  IADD3 R6, P1, R2, R5, RZ ;  /* 0x0000000502067210 */ /* 0x000fe20007f3e0ff */
[----:B------:R-:W-:Y:S01]  /*1c20*/  @!PT LDS RZ, [RZ] ;  /* 0x00000000fffff984 */ /* 0x000fe20000000800 */
[----:B------:R-:W-:Y:S01]  /*1c30*/  @!PT LDS RZ, [RZ] ;  /* 0x00000000fffff984 */ /* 0x000fe20000000800 */
[----:B------:R-:W-:Y:S01]  /*1c40*/  @!PT LDS RZ, [RZ] ;  /* 0x00000000fffff984 */ /* 0x000fe20000000800 */
[----:B------:R1:W-:Y:S01]  /*1c50*/  LDGSTS.E.BYPASS.LTC128B.128 [R9+0x8000], [R24.64] ;  /* 0x0800000018097fae */ /* 0x0003e2000b901d46 */
[----:B------:R-:W-:-:S02]  /*1c60*/  UIADD3.X UR15, UR15, UR44, URZ, UP0, !UPT ;  /* 0x0000002c0f0f7290 */ /* 0x000fc400087fe43f */
[----:B------:R-:W-:Y:S01]  /*1c70*/  IADD3.X R7, R7, R4, RZ, P1, !PT ;  /* 0x0000000407077210 */ /* 0x000fe20000ffe4ff */
[----:B------:R-:W-:Y:S01]  /*1c80*/  UIMAD UR14, UR14, UR13, URZ ;  /* 0x0000000d0e0e72a4 */ /* 0x000fe2000f8e023f */
[----:B------:R1:W-:Y:S01]  /*1c90*/  LDGSTS.E.BYPASS.LTC128B.128 [R9+0x9000], [R22.64] ;  /* 0x0900000016097fae */ /* 0x0003e2000b901d46 */
[----:B------:R-:W-:-:S03]  /*1ca0*/  IMAD.U32 R4, RZ, RZ, UR50 ;  /* 0x00000032ff047e24 */ /* 0x000fc6000f8e00ff */
[----:B------:R-:W0:Y:S01]  /*1cb0*/  LDGDEPBAR ;  /* 0x00000000000079af */ /* 0x000e220000000000 */
[----:B------:R-:W-:Y:S01]  /*1cc0*/  UIMAD UR14, UR15, UR50, UR14 ;  /* 0x000000320f0e72a4 */ /* 0x000fe2000f8e020e */
[----:B------:R-:W-:Y:S02]  /*1cd0*/  IMAD.WIDE.U32 R6, R4, UR13, R6 ;  /* 0x0000000d04067c25 */ /* 0x000fe4000f8e0006 */
[----:B------:R1:W-:Y:S04]  /*1ce0*/  LDGSTS.E.BYPASS.LTC128B.128 [R9+0x4000], [R196.64] ;  /* 0x04000000c4097fae */ /* 0x0003e8000b901d46 */
[----:B------:R1:W-:Y:S04]  /*1cf0*/  LDGSTS.E.BYPASS.LTC128B.128 [R9+0x5000], [R14.64] ;  /* 0x050000000e097fae */ /* 0x0003e8000b901d46 */
[----:B------:R1:W-:Y:S04]  /*1d00*/  LDGSTS.E.BYPASS.LTC128B.128 [R192], [R198.64] ;  /* 0x00000000c6c07fae */ /* 0x0003e8000b901d46 */
[----:B------:R1:W-:Y:S01]  /*1d10*/  LDGSTS.E.BYPASS.LTC128B.128 [R192+0x1000], [R10.64] ;  /* 0x010000000ac07fae */ /* 0x0003e2000b901d46 */
[----:B------:R-:W-:-:S03]  /*1d20*/  IADD3 R0, R7, UR14, RZ ;  /* 0x0000000e07007c10 */ /* 0x000fc6000fffe0ff */
[----:B------:R1:W-:Y:S01]  /*1d30*/  LDGSTS.E.BYPASS.LTC128B.128 [R9+0x6000], [R20.64] ;  /* 0x0600000014097fae */ /* 0x0003e2000b901d46 */
[----:B------:R-:W-:-:S03]  /*1d40*/  UIADD3 UR14, UR12, UR21, URZ ;  /* 0x000000150c0e7290 */ /* 0x000fc6000fffe03f */
[----:B------:R1:W-:Y:S01]  /*1d50*/  LDGSTS.E.BYPASS.LTC128B.128 [R9+0x7000], [R18.64] ;  /* 0x0700000012097fae */ /* 0x0003e2000b901d46 */
[----:B------:R-:W-:-:S03]  /*1d60*/  UIADD3 UR12, -UR10, UR17, UR11 ;  /* 0x000000110a0c7290 */ /* 0x000fc6000fffe10b */
[----:B------:R-:W0:Y:S01]  /*1d70*/  LDGDEPBAR ;  /* 0x00000000000079af */ /* 0x000e220000000000 */
[----:B------:R-:W-:Y:S02]  /*1d80*/  ULDC UR17, c[0x0][0x2e8] ;  /* 0x0000ba0000117ab9 */ /* 0x000fe40000000800 */
[----:B------:R-:W-:Y:S01]  /*1d90*/  UIADD3 UR12, UR12, -UR17, URZ ;  /* 0x800000110c0c7290 */ /* 0x000fe2000fffe03f */
[----:B------:R1:W5:Y:S03]  /*1da0*/  LDG.E R191, [R12.64] ;  /* 0x000000060cbf7981 */ /* 0x000366000c1e1900 */
[----:B------:R-:W-:Y:S01]  /*1db0*/  USHF.R.S32.HI UR28, URZ, 0x1f, UR12 ;  /* 0x0000001f3f1c7899 */ /* 0x000fe2000801140c */
[----:B------:R1:W5:Y:S03]  /*1dc0*/  LDG.E R190, [R12.64+0x20] ;  /* 0x000020060cbe7981 */ /* 0x000366000c1e1900 */
[----:B------:R-:W-:Y:S01]  /*1dd0*/  ULEA.HI UR28, UR28, UR12, URZ, 0x7 ;  /* 0x0000000c1c1c7291 */ /* 0x000fe2000f8f383f */
[----:B------:R1:W5:Y:S03]  /*1de0*/  LDG.E R189, [R12.64+0x100] ;  /* 0x000100060cbd7981 */ /* 0x000366000c1e1900 */
[----:B------:R-:W-:Y:S01]  /*1df0*/  USHF.R.S32.HI UR28, URZ, 0x7, UR28 ;  /* 0x000000073f1c7899 */ /* 0x000fe2000801141c */
[----:B------:R1:W5:Y:S01]  /*1e00*/  LDG.E R188, [R12.64+0x120] ;  /* 0x000120060cbc7981 */ /* 0x000362000c1e1900 */
[C---:B------:R-:W-:Y:S01]  /*1e10*/  LEA R200, P1, R6.reuse, c[0x0][0x350], 0x2 ;  /* 0x0000d40006c87a11 */ /* 0x040fe200078210ff */
[----:B------:R-:W-:Y:S01]  /*1e20*/  ULDC.64 UR16, c[0x0][0x3c8] ;  /* 0x0000f20000107ab9 */ /* 0x000fe20000000a00 */
[----:B------:R-:W-:Y:S01]  /*1e30*/  IMAD.U32 R5, RZ, RZ, UR51 ;  /* 0x00000033ff057e24 */ /* 0x000fe2000f8e00ff */
[----:B------:R-:W-:Y:S01]  /*1e40*/  UISETP.LT.AND UP0, UPT, URZ, UR28, UPT ;  /* 0x0000001c3f00728c */ /* 0x000fe2000bf01270 */
[----:B------:R-:W-:Y:S01]  /*1e50*/  LEA.HI.X R201, R6, c[0x0][0x354], R0, 0x2, P1 ;  /* 0x0000d50006c97a11 */ /* 0x000fe200008f1400 */
[----:B------:R-:W-:Y:S01]  /*1e60*/  UIMAD.WIDE UR14, UR14, UR60, UR16 ;  /* 0x0000003c0e0e72a5 */ /* 0x000fe2000f8e0210 */
[----:B------:R-:W-:Y:S01]  /*1e70*/  CS2R R94, SRZ ;  /* 0x00000000005e7805 */ /* 0x000fe2000001ff00 */
[----:B------:R-:W-:-:S04]  /*1e80*/  DEPBAR.LE SB0, 0x1 ;  /* 0x000080400000791a */ /* 0x000fc80000000000 */
[----:B------:R-:W-:Y:S01]  /*1e90*/  BAR.SYNC.DEFER_BLOCKING 0x0 ;  /* 0x0000000000007b1d */ /* 0x000fe20000010000 */
[----:B------:R-:W-:Y:S01]  /*1ea0*/  USEL UR28, URZ, UR28, !UP0 ;  /* 0x0000001c3f1c7287 */ /* 0x000fe2000c000000 */
[----:B------:R-:W-:Y:S01]  /*1eb0*/  CS2R R92, SRZ ;  /* 0x00000000005c7805 */ /* 0x000fe2000001ff00 */
[----:B------:R-:W-:Y:S01]  /*1ec0*/  CS2R R98, SRZ ;  /* 0x0000000000627805 */ /* 0x000fe2000001ff00 */
        /* <DEDUP_REMOVED lines=24> */
[----:B------:R-:W-:Y:S01]  /*2050*/  IMAD.MOV.U32 R8, RZ, RZ, c[0x0][0x308] ;  /* 0x0000c200ff087624 */ /* 0x000fe200078e00ff */
[----:B------:R-:W-:Y:S01]  /*2060*/  ULDC UR12, c[0x0][0x1c0] ;  /* 0x00007000000c7ab9 */ /* 0x000fe20000000800 */
[----:B-1----:R-:W-:-:S05]  /*2070*/  IMAD.MOV.U32 R9, RZ, RZ, c[0x0][0x30c] ;  /* 0x0000c300ff097624 */ /* 0x002fca00078e00ff */
[----:B----4-:R-:W4:Y:S04]  /*2080*/  LDG.E.64 R4, [R8.64] ;  /* 0x0000000608047981 */ /* 0x010f28000c1e1b00 */
[----:B---3--:R-:W3:Y:S01]  /*2090*/  LDG.E.64 R6, [R8.64+0x8] ;  /* 0x0000080608067981 */ /* 0x008ee2000c1e1b00 */
[----:B------:R-:W-:Y:S01]  /*20a0*/  UIMAD UR13, UR20, UR12, UR48 ;  /* 0x0000000c140d72a4 */ /* 0x000fe2000f8e0230 */
[----:B------:R-:W-:Y:S01]  /*20b0*/  IADD3 R161, R168, 0x1000, RZ ;  /* 0x00001000a8a17810 */ /* 0x000fe20007ffe0ff */
[----:B------:R-:W-:Y:S01]  /*20c0*/  UIADD3 UR44, UR11, UR61, URZ ;  /* 0x0000003d0b2c7290 */ /* 0x000fe2000fffe03f */
[----:B------:R-:W-:Y:S01]  /*20d0*/  IADD3 R160, R169, 0x1000, RZ ;  /* 0x00001000a9a07810 */ /* 0x000fe20007ffe0ff */
[----:B------:R-:W-:Y:S01]  /*20e0*/  USHF.L.U32 UR13, UR13, 0x5, URZ ;  /* 0x000000050d0d7899 */ /* 0x000fe2000800063f */
[----:B------:R-:W-:Y:S01]  /*20f0*/  SHF.R.S32.HI R187, RZ, 0x1f, R194 ;  /* 0x0000001fffbb7819 */ /* 0x000fe200000114c2 */
[----:B------:R-:W-:Y:S01]  /*2100*/  IMAD.MOV.U32 R95, RZ, RZ, RZ ;  /* 0x000000ffff5f7224 */ /* 0x000fe200078e00ff */
[----:B------:R-:W-:Y:S01]  /*2110*/  SEL R161, R161, R168, !P0 ;  /* 0x000000a8a1a17207 */ /* 0x000fe20004000000 */
[----:B------:R-:W-:Y:S01]  /*2120*/  USHF.R.S32.HI UR16, URZ, 0x1f, UR13 ;  /* 0x0000001f3f107899 */ /* 0x000fe2000801140d */
[----:B------:R-:W-:Y:S01]  /*2130*/  SEL R160, R160, R169, !P0 ;  /* 0x000000a9a0a07207 */ /* 0x000fe20004000000 */
[----:B------:R-:W-:-:S02]  /*2140*/  UMOV UR24, UR14 ;  /* 0x0000000e00187c82 */ /* 0x000fc40008000000 */
[----:B------:R-:W-:Y:S01]  /*2150*/  IMAD.SHL.U32 R161, R161, 0x2, RZ ;  /* 0x00000002a1a17824 */ /* 0x000fe200078e00ff */
[----:B------:R-:W-:Y:S01]  /*2160*/  UMOV UR23, UR15 ;  /* 0x0000000f00177c82 */ /* 0x000fe20008000000 */
[----:B------:R-:W-:Y:S01]  /*2170*/  IMAD.SHL.U32 R160, R160, 0x2, RZ ;  /* 0x00000002a0a07824 */ /* 0x000fe200078e00ff */
[----:B------:R-:W-:Y:S01]  /*2180*/  UIADD3 UR44, -UR10, 0x80, UR44 ;  /* 0x000000800a2c7890 */ /* 0x000fe2000fffe12c */
[----:B----4-:R-:W1:Y:S01]  /*2190*/  R2UR UR12, R4 ;  /* 0x00000000040c73c2 */ /* 0x010e6200000e0000 */
[----:B---3--:R-:W-:-:S07]  /*21a0*/  IADD3 R194, P2, P1, R6, UR13, R194 ;  /* 0x0000000d06c27c10 */ /* 0x008fce000f95e0c2 */
[----:B------:R-:W3:Y:S01]  /*21b0*/  R2UR UR27, R5 ;  /* 0x00000000051b73c2 */ /* 0x000ee200000e0000 */
[----:B------:R-:W-:Y:S01]  /*21c0*/  IADD3.X R187, R7, UR16, R187, P2, P1 ;  /* 0x0000001007bb7c10 */ /* 0x000fe200097e24bb */
[----:B-1----:R-:W-:-:S03]  /*21d0*/  UIADD3 UR21, UR12, -0x61c88647, URZ ;  /* 0x9e3779b90c157890 */ /* 0x002fc6000fffe03f */
[----:B------:R-:W-:Y:S01]  /*21e0*/  LOP3.LUT R187, R187, UR12, RZ, 0x3c, !PT ;  /* 0x0000000cbbbb7c12 */ /* 0x000fe2000f8e3cff */
[----:B------:R-:W-:Y:S02]  /*21f0*/  UIADD3 UR20, UR12, 0x3c6ef372, URZ ;  /* 0x3c6ef3720c147890 */ /* 0x000fe4000fffe03f */
[----:B------:R-:W-:Y:S02]  /*2200*/  UIADD3 UR18, UR12, -0x255992d5, URZ ;  /* 0xdaa66d2b0c127890 */ /* 0x000fe4000fffe03f */
[----:B------:R-:W-:Y:S02]  /*2210*/  UIADD3 UR16, UR12, 0x78dde6e4, URZ ;  /* 0x78dde6e40c107890 */ /* 0x000fe4000fffe03f */
[----:B------:R-:W-:Y:S02]  /*2220*/  UIADD3 UR14, UR12, 0x1715609d, URZ ;  /* 0x1715609d0c0e7890 */ /* 0x000fe4000fffe03f */
[----:B------:R-:W-:Y:S02]  /*2230*/  UIADD3 UR12, UR12, -0x4ab325aa, URZ ;  /* 0xb54cda560c0c7890 */ /* 0x000fe4000fffe03f */
[----:B---3--:R-:W-:-:S02]  /*2240*/  UIADD3 UR45, UR27, -0x4498517b, URZ ;  /* 0xbb67ae851b2d7890 */ /* 0x008fc4000fffe03f */
[----:B------:R-:W-:Y:S02]  /*2250*/  UIADD3 UR19, UR27, 0x76cf5d0a, URZ ;  /* 0x76cf5d0a1b137890 */ /* 0x000fe4000fffe03f */
[----:B------:R-:W-:Y:S02]  /*2260*/  UIADD3 UR17, UR27, 0x32370b8f, URZ ;  /* 0x32370b8f1b117890 */ /* 0x000fe4000fffe03f */
[----:B------:R-:W-:Y:S02]  /*2270*/  UIADD3 UR15, UR27, -0x126145ec, URZ ;  /* 0xed9eba141b0f7890 */ /* 0x000fe4000fffe03f */
[----:B------:R-:W-:Y:S02]  /*2280*/  UIADD3 UR13, UR27, -0x56f99767, URZ ;  /* 0xa90668991b0d7890 */ /* 0x000fe4000fffe03f */
[----:B------:R-:W-:Y:S02]  /*2290*/  UIADD3 UR11, UR27, 0x646e171e, URZ ;  /* 0x646e171e1b0b7890 */ /* 0x000fe4000fffe03f */
[----:B------:R-:W-:Y:S01]  /*22a0*/  MOV R186, c[0x0][0x22c] ;  /* 0x00008b0000ba7a02 */ /* 0x000fe20000000f00 */
[----:B------:R-:W-:Y:S01]  /*22b0*/  IMAD.WIDE.U32 R194, R194, -0x2daee0ad, RZ ;  /* 0xd2511f53c2c27825 */ /* 0x000fe200078e00ff */
[----:B------:R-:W-:-:S02]  /*22c0*/  SHF.L.U32 R2, R169, 0x1, RZ ;  /* 0x00000001a9027819 */ /* 0x000fc400000006ff */
[----:B------:R-:W-:Y:S01]  /*22d0*/  MOV R185, 0x4 ;  /* 0x0000000400b97802 */ /* 0x000fe20000000f00 */
[----:B------:R-:W-:Y:S01]  /*22e0*/  IMAD R186, R186, c[0x0][0x1c0], RZ ;  /* 0x00007000baba7a24 */ /* 0x000fe200078e02ff */
[----:B------:R-:W-:-:S04]  /*22f0*/  IADD3 R0, R2, R167, RZ ;  /* 0x000000a702007210 */ /* 0x000fc80007ffe0ff */
[----:B------:R-:W-:Y:S02]  /*2300*/  LEA R186, -R186, RZ, 0x7 ;  /* 0x000000ffbaba7211 */ /* 0x000fe400078e39ff */
.L_x_236:
[----:B-----5:R-:W-:Y:S01]  /*2310*/  FSETP.NEU.FTZ.AND P2, PT, R191, -INF , PT ;  /* 0xff800000bf00780b */ /* 0x020fe20003f5d000 */
[----:B------:R-:W0:Y:S01]  /*2320*/  LDGDEPBAR ;  /* 0x00000000000079af */ /* 0x000e220000000000 */
[----:B------:R-:W-:Y:S01]  /*2330*/  FSETP.NEU.FTZ.AND P0, PT, R190, -INF , PT ;  /* 0xff800000be00780b */ /* 0x000fe20003f1d000 */
[----:B------:R-:W-:Y:S01]  /*2340*/  USHF.L.U32 UR22, UR5, 0x7, URZ ;  /* 0x0000000705167899 */ /* 0x000fe2000800063f */
[----:B------:R-:W-:Y:S01]  /*2350*/  IMAD.IADD R170, R167, 0x1, R160 ;  /* 0x00000001a7aa7824 */ /* 0x000fe200078e02a0 */
[----:B------:R-:W-:Y:S01]  /*2360*/  UISETP.GT.AND UP2, UPT, UR5, UR28, UPT ;  /* 0x0000001c0500728c */ /* 0x000fe2000bf44270 */
[----:B------:R-:W-:Y:S01]  /*2370*/  IMAD.U32 R65, RZ, RZ, UR5 ;  /* 0x00000005ff417e24 */ /* 0x000fe2000f8e00ff */
[----:B------:R-:W-:Y:S01]  /*2380*/  UISETP.GE.AND UP0, UPT, UR22, UR44, UPT ;  /* 0x0000002c1600728c */ /* 0x000fe2000bf06270 */
[----:B------:R-:W-:Y:S02]  /*2390*/  IMAD.U32 R67, RZ, RZ, UR25 ;  /* 0x00000019ff437e24 */ /* 0x000fe4000f8e00ff */
[----:B------:R-:W-:Y:S02]  /*23a0*/  IMAD R234, R65, 0x8, R174 ;  /* 0x0000000841ea7824 */ /* 0x000fe400078e02ae */
[----:B------:R-:W-:Y:S01]  /*23b0*/  IMAD R202, R67, 0x2, R172 ;  /* 0x0000000243ca7824 */ /* 0x000fe200078e02ac */
[----:B------:R-:W-:Y:S01]  /*23c0*/  PLOP3.LUT P1, PT, PT, PT, UP0, 0x80, 0x0 ;  /* 0x000000000000781c */ /* 0x000fe20003f2f008 */
[----:B------:R-:W-:Y:S01]  /*23d0*/  IMAD.U32 R204, RZ, RZ, UR22 ;  /* 0x00000016ffcc7e24 */ /* 0x000fe2000f8e00ff */
[C---:B------:R-:W-:Y:S01]  /*23e0*/  IADD3 R238, R234.reuse, 0x4, RZ ;  /* 0x00000004eaee7810 */ /* 0x040fe20007ffe0ff */
[----:B------:R-:W-:Y:S02]  /*23f0*/  IMAD.WIDE.U32 R234, R234, -0x326172a9, RZ ;  /* 0xcd9e8d57eaea7825 */ /* 0x000fe400078e00ff */
[----:B------:R-:W-:Y:S02]  /*2400*/  @!UP0 UMOV UR22, 0x1 ;  /* 0x0000000100168882 */ /* 0x000fe40000000000 */
[----:B------:R-:W-:Y:S01]  /*2410*/  IMAD.U32 R64, RZ, RZ, UR22 ;  /* 0x00000016ff407e24 */ /* 0x000fe2000f8e00ff */
[-C--:B------:R-:W-:Y:S01]  /*2420*/  LOP3.LUT R224, R235, R187.reuse, RZ, 0x3c, !PT ;  /* 0x000000bbebe07212 */ /* 0x080fe200078e3cff */
[----:B------:R-:W-:Y:S01]  /*2430*/  IMAD.WIDE.U32 R238, R238, -0x326172a9, RZ ;  /* 0xcd9e8d57eeee7825 */ /* 0x000fe200078e00ff */
[----:B------:R-:W-:Y:S04]  /*2440*/  DEPBAR.LE SB0, 0x0 ;  /* 0x000080000000791a */ /* 0x000fe80000000000 */
[----:B------:R-:W-:Y:S01]  /*2450*/  @!P1 IADD3 R203, R171, -c[0x0][0x214], R64 ;  /* 0x80008500abcb9a10 */ /* 0x000fe20007ffe040 */
[----:B------:R-:W-:Y:S01]  /*2460*/  BAR.SYNC.DEFER_BLOCKING 0x0 ;  /* 0x0000000000007b1d */ /* 0x000fe20000010000 */
[----:B------:R-:W-:Y:S01]  /*2470*/  LOP3.LUT R208, R239, R187, RZ, 0x3c, !PT ;  /* 0x000000bbefd07212 */ /* 0x000fe200078e3cff */
[----:B------:R-:W-:Y:S01]  /*2480*/  IMAD.SHL.U32 R207, R202, 0x2, RZ ;  /* 0x00000002cacf7824 */ /* 0x000fe200078e00ff */
[----:B------:R-:W-:Y:S01]  /*2490*/  @!P1 IADD3 R204, R204, UR10, R203 ;  /* 0x0000000acccc9c10 */ /* 0x000fe2000fffe0cb */
[----:B------:R-:W-:Y:S01]  /*24a0*/  IMAD.WIDE.U32 R224, R224, -0x2daee0ad, RZ ;  /* 0xd2511f53e0e07825 */ /* 0x000fe200078e00ff */
[----:B------:R-:W-:Y:S02]  /*24b0*/  LOP3.LUT R203, R194, UR45, RZ, 0x3c, !PT ;  /* 0x0000002dc2cb7c12 */ /* 0x000fe4000f8e3cff */
[----:B------:R-:W-:Y:S01]  /*24c0*/  IADD3 R205, R207, 0x1, RZ ;  /* 0x00000001cfcd7810 */ /* 0x000fe20007ffe0ff */
[----:B------:R-:W-:Y:S01]  /*24d0*/  IMAD.WIDE.U32 R208, R208, -0x2daee0ad, RZ ;  /* 0xd2511f53d0d07825 */ /* 0x000fe200078e00ff */
[C---:B------:R-:W-:Y:S02]  /*24e0*/  LOP3.LUT R206, R195.reuse, UR27, R207, 0x96, !PT ;  /* 0x0000001bc3ce7c12 */ /* 0x040fe4000f8e96cf */
[----:B------:R-:W-:Y:S01]  /*24f0*/  LOP3.LUT R222, R195, UR27, R205, 0x96, !PT ;  /* 0x0000001bc3de7c12 */ /* 0x000fe2000f8e96cd */
[----:B------:R-:W-:Y:S01]  /*2500*/  FMUL.FTZ R202, R190, 1.4426950216293334961 ;  /* 0x3fb8aa3bbeca7820 */ /* 0x000fe20000410000 */
[C---:B------:R-:W-:Y:S01]  /*2510*/  LOP3.LUT R232, R203.reuse, R225, RZ, 0x3c, !PT ;  /* 0x000000e1cbe87212 */ /* 0x040fe200078e3cff */
[----:B------:R-:W-:Y:S01]  /*2520*/  IMAD.WIDE.U32 R206, R206, -0x326172a9, RZ ;  /* 0xcd9e8d57cece7825 */ /* 0x000fe200078e00ff */
[----:B------:R-:W-:Y:S02]  /*2530*/  LOP3.LUT R230, R203, R209, RZ, 0x3c, !PT ;  /* 0x000000d1cbe67212 */ /* 0x000fe400078e3cff */
[----:B------:R-:W-:Y:S01]  /*2540*/  @!P1 IMNMX R229, R204, UR10, PT ;  /* 0x0000000acce59c17 */ /* 0x000fe2000b800200 */
[----:B------:R-:W-:Y:S01]  /*2550*/  IMAD.U32 R220, RZ, RZ, UR25 ;  /* 0x00000019ffdc7e24 */ /* 0x000fe2000f8e00ff */
[C---:B------:R-:W-:Y:S01]  /*2560*/  LOP3.LUT R236, R207.reuse, UR21, R234, 0x96, !PT ;  /* 0x00000015cfec7c12 */ /* 0x040fe2000f8e96ea */
[----:B------:R-:W-:Y:S01]  /*2570*/  IMAD.WIDE.U32 R222, R222, -0x326172a9, RZ ;  /* 0xcd9e8d57dede7825 */ /* 0x000fe200078e00ff */
[----:B------:R-:W-:Y:S02]  /*2580*/  LOP3.LUT R240, R207, UR21, R238, 0x96, !PT ;  /* 0x00000015cff07c12 */ /* 0x000fe4000f8e96ee */
[----:B------:R-:W-:Y:S01]  /*2590*/  @!P1 IADD3 R228, R204, 0x8, RZ ;  /* 0x00000008cce49810 */ /* 0x000fe20007ffe0ff */
[----:B------:R-:W-:Y:S01]  /*25a0*/  LDSM.16.M88.4 R100, [R160] ;  /* 0x00000000a064783b */ /* 0x000fe20000000200 */
[C---:B------:R-:W-:Y:S01]  /*25b0*/  LOP3.LUT R234, R223.reuse, UR21, R234, 0x96, !PT ;  /* 0x00000015dfea7c12 */ /* 0x040fe2000f8e96ea */
[----:B------:R-:W-:Y:S01]  /*25c0*/  IMAD.WIDE.U32 R232, R232, -0x326172a9, RZ ;  /* 0xcd9e8d57e8e87825 */ /* 0x000fe200078e00ff */
[----:B------:R-:W-:Y:S02]  /*25d0*/  LOP3.LUT R238, R223, UR21, R238, 0x96, !PT ;  /* 0x00000015dfee7c12 */ /* 0x000fe4000f8e96ee */
[----:B------:R-:W-:Y:S01]  /*25e0*/  @!P1 IMNMX R228, R228, UR10, PT ;  /* 0x0000000ae4e49c17 */ /* 0x000fe2000b800200 */
[----:B------:R-:W-:Y:S01]  /*25f0*/  IMAD.WIDE.U32 R230, R230, -0x326172a9, RZ ;  /* 0xcd9e8d57e6e67825 */ /* 0x000fe200078e00ff */
[--C-:B------:R-:W-:Y:S01]  /*2600*/  LOP3.LUT R227, R233, UR20, R206.reuse, 0x96, !PT ;  /* 0x00000014e9e37c12 */ /* 0x100fe2000f8e96ce */
[----:B------:R-:W1:Y:S01]  /*2610*/  LDSM.16.M88.4 R104, [R166+0x6000] ;  /* 0x00600000a668783b */ /* 0x000e620000000200 */
[----:B------:R-:W-:Y:S01]  /*2620*/  @!P1 IADD3 R221, R204, 0x40, RZ ;  /* 0x00000040ccdd9810 */ /* 0x000fe20007ffe0ff */
[----:B------:R-:W-:Y:S01]  /*2630*/  FMUL.FTZ R205, R189, 1.4426950216293334961 ;  /* 0x3fb8aa3bbdcd7820 */ /* 0x000fe20000410000 */
[----:B------:R-:W-:Y:S01]  /*2640*/  LOP3.LUT R223, R231, UR20, R206, 0x96, !PT ;  /* 0x00000014e7df7c12 */ /* 0x000fe2000f8e96ce */
[----:B------:R-:W-:Y:S01]  /*2650*/  IMAD.WIDE.U32 R236, R236, -0x2daee0ad, RZ ;  /* 0xd2511f53ecec7825 */ /* 0x000fe200078e00ff */
[----:B------:R-:W-:Y:S02]  /*2660*/  @!P1 IMNMX R221, R221, UR10, PT ;  /* 0x0000000adddd9c17 */ /* 0x000fe4000b800200 */
[----:B------:R-:W-:Y:S01]  /*2670*/  LOP3.LUT R225, R233, UR20, R222, 0x96, !PT ;  /* 0x00000014e9e17c12 */ /* 0x000fe2000f8e96de */
[----:B------:R-:W3:Y:S01]  /*2680*/  LDSM.16.M88.4 R108, [R160+0x1000] ;  /* 0x00100000a06c783b */ /* 0x000ee20000000200 */
[----:B------:R-:W-:Y:S01]  /*2690*/  LOP3.LUT R226, R237, UR19, R224, 0x96, !PT ;  /* 0x00000013ede27c12 */ /* 0x000fe2000f8e96e0 */
[----:B------:R-:W-:Y:S01]  /*26a0*/  IMAD.WIDE.U32 R234, R234, -0x2daee0ad, RZ ;  /* 0xd2511f53eaea7825 */ /* 0x000fe200078e00ff */
[----:B------:R-:W-:Y:S03]  /*26b0*/  LOP3.LUT R222, R231, UR20, R222, 0x96, !PT ;  /* 0x00000014e7de7c12 */ /* 0x000fe6000f8e96de */
[----:B------:R-:W-:Y:S01]  /*26c0*/  IMAD.WIDE.U32 R248, R223, -0x2daee0ad, RZ ;  /* 0xd2511f53dff87825 */ /* 0x000fe200078e00ff */
[----:B------:R-:W-:Y:S01]  /*26d0*/  LOP3.LUT R224, R235, UR19, R224, 0x96, !PT ;  /* 0x00000013ebe07c12 */ /* 0x000fe2000f8e96e0 */
[----:B------:R-:W4:Y:S01]  /*26e0*/  LDSM.16.M88.4 R112, [R166+0x6400] ;  /* 0x00640000a670783b */ /* 0x000f220000000200 */
[----:B------:R-:W-:Y:S01]  /*26f0*/  @!P1 IADD3 R235, R204, 0x48, RZ ;  /* 0x00000048cceb9810 */ /* 0x000fe20007ffe0ff */
[----:B------:R-:W-:Y:S03]  /*2700*/  IMAD.WIDE.U32 R240, R240, -0x2daee0ad, RZ ;  /* 0xd2511f53f0f07825 */ /* 0x000fe600078e00ff */
[----:B------:R-:W-:Y:S01]  /*2710*/  @!P1 IMNMX R235, R235, UR10, PT ;  /* 0x0000000aebeb9c17 */ /* 0x000fe2000b800200 */
[----:B------:R-:W-:Y:S01]  /*2720*/  IMAD.WIDE.U32 R238, R238, -0x2daee0ad, RZ ;  /* 0xd2511f53eeee7825 */ /* 0x000fe200078e00ff */
[--C-:B------:R-:W-:Y:S01]  /*2730*/  LOP3.LUT R233, R241, UR19, R208.reuse, 0x96, !PT ;  /* 0x00000013f1e97c12 */ /* 0x100fe2000f8e96d0 */
[----:B------:R-:W2:Y:S02]  /*2740*/  LDSM.16.M88.4 R116, [R166+0x6800] ;  /* 0x00680000a674783b */ /* 0x000ea40000000200 */
[----:B------:R-:W-:Y:S01]  /*2750*/  IMAD.WIDE.U32 R250, R222, -0x2daee0ad, RZ ;  /* 0xd2511f53defa7825 */ /* 0x000fe200078e00ff */
[----:B------:R-:W-:Y:S03]  /*2760*/  LOP3.LUT R231, R239, UR19, R208, 0x96, !PT ;  /* 0x00000013efe77c12 */ /* 0x000fe6000f8e96d0 */
[----:B------:R-:W-:Y:S01]  /*2770*/  IMAD.WIDE.U32 R246, R225, -0x2daee0ad, RZ ;  /* 0xd2511f53e1f67825 */ /* 0x000fe200078e00ff */
[----:B------:R-:W-:Y:S01]  /*2780*/  LOP3.LUT R225, R249, UR17, R240, 0x96, !PT ;  /* 0x00000011f9e17c12 */ /* 0x000fe2000f8e96f0 */
[----:B------:R-:W2:Y:S03]  /*2790*/  LDSM.16.M88.4 R120, [R166+0x6c00] ;  /* 0x006c0000a678783b */ /* 0x000ea60000000200 */
[----:B------:R-:W-:Y:S01]  /*27a0*/  LOP3.LUT R234, R247, UR17, R234, 0x96, !PT ;  /* 0x00000011f7ea7c12 */ /* 0x000fe2000f8e96ea */
[-C--:B-1----:R-:W-:Y:S04]  /*27b0*/  HMMA.16816.F32 R4, R100, R104.reuse, RZ ;  /* 0x000000686404723c */ /* 0x082fe800000018ff */
[----:B------:R-:W1:Y:S04]  /*27c0*/  @!P1 S2R R193, SR_TID.X ;  /* 0x0000000000c19919 */ /* 0x000e680000002100 */
[C---:B---3--:R-:W-:Y:S08]  /*27d0*/  HMMA.16816.F32 R8, R108.reuse, R104, RZ ;  /* 0x000000686c08723c */ /* 0x048ff000000018ff */
[-C--:B------:R-:W-:Y:S08]  /*27e0*/  HMMA.16816.F32 R12, R108, R106.reuse, RZ ;  /* 0x0000006a6c0c723c */ /* 0x080ff000000018ff */
[C---:B------:R-:W-:Y:S01]  /*27f0*/  HMMA.16816.F32 R16, R100.reuse, R106, RZ ;  /* 0x0000006a6410723c */ /* 0x040fe200000018ff */
[----:B------:R-:W-:Y:S03]  /*2800*/  LDSM.16.M88.4 R104, [R170] ;  /* 0x00000000aa68783b */ /* 0x000fe60000000200 */
[----:B-1----:R-:W-:Y:S04]  /*2810*/  @!P1 IMAD.SHL.U32 R193, R193, 0x2, RZ ;  /* 0x00000002c1c19824 */ /* 0x002fe800078e00ff */
[-C--:B----4-:R-:W-:Y:S01]  /*2820*/  HMMA.16816.F32 R20, R100, R112.reuse, RZ ;  /* 0x000000706414723c */ /* 0x090fe200000018ff */
[----:B------:R-:W-:Y:S05]  /*2830*/  @!P1 LOP3.LUT R193, R193, 0x6, RZ, 0xc0, !PT ;  /* 0x00000006c1c19812 */ /* 0x000fea00078ec0ff */
[----:B------:R-:W-:Y:S02]  /*2840*/  @!P1 IMAD R193, R172, 0x40, R193 ;  /* 0x00000040acc19824 */ /* 0x000fe400078e02c1 */
[C---:B------:R-:W-:Y:S04]  /*2850*/  HMMA.16816.F32 R24, R108.reuse, R112, RZ ;  /* 0x000000706c18723c */ /* 0x040fe800000018ff */
[----:B------:R-:W-:Y:S02]  /*2860*/  @!P1 IMAD R220, R220, 0x80, R193 ;  /* 0x00000080dcdc9824 */ /* 0x000fe400078e02c1 */
[----:B------:R-:W-:Y:S02]  /*2870*/  FMUL.FTZ R193, R191, 1.4426950216293334961 ;  /* 0x3fb8aa3bbfc17820 */ /* 0x000fe40000410000 */
[-C--:B------:R-:W-:Y:S01]  /*2880*/  HMMA.16816.F32 R28, R108, R114.reuse, RZ ;  /* 0x000000726c1c723c */ /* 0x080fe200000018ff */
[C---:B------:R-:W-:Y:S02]  /*2890*/  @!P1 ISETP.GE.AND P3, PT, R220.reuse, R229, PT ;  /* 0x000000e5dc00920c */ /* 0x040fe40003f66270 */
[C---:B------:R-:W-:Y:S02]  /*28a0*/  @!P1 ISETP.GE.AND P4, PT, R220.reuse, R235, PT ;  /* 0x000000ebdc00920c */ /* 0x040fe40003f86270 */
[C---:B------:R-:W-:Y:S02]  /*28b0*/  @!P1 IADD3 R206, R220.reuse, 0x1, RZ ;  /* 0x00000001dcce9810 */ /* 0x040fe40007ffe0ff */
[C---:B------:R-:W-:Y:S01]  /*28c0*/  @!P1 IADD3 R208, R220.reuse, 0x9, RZ ;  /* 0x00000009dcd09810 */ /* 0x040fe20007ffe0ff */
[C---:B------:R-:W-:Y:S01]  /*28d0*/  HMMA.16816.F32 R32, R100.reuse, R114, RZ ;  /* 0x000000726420723c */ /* 0x040fe200000018ff */
[C---:B------:R-:W-:Y:S01]  /*28e0*/  @!P1 IADD3 R212, R220.reuse, 0x10, RZ ;  /* 0x00000010dcd49810 */ /* 0x040fe20007ffe0ff */
[----:B------:R-:W1:Y:S02]  /*28f0*/  LDSM.16.M88.4 R112, [R159+0x6000] ;  /* 0x006000009f70783b */ /* 0x000e640000000200 */
[C---:B------:R-:W-:Y:S02]  /*2900*/  @!P1 IADD3 R218, R220.reuse, 0x20, RZ ;  /* 0x00000020dcda9810 */ /* 0x040fe40007ffe0ff */
[C---:B------:R-:W-:Y:S02]  /*2910*/  @!P1 IADD3 R216, R220.reuse, 0x21, RZ ;  /* 0x00000021dcd89810 */ /* 0x040fe40007ffe0ff */
[C---:B------:R-:W-:Y:S01]  /*2920*/  @!P1 IADD3 R242, R220.reuse, 0x30, RZ ;  /* 0x00000030dcf29810 */ /* 0x040fe20007ffe0ff */
[-C--:B--2---:R-:W-:Y:S03]  /*2930*/  HMMA.16816.F32 R36, R100, R116.reuse, RZ ;  /* 0x000000746424723c */ /* 0x084fe600000018ff */
[----:B------:R-:W-:Y:S05]  /*2940*/  @!P1 IADD3 R244, R220, 0x39, RZ ;  /* 0x00000039dcf49810 */ /* 0x000fea0007ffe0ff */
[C---:B------:R-:W-:Y:S08]  /*2950*/  HMMA.16816.F32 R40, R108.reuse, R116, RZ ;  /* 0x000000746c28723c */ /* 0x040ff000000018ff */
[-C--:B------:R-:W-:Y:S08]  /*2960*/  HMMA.16816.F32 R44, R108, R118.reuse, RZ ;  /* 0x000000766c2c723c */ /* 0x080ff000000018ff */
[C---:B------:R-:W-:Y:S08]  /*2970*/  HMMA.16816.F32 R48, R100.reuse, R118, RZ ;  /* 0x000000766430723c */ /* 0x040ff000000018ff */
[-C--:B------:R-:W-:Y:S08]  /*2980*/  HMMA.16816.F32 R52, R100, R120.reuse, RZ ;  /* 0x000000786434723c */ /* 0x080ff000000018ff */
[C---:B------:R-:W-:Y:S08]  /*2990*/  HMMA.16816.F32 R56, R108.reuse, R120, RZ ;  /* 0x000000786c38723c */ /* 0x040ff000000018ff */
[-C--:B------:R-:W-:Y:S01]  /*29a0*/  HMMA.16816.F32 R60, R108, R122.reuse, RZ ;  /* 0x0000007a6c3c723c */ /* 0x080fe200000018ff */
[----:B------:R-:W-:Y:S07]  /*29b0*/  LDSM.16.M88.4 R108, [R159+0x6400] ;  /* 0x006400009f6c783b */ /* 0x000fee0000000200 */
[----:B------:R-:W-:Y:S01]  /*29c0*/  HMMA.16816.F32 R64, R100, R122, RZ ;  /* 0x0000007a6440723c */ /* 0x000fe200000018ff */
[----:B------:R-:W2:Y:S06]  /*29d0*/  LDSM.16.M88.4 R100, [R170+0x1000] ;  /* 0x00100000aa64783b */ /* 0x000eac0000000200 */
[----:B------:R-:W-:Y:S01]  /*29e0*/  FSEL R122, R193, RZ, P2 ;  /* 0x000000ffc17a7208 */ /* 0x000fe20001000000 */
[-C--:B-1----:R-:W-:Y:S01]  /*29f0*/  HMMA.16816.F32 R4, R104, R112.reuse, R4 ;  /* 0x000000706804723c */ /* 0x082fe20000001804 */
[----:B------:R-:W-:Y:S11]  /*2a00*/  @!P1 ISETP.GE.AND P2, PT, R206, R229, PT ;  /* 0x000000e5ce00920c */ /* 0x000ff60003f46270 */
[----:B------:R-:W-:Y:S11]  /*2a10*/  @!UPT UIADD3 URZ, URZ, URZ, URZ ;  /* 0x0000003f3f3ff290 */ /* 0x000ff6000fffe03f */
[----:B------:R-:W-:Y:S01]  /*2a20*/  @!UPT UIADD3 URZ, URZ, URZ, URZ ;  /* 0x0000003f3f3ff290 */ /* 0x000fe2000fffe03f */
[----:B------:R-:W-:Y:S02]  /*2a30*/  @!P1 FSEL R4, R4, -INF , !P3 ;  /* 0xff80000004049808 */ /* 0x000fe40005800000 */
[----:B------:R-:W-:Y:S02]  /*2a40*/  @!P1 FSEL R5, R5, -INF , !P2 ;  /* 0xff80000005059808 */ /* 0x000fe40005000000 */
[-C--:B------:R-:W-:Y:S01]  /*2a50*/  @!P1 ISETP.GE.AND P2, PT, R220, R228.reuse, PT ;  /* 0x000000e4dc00920c */ /* 0x080fe20003f46270 */
[--C-:B------:R-:W-:Y:S01]  /*2a60*/  FFMA.FTZ R193, R4, c[0x0][0x23c], -R122.reuse ;  /* 0x00008f0004c17a23 */ /* 0x100fe2000001087a */
[----:B------:R-:W-:Y:S01]  /*2a70*/  FSEL R4, R202, RZ, P0 ;  /* 0x000000ffca047208 */ /* 0x000fe20000000000 */
[----:B------:R-:W-:Y:S01]  /*2a80*/  FFMA.FTZ R202, R5, c[0x0][0x23c], -R122 ;  /* 0x00008f0005ca7a23 */ /* 0x000fe2000001087a */
[-C--:B------:R-:W-:Y:S01]  /*2a90*/  @!P1 ISETP.GE.AND P0, PT, R206, R228.reuse, PT ;  /* 0x000000e4ce00920c */ /* 0x080fe20003f06270 */
[C---:B--2---:R-:W-:Y:S01]  /*2aa0*/  HMMA.16816.F32 R8, R100.reuse, R112, R8 ;  /* 0x000000706408723c */ /* 0x044fe20000001808 */
[----:B------:R-:W-:Y:S01]  /*2ab0*/  @!P1 FSEL R6, R6, -INF , !P2 ;  /* 0xff80000006069808 */ /* 0x000fe20005000000 */
[----:B------:R-:W-:Y:S01]  /*2ac0*/  MUFU.EX2 R193, R193 ;  /* 0x000000c100c17308 */ /* 0x000fe20000000800 */
[----:B------:R-:W-:Y:S02]  /*2ad0*/  @!P1 FSEL R7, R7, -INF , !P0 ;  /* 0xff80000007079808 */ /* 0x000fe40004000000 */
[----:B------:R-:W-:Y:S01]  /*2ae0*/  FSETP.NEU.FTZ.AND P0, PT, R189, -INF , PT ;  /* 0xff800000bd00780b */ /* 0x000fe20003f1d000 */
[--C-:B------:R-:W-:Y:S01]  /*2af0*/  FFMA.FTZ R203, R6, c[0x0][0x23c], -R4.reuse ;  /* 0x00008f0006cb7a23 */ /* 0x100fe20000010804 */
[-C--:B------:R-:W-:Y:S01]  /*2b00*/  @!P1 ISETP.GE.AND P2, PT, R220, R221.reuse, PT ;  /* 0x000000dddc00920c */ /* 0x080fe20003f46270 */
[-C--:B------:R-:W-:Y:S01]  /*2b10*/  HMMA.16816.F32 R12, R100, R114.reuse, R12 ;  /* 0x00000072640c723c */ /* 0x080fe2000000180c */
[----:B------:R-:W-:Y:S02]  /*2b20*/  FSEL R5, R205, RZ, P0 ;  /* 0x000000ffcd057208 */ /* 0x000fe40000000000 */
[----:B------:R-:W-:Y:S01]  /*2b30*/  FSETP.NEU.FTZ.AND P3, PT, R188, -INF , PT ;  /* 0xff800000bc00780b */ /* 0x000fe20003f7d000 */
[----:B------:R-:W-:Y:S01]  /*2b40*/  FFMA.FTZ R207, R7, c[0x0][0x23c], -R4 ;  /* 0x00008f0007cf7a23 */ /* 0x000fe20000010804 */
[----:B------:R-:W-:Y:S01]  /*2b50*/  @!P1 ISETP.GE.AND P0, PT, R206, R221, PT ;  /* 0x000000ddce00920c */ /* 0x000fe20003f06270 */
[----:B------:R-:W-:Y:S01]  /*2b60*/  FMUL.FTZ R205, R188, 1.4426950216293334961 ;  /* 0x3fb8aa3bbccd7820 */ /* 0x000fe20000410000 */
[----:B------:R-:W-:Y:S01]  /*2b70*/  MUFU.EX2 R202, R202 ;  /* 0x000000ca00ca7308 */ /* 0x000fe20000000800 */
[C---:B------:R-:W-:Y:S01]  /*2b80*/  HMMA.16816.F32 R16, R104.reuse, R114, R16 ;  /* 0x000000726810723c */ /* 0x040fe20000001810 */
[----:B------:R-:W1:Y:S03]  /*2b90*/  LDSM.16.M88.4 R112, [R159+0x6800] ;  /* 0x006800009f70783b */ /* 0x000e660000000200 */
[----:B------:R-:W-:Y:S04]  /*2ba0*/  FSEL R6, R205, RZ, P3 ;  /* 0x000000ffcd067208 */ /* 0x000fe80001800000 */
[----:B------:R-:W-:Y:S01]  /*2bb0*/  @!P1 FSEL R8, R8, -INF , !P2 ;  /* 0xff80000008089808 */ /* 0x000fe20005000000 */
[-C--:B------:R-:W-:Y:S01]  /*2bc0*/  HMMA.16816.F32 R20, R104, R108.reuse, R20 ;  /* 0x0000006c6814723c */ /* 0x080fe20000001814 */
[----:B------:R-:W-:Y:S01]  /*2bd0*/  @!P1 ISETP.GE.AND P2, PT, R206, R235, PT ;  /* 0x000000ebce00920c */ /* 0x000fe20003f46270 */
[----:B------:R2:W-:Y:S01]  /*2be0*/  MUFU.EX2 R204, R207 ;  /* 0x000000cf00cc7308 */ /* 0x0005e20000000800 */
[----:B------:R-:W-:Y:S01]  /*2bf0*/  @!P1 IADD3 R206, R220, 0x8, RZ ;  /* 0x00000008dcce9810 */ /* 0x000fe20007ffe0ff */
[--C-:B------:R-:W-:Y:S01]  /*2c00*/  FFMA.FTZ R210, R8, c[0x0][0x23c], -R5.reuse ;  /* 0x00008f0008d27a23 */ /* 0x100fe20000010805 */
[----:B------:R-:W-:Y:S02]  /*2c10*/  @!P1 FSEL R9, R9, -INF , !P0 ;  /* 0xff80000009099808 */ /* 0x000fe40004000000 */
[C---:B------:R-:W-:Y:S01]  /*2c20*/  @!P1 ISETP.GE.AND P0, PT, R206.reuse, R221, PT ;  /* 0x000000ddce00920c */ /* 0x040fe20003f06270 */
[C---:B------:R-:W-:Y:S01]  /*2c30*/  HMMA.16816.F32 R24, R100.reuse, R108, R24 ;  /* 0x0000006c6418723c */ /* 0x040fe20000001818 */
[C---:B------:R-:W-:Y:S02]  /*2c40*/  @!P1 ISETP.GE.AND P5, PT, R206.reuse, R235, PT ;  /* 0x000000ebce00920c */ /* 0x040fe40003fa6270 */
[----:B------:R-:W-:Y:S01]  /*2c50*/  @!P1 ISETP.GE.AND P6, PT, R206, R229, PT ;  /* 0x000000e5ce00920c */ /* 0x000fe20003fc6270 */
[----:B------:R3:W-:Y:S01]  /*2c60*/  MUFU.EX2 R205, R210 ;  /* 0x000000d200cd7308 */ /* 0x0007e20000000800 */
[----:B------:R-:W-:Y:S01]  /*2c70*/  @!P1 FSEL R12, R12, -INF , !P0 ;  /* 0xff8000000c0c9808 */ /* 0x000fe20004000000 */
[--C-:B------:R-:W-:Y:S01]  /*2c80*/  FFMA.FTZ R209, R9, c[0x0][0x23c], -R5.reuse ;  /* 0x00008f0009d17a23 */ /* 0x100fe20000010805 */
[----:B------:R-:W-:Y:S01]  /*2c90*/  @!P1 FSEL R10, R10, -INF , !P4 ;  /* 0xff8000000a0a9808 */ /* 0x000fe20006000000 */
[-C--:B------:R-:W-:Y:S01]  /*2ca0*/  HMMA.16816.F32 R28, R100, R110.reuse, R28 ;  /* 0x0000006e641c723c */ /* 0x080fe2000000181c */
[C---:B------:R-:W-:Y:S02]  /*2cb0*/  @!P1 ISETP.GE.AND P4, PT, R208.reuse, R221, PT ;  /* 0x000000ddd000920c */ /* 0x040fe40003f86270 */
[C---:B------:R-:W-:Y:S02]  /*2cc0*/  @!P1 ISETP.GE.AND P0, PT, R208.reuse, R229, PT ;  /* 0x000000e5d000920c */ /* 0x040fe40003f06270 */
[----:B------:R-:W-:Y:S01]  /*2cd0*/  @!P1 FSEL R11, R11, -INF , !P2 ;  /* 0xff8000000b0b9808 */ /* 0x000fe20005000000 */
[----:B------:R-:W-:Y:S01]  /*2ce0*/  MUFU.EX2 R203, R203 ;  /* 0x000000cb00cb7308 */ /* 0x000fe20000000800 */
[C---:B------:R-:W-:Y:S01]  /*2cf0*/  @!P1 ISETP.GE.AND P2, PT, R208.reuse, R235, PT ;  /* 0x000000ebd000920c */ /* 0x040fe20003f46270 */
[C---:B------:R-:W-:Y:S01]  /*2d00*/  HMMA.16816.F32 R32, R104.reuse, R110, R32 ;  /* 0x0000006e6820723c */ /* 0x040fe20000001820 */
[----:B------:R-:W-:Y:S01]  /*2d10*/  @!P1 FSEL R13, R13, -INF , !P4 ;  /* 0xff8000000d0d9808 */ /* 0x000fe20006000000 */
[----:B------:R-:W4:Y:S01]  /*2d20*/  LDSM.16.M88.4 R108, [R159+0x6c00] ;  /* 0x006c00009f6c783b */ /* 0x000f220000000200 */
[-C--:B------:R-:W-:Y:S01]  /*2d30*/  @!P1 ISETP.GE.AND P4, PT, R208, R228.reuse, PT ;  /* 0x000000e4d000920c */ /* 0x080fe20003f86270 */
[--C-:B--2---:R-:W-:Y:S01]  /*2d40*/  FFMA.FTZ R207, R10, c[0x0][0x23c], -R6.reuse ;  /* 0x00008f000acf7a23 */ /* 0x104fe20000010806 */
[----:B------:R-:W-:Y:S01]  /*2d50*/  @!P1 FSEL R14, R14, -INF , !P5 ;  /* 0xff8000000e0e9808 */ /* 0x000fe20006800000 */
[--C-:B------:R-:W-:Y:S01]  /*2d60*/  FFMA.FTZ R208, R11, c[0x0][0x23c], -R6.reuse ;  /* 0x00008f000bd07a23 */ /* 0x100fe20000010806 */
[----:B------:R-:W-:Y:S01]  /*2d70*/  @!P1 ISETP.GE.AND P5, PT, R212, R229, PT ;  /* 0x000000e5d400920c */ /* 0x000fe20003fa6270 */
[-C--:B-1----:R-:W-:Y:S01]  /*2d80*/  HMMA.16816.F32 R36, R104, R112.reuse, R36 ;  /* 0x000000706824723c */ /* 0x082fe20000001824 */
[-C--:B------:R-:W-:Y:S01]  /*2d90*/  @!P1 ISETP.GE.AND P3, PT, R206, R228.reuse, PT ;  /* 0x000000e4ce00920c */ /* 0x080fe20003f66270 */
[----:B------:R-:W-:Y:S02]  /*2da0*/  MUFU.EX2 R207, R207 ;  /* 0x000000cf00cf7308 */ /* 0x000fe40000000800 */
[----:B---3--:R-:W-:Y:S01]  /*2db0*/  @!P1 IADD3 R210, R220, 0x11, RZ ;  /* 0x00000011dcd29810 */ /* 0x008fe20007ffe0ff */
[--C-:B------:R-:W-:Y:S01]  /*2dc0*/  FFMA.FTZ R211, R14, c[0x0][0x23c], -R6.reuse ;  /* 0x00008f000ed37a23 */ /* 0x100fe20000010806 */
[----:B------:R-:W-:Y:S01]  /*2dd0*/  @!P1 FSEL R15, R15, -INF , !P2 ;  /* 0xff8000000f0f9808 */ /* 0x000fe20005000000 */
[----:B------:R-:W-:Y:S01]  /*2de0*/  IMAD.WIDE.U32 R10, R225, -0x326172a9, RZ ;  /* 0xcd9e8d57e10a7825 */ /* 0x000fe200078e00ff */
[-C--:B------:R-:W-:Y:S01]  /*2df0*/  @!P1 ISETP.GE.AND P2, PT, R212, R228.reuse, PT ;  /* 0x000000e4d400920c */ /* 0x080fe20003f46270 */
[C---:B------:R-:W-:Y:S03]  /*2e00*/  HMMA.16816.F32 R40, R100.reuse, R112, R40 ;  /* 0x000000706428723c */ /* 0x040fe60000001828 */
[----:B------:R-:W-:Y:S01]  /*2e10*/  @!P1 FSEL R16, R16, -INF , !P6 ;  /* 0xff80000010109808 */ /* 0x000fe20007000000 */
[----:B------:R-:W-:Y:S01]  /*2e20*/  FFMA.FTZ R214, R15, c[0x0][0x23c], -R6 ;  /* 0x00008f000fd67a23 */ /* 0x000fe20000010806 */
[----:B------:R-:W-:Y:S01]  /*2e30*/  @!P1 ISETP.GE.AND P6, PT, R212, R221, PT ;  /* 0x000000ddd400920c */ /* 0x000fe20003fc6270 */
[----:B------:R1:W-:Y:S01]  /*2e40*/  MUFU.EX2 R206, R209 ;  /* 0x000000d100ce7308 */ /* 0x0003e20000000800 */
[----:B------:R-:W-:Y:S01]  /*2e50*/  @!P1 FSEL R17, R17, -INF , !P0 ;  /* 0xff80000011119808 */ /* 0x000fe20004000000 */
[-C--:B------:R-:W-:Y:S01]  /*2e60*/  HMMA.16816.F32 R44, R100, R114.reuse, R44 ;  /* 0x00000072642c723c */ /* 0x080fe2000000182c */
[----:B------:R-:W-:Y:S02]  /*2e70*/  @!P1 FSEL R24, R24, -INF , !P6 ;  /* 0xff80000018189808 */ /* 0x000fe40007000000 */
[----:B------:R-:W-:Y:S01]  /*2e80*/  @!P1 ISETP.GE.AND P0, PT, R212, R235, PT ;  /* 0x000000ebd400920c */ /* 0x000fe20003f06270 */
[----:B------:R-:W-:Y:S01]  /*2e90*/  FFMA.FTZ R213, R16, c[0x0][0x23c], -R122 ;  /* 0x00008f0010d57a23 */ /* 0x000fe2000001087a */
[----:B------:R-:W-:Y:S01]  /*2ea0*/  @!P1 FSEL R19, R19, -INF , !P4 ;  /* 0xff80000013139808 */ /* 0x000fe20006000000 */
[----:B------:R-:W-:Y:S01]  /*2eb0*/  IMAD.WIDE.U32 R14, R231, -0x326172a9, RZ ;  /* 0xcd9e8d57e70e7825 */ /* 0x000fe200078e00ff */
[-C--:B------:R-:W-:Y:S01]  /*2ec0*/  @!P1 ISETP.GE.AND P4, PT, R210, R228.reuse, PT ;  /* 0x000000e4d200920c */ /* 0x080fe20003f86270 */
[C---:B------:R-:W-:Y:S01]  /*2ed0*/  HMMA.16816.F32 R48, R104.reuse, R114, R48 ;  /* 0x000000726830723c */ /* 0x040fe20000001830 */
[----:B------:R-:W-:Y:S01]  /*2ee0*/  @!P1 FSEL R20, R20, -INF , !P5 ;  /* 0xff80000014149808 */ /* 0x000fe20006800000 */
[----:B------:R-:W-:Y:S01]  /*2ef0*/  MUFU.EX2 R211, R211 ;  /* 0x000000d300d37308 */ /* 0x000fe20000000800 */
[----:B------:R-:W-:Y:S01]  /*2f00*/  @!P1 ISETP.GE.AND P5, PT, R210, R221, PT ;  /* 0x000000ddd200920c */ /* 0x000fe20003fa6270 */
[----:B------:R-:W-:Y:S01]  /*2f10*/  FFMA.FTZ R215, R19, c[0x0][0x23c], -R4 ;  /* 0x00008f0013d77a23 */ /* 0x000fe20000010804 */
[----:B------:R-:W-:Y:S01]  /*2f20*/  @!P1 IADD3 R212, R220, 0x18, RZ ;  /* 0x00000018dcd49810 */ /* 0x000fe20007ffe0ff */
[----:B------:R-:W-:Y:S01]  /*2f30*/  FFMA.FTZ R217, R20, c[0x0][0x23c], -R122 ;  /* 0x00008f0014d97a23 */ /* 0x000fe2000001087a */
[----:B------:R-:W-:Y:S02]  /*2f40*/  @!P1 FSEL R25, R25, -INF , !P5 ;  /* 0xff80000019199808 */ /* 0x000fe40006800000 */
[----:B------:R-:W-:Y:S01]  /*2f50*/  @!P1 FSEL R18, R18, -INF , !P3 ;  /* 0xff80000012129808 */ /* 0x000fe20005800000 */
[-C--:B----4-:R-:W-:Y:S01]  /*2f60*/  HMMA.16816.F32 R52, R104, R108.reuse, R52 ;  /* 0x0000006c6834723c */ /* 0x090fe20000001834 */
[----:B------:R-:W-:Y:S01]  /*2f70*/  @!P1 ISETP.GE.AND P3, PT, R210, R229, PT ;  /* 0x000000e5d200920c */ /* 0x000fe20003f66270 */
[----:B------:R-:W-:Y:S01]  /*2f80*/  MUFU.EX2 R213, R213 ;  /* 0x000000d500d57308 */ /* 0x000fe20000000800 */
[----:B------:R-:W-:Y:S01]  /*2f90*/  @!P1 FSEL R22, R22, -INF , !P2 ;  /* 0xff80000016169808 */ /* 0x000fe20005000000 */
[--C-:B-1----:R-:W-:Y:S01]  /*2fa0*/  FFMA.FTZ R209, R12, c[0x0][0x23c], -R5.reuse ;  /* 0x00008f000cd17a23 */ /* 0x102fe20000010805 */
[C---:B------:R-:W-:Y:S02]  /*2fb0*/  @!P1 ISETP.GE.AND P2, PT, R212.reuse, R221, PT ;  /* 0x000000ddd400920c */ /* 0x040fe40003f46270 */
[----:B------:R-:W-:Y:S01]  /*2fc0*/  @!P1 FSEL R23, R23, -INF , !P4 ;  /* 0xff80000017179808 */ /* 0x000fe20006000000 */
[C---:B------:R-:W-:Y:S01]  /*2fd0*/  HMMA.16816.F32 R56, R100.reuse, R108, R56 ;  /* 0x0000006c6438723c */ /* 0x040fe20000001838 */
[C---:B------:R-:W-:Y:S02]  /*2fe0*/  @!P1 ISETP.GE.AND P4, PT, R212.reuse, R235, PT ;  /* 0x000000ebd400920c */ /* 0x040fe40003f86270 */
[-C--:B------:R-:W-:Y:S01]  /*2ff0*/  @!P1 ISETP.GE.AND P6, PT, R212, R229.reuse, PT ;  /* 0x000000e5d400920c */ /* 0x080fe20003fc6270 */
[--C-:B------:R-:W-:Y:S01]  /*3000*/  FFMA.FTZ R237, R23, c[0x0][0x23c], -R4.reuse ;  /* 0x00008f0017ed7a23 */ /* 0x100fe20000010804 */
[----:B------:R-:W-:Y:S01]  /*3010*/  @!P1 FSEL R28, R28, -INF , !P2 ;  /* 0xff8000001c1c9808 */ /* 0x000fe20005000000 */
[----:B------:R-:W-:Y:S01]  /*3020*/  FFMA.FTZ R219, R22, c[0x0][0x23c], -R4 ;  /* 0x00008f0016db7a23 */ /* 0x000fe20000010804 */
[-C--:B------:R-:W-:Y:S01]  /*3030*/  @!P1 ISETP.GE.AND P5, PT, R212, R228.reuse, PT ;  /* 0x000000e4d400920c */ /* 0x080fe20003fa6270 */
[-C--:B------:R-:W-:Y:S01]  /*3040*/  HMMA.16816.F32 R60, R100, R110.reuse, R60 ;  /* 0x0000006e643c723c */ /* 0x080fe2000000183c */
[----:B------:R-:W-:Y:S01]  /*3050*/  @!P1 FSEL R30, R30, -INF , !P4 ;  /* 0xff8000001e1e9808 */ /* 0x000fe20006000000 */
[----:B------:R-:W-:Y:S01]  /*3060*/  MUFU.EX2 R209, R209 ;  /* 0x000000d100d17308 */ /* 0x000fe20000000800 */
[----:B------:R-:W-:Y:S01]  /*3070*/  @!P1 ISETP.GE.AND P4, PT, R218, R229, PT ;  /* 0x000000e5da00920c */ /* 0x000fe20003f86270 */
[--C-:B------:R-:W-:Y:S01]  /*3080*/  FFMA.FTZ R225, R28, c[0x0][0x23c], -R5.reuse ;  /* 0x00008f001ce17a23 */ /* 0x100fe20000010805 */
[----:B------:R-:W-:Y:S01]  /*3090*/  @!P1 IADD3 R212, R220, 0x19, RZ ;  /* 0x00000019dcd49810 */ /* 0x000fe20007ffe0ff */
[----:B------:R-:W-:Y:S01]  /*30a0*/  IMAD.WIDE.U32 R22, R233, -0x326172a9, RZ ;  /* 0xcd9e8d57e9167825 */ /* 0x000fe200078e00ff */
[----:B------:R-:W-:Y:S01]  /*30b0*/  @!P1 FSEL R21, R21, -INF , !P3 ;  /* 0xff80000015159808 */ /* 0x000fe20005800000 */
[----:B------:R-:W-:Y:S01]  /*30c0*/  HMMA.16816.F32 R64, R104, R110, R64 ;  /* 0x0000006e6840723c */ /* 0x000fe20000001840 */
[----:B------:R-:W-:Y:S02]  /*30d0*/  @!P1 ISETP.GE.AND P3, PT, R210, R235, PT ;  /* 0x000000ebd200920c */ /* 0x000fe40003f66270 */
[----:B------:R-:W-:Y:S01]  /*30e0*/  @!P1 ISETP.GE.AND P2, PT, R212, R229, PT ;  /* 0x000000e5d400920c */ /* 0x000fe20003f46270 */
[--C-:B------:R-:W-:Y:S01]  /*30f0*/  FFMA.FTZ R210, R13, c[0x0][0x23c], -R5.reuse ;  /* 0x00008f000dd27a23 */ /* 0x100fe20000010805 */
[----:B------:R-:W-:Y:S01]  /*3100*/  @!P1 FSEL R26, R26, -INF , !P0 ;  /* 0xff8000001a1a9808 */ /* 0x000fe20004000000 */
[----:B------:R-:W-:Y:S01]  /*3110*/  MUFU.EX2 R208, R208 ;  /* 0x000000d000d07308 */ /* 0x000fe20000000800 */
[C---:B------:R-:W-:Y:S01]  /*3120*/  @!P1 ISETP.GE.AND P0, PT, R212.reuse, R221, PT ;  /* 0x000000ddd400920c */ /* 0x040fe20003f06270 */
[----:B------:R-:W-:Y:S01]  /*3130*/  IMAD.U32 R110, RZ, RZ, UR24 ;  /* 0x00000018ff6e7e24 */ /* 0x000fe2000f8e00ff */
[----:B------:R-:W-:Y:S02]  /*3140*/  @!P1 FSEL R27, R27, -INF , !P3 ;  /* 0xff8000001b1b9808 */ /* 0x000fe40005800000 */
[----:B------:R-:W-:Y:S01]  /*3150*/  @!P1 ISETP.GE.AND P3, PT, R212, R235, PT ;  /* 0x000000ebd400920c */ /* 0x000fe20003f66270 */
[----:B------:R-:W-:Y:S01]  /*3160*/  FFMA.FTZ R223, R26, c[0x0][0x23c], -R6 ;  /* 0x00008f001adf7a23 */ /* 0x000fe20000010806 */
[----:B------:R-:W-:Y:S01]  /*3170*/  @!P1 FSEL R32, R32, -INF , !P6 ;  /* 0xff80000020209808 */ /* 0x000fe20007000000 */
[----:B------:R-:W-:Y:S01]  /*3180*/  IMAD.U32 R111, RZ, RZ, UR23 ;  /* 0x00000017ff6f7e24 */ /* 0x000fe2000f8e00ff */
[----:B------:R-:W-:Y:S01]  /*3190*/  @!P1 FSEL R29, R29, -INF , !P0 ;  /* 0xff8000001d1d9808 */ /* 0x000fe20004000000 */
[----:B------:R-:W1:Y:S01]  /*31a0*/  MUFU.EX2 R215, R215 ;  /* 0x000000d700d77308 */ /* 0x000e620000000800 */
[-C--:B------:R-:W-:Y:S02]  /*31b0*/  @!P1 ISETP.GE.AND P0, PT, R212, R228.reuse, PT ;  /* 0x000000e4d400920c */ /* 0x080fe40003f06270 */
[----:B------:R-:W-:Y:S02]  /*31c0*/  @!P1 FSEL R31, R31, -INF , !P3 ;  /* 0xff8000001f1f9808 */ /* 0x000fe40005800000 */
[CC--:B------:R-:W-:Y:S02]  /*31d0*/  @!P1 ISETP.GE.AND P3, PT, R218.reuse, R228.reuse, PT ;  /* 0x000000e4da00920c */ /* 0x0c0fe40003f66270 */
[C---:B------:R-:W-:Y:S02]  /*31e0*/  @!P1 ISETP.GE.AND P6, PT, R218.reuse, R221, PT ;  /* 0x000000ddda00920c */ /* 0x040fe40003fc6270 */
[----:B------:R-:W-:Y:S01]  /*31f0*/  @!P1 FSEL R33, R33, -INF , !P2 ;  /* 0xff80000021219808 */ /* 0x000fe20005000000 */
[----:B------:R2:W-:Y:S01]  /*3200*/  MUFU.EX2 R212, R214 ;  /* 0x000000d600d47308 */ /* 0x0005e20000000800 */
[----:B------:R-:W-:Y:S02]  /*3210*/  @!P1 ISETP.GE.AND P2, PT, R218, R235, PT ;  /* 0x000000ebda00920c */ /* 0x000fe40003f46270 */
[----:B------:R-:W-:Y:S02]  /*3220*/  @!P1 FSEL R34, R34, -INF , !P5 ;  /* 0xff80000022229808 */ /* 0x000fe40006800000 */
[C---:B------:R-:W-:Y:S02]  /*3230*/  @!P1 ISETP.GE.AND P5, PT, R216.reuse, R229, PT ;  /* 0x000000e5d800920c */ /* 0x040fe40003fa6270 */
[----:B------:R-:W-:Y:S02]  /*3240*/  @!P1 FSEL R35, R35, -INF , !P0 ;  /* 0xff80000023239808 */ /* 0x000fe40004000000 */
[-C--:B------:R-:W-:Y:S01]  /*3250*/  @!P1 ISETP.GE.AND P0, PT, R216, R228.reuse, PT ;  /* 0x000000e4d800920c */ /* 0x080fe20003f06270 */
[----:B------:R-:W-:Y:S01]  /*3260*/  MUFU.EX2 R225, R225 ;  /* 0x000000e100e17308 */ /* 0x000fe20000000800 */
[----:B------:R-:W-:Y:S01]  /*3270*/  @!P1 FSEL R36, R36, -INF , !P4 ;  /* 0xff80000024249808 */ /* 0x000fe20006000000 */
[--C-:B------:R-:W-:Y:S01]  /*3280*/  FFMA.FTZ R35, R35, c[0x0][0x23c], -R4.reuse ;  /* 0x00008f0023237a23 */ /* 0x100fe20000010804 */
[----:B------:R-:W-:Y:S02]  /*3290*/  @!P1 ISETP.GE.AND P4, PT, R216, R221, PT ;  /* 0x000000ddd800920c */ /* 0x000fe40003f86270 */
[----:B------:R-:W-:Y:S02]  /*32a0*/  @!P1 IADD3 R218, R220, 0x28, RZ ;  /* 0x00000028dcda9810 */ /* 0x000fe40007ffe0ff */
[----:B------:R-:W-:Y:S02]  /*32b0*/  @!P1 FSEL R37, R37, -INF , !P5 ;  /* 0xff80000025259808 */ /* 0x000fe40006800000 */
[----:B------:R-:W-:Y:S01]  /*32c0*/  @!P1 ISETP.GE.AND P5, PT, R216, R235, PT ;  /* 0x000000ebd800920c */ /* 0x000fe20003fa6270 */
[----:B------:R-:W-:Y:S01]  /*32d0*/  FFMA.FTZ R216, R18, c[0x0][0x23c], -R4 ;  /* 0x00008f0012d87a23 */ /* 0x000fe20000010804 */
[----:B------:R-:W-:Y:S01]  /*32e0*/  @!P1 FSEL R38, R38, -INF , !P3 ;  /* 0xff80000026269808 */ /* 0x000fe20005800000 */
[----:B------:R-:W-:Y:S01]  /*32f0*/  IMAD.WIDE.U32 R18, R224, -0x326172a9, RZ ;  /* 0xcd9e8d57e0127825 */ /* 0x000fe200078e00ff */
[C---:B------:R-:W-:Y:S01]  /*3300*/  @!P1 ISETP.GE.AND P3, PT, R218.reuse, R221, PT ;  /* 0x000000ddda00920c */ /* 0x040fe20003f66270 */
[----:B------:R-:W3:Y:S01]  /*3310*/  MUFU.EX2 R210, R210 ;  /* 0x000000d200d27308 */ /* 0x000ee20000000800 */
[----:B------:R-:W-:Y:S01]  /*3320*/  @!P1 FSEL R39, R39, -INF , !P0 ;  /* 0xff80000027279808 */ /* 0x000fe20004000000 */
[----:B------:R-:W-:Y:S01]  /*3330*/  FFMA.FTZ R224, R27, c[0x0][0x23c], -R6 ;  /* 0x00008f001be07a23 */ /* 0x000fe20000010806 */
[----:B------:R-:W-:Y:S01]  /*3340*/  @!P1 ISETP.GE.AND P0, PT, R218, R235, PT ;  /* 0x000000ebda00920c */ /* 0x000fe20003f06270 */
[----:B--2---:R-:W-:Y:S01]  /*3350*/  FFMA.FTZ R214, R17, c[0x0][0x23c], -R122 ;  /* 0x00008f0011d67a23 */ /* 0x004fe2000001087a */
[----:B------:R-:W-:Y:S01]  /*3360*/  @!P1 FSEL R40, R40, -INF , !P6 ;  /* 0xff80000028289808 */ /* 0x000fe20007000000 */
[--C-:B------:R-:W-:Y:S01]  /*3370*/  FFMA.FTZ R38, R38, c[0x0][0x23c], -R4.reuse ;  /* 0x00008f0026267a23 */ /* 0x100fe20000010804 */
[----:B------:R-:W-:Y:S01]  /*3380*/  @!P1 ISETP.GE.AND P6, PT, R218, R229, PT ;  /* 0x000000e5da00920c */ /* 0x000fe20003fc6270 */
[----:B------:R-:W-:Y:S01]  /*3390*/  FFMA.FTZ R39, R39, c[0x0][0x23c], -R4 ;  /* 0x00008f0027277a23 */ /* 0x000fe20000010804 */
[----:B------:R-:W-:Y:S01]  /*33a0*/  @!P1 FSEL R41, R41, -INF , !P4 ;  /* 0xff80000029299808 */ /* 0x000fe20006000000 */
[--C-:B------:R-:W-:Y:S01]  /*33b0*/  FFMA.FTZ R40, R40, c[0x0][0x23c], -R5.reuse ;  /* 0x00008f0028287a23 */ /* 0x100fe20000010805 */
[-C--:B------:R-:W-:Y:S01]  /*33c0*/  @!P1 ISETP.GE.AND P4, PT, R218, R228.reuse, PT ;  /* 0x000000e4da00920c */ /* 0x080fe20003f86270 */
[----:B------:R-:W2:Y:S01]  /*33d0*/  MUFU.EX2 R214, R214 ;  /* 0x000000d600d67308 */ /* 0x000ea20000000800 */
[----:B------:R-:W-:Y:S01]  /*33e0*/  @!P1 IADD3 R218, R220, 0x29, RZ ;  /* 0x00000029dcda9810 */ /* 0x000fe20007ffe0ff */
[--C-:B------:R-:W-:Y:S01]  /*33f0*/  FFMA.FTZ R41, R41, c[0x0][0x23c], -R5.reuse ;  /* 0x00008f0029297a23 */ /* 0x100fe20000010805 */
[----:B------:R-:W-:Y:S02]  /*3400*/  @!P1 FSEL R43, R43, -INF , !P5 ;  /* 0xff8000002b2b9808 */ /* 0x000fe40006800000 */
[----:B------:R-:W-:Y:S02]  /*3410*/  @!P1 ISETP.GE.AND P5, PT, R218, R235, PT ;  /* 0x000000ebda00920c */ /* 0x000fe40003fa6270 */
[----:B------:R-:W-:Y:S01]  /*3420*/  @!P1 FSEL R44, R44, -INF , !P3 ;  /* 0xff8000002c2c9808 */ /* 0x000fe20005800000 */
[--C-:B------:R-:W-:Y:S01]  /*3430*/  FFMA.FTZ R43, R43, c[0x0][0x23c], -R6.reuse ;  /* 0x00008f002b2b7a23 */ /* 0x100fe20000010806 */
[----:B------:R-:W-:Y:S01]  /*3440*/  @!P1 ISETP.GE.AND P3, PT, R218, R229, PT ;  /* 0x000000e5da00920c */ /* 0x000fe20003f66270 */
[----:B------:R-:W-:Y:S01]  /*3450*/  MUFU.EX2 R224, R224 ;  /* 0x000000e000e07308 */ /* 0x000fe20000000800 */
[----:B------:R-:W-:Y:S01]  /*3460*/  @!P1 FSEL R42, R42, -INF , !P2 ;  /* 0xff8000002a2a9808 */ /* 0x000fe20005000000 */
[--C-:B------:R-:W-:Y:S01]  /*3470*/  FFMA.FTZ R44, R44, c[0x0][0x23c], -R5.reuse ;  /* 0x00008f002c2c7a23 */ /* 0x100fe20000010805 */
[----:B------:R-:W-:Y:S02]  /*3480*/  @!P1 ISETP.GE.AND P2, PT, R218, R221, PT ;  /* 0x000000ddda00920c */ /* 0x000fe40003f46270 */
[----:B------:R-:W-:Y:S01]  /*3490*/  @!P1 FSEL R46, R46, -INF , !P0 ;  /* 0xff8000002e2e9808 */ /* 0x000fe20004000000 */
[--C-:B------:R-:W-:Y:S01]  /*34a0*/  FFMA.FTZ R42, R42, c[0x0][0x23c], -R6.reuse ;  /* 0x00008f002a2a7a23 */ /* 0x100fe20000010806 */
[----:B------:R-:W-:Y:S02]  /*34b0*/  @!P1 ISETP.GE.AND P0, PT, R242, R229, PT ;  /* 0x000000e5f200920c */ /* 0x000fe40003f06270 */
[----:B------:R-:W-:Y:S01]  /*34c0*/  @!P1 FSEL R47, R47, -INF , !P5 ;  /* 0xff8000002f2f9808 */ /* 0x000fe20006800000 */
[--C-:B------:R-:W-:Y:S01]  /*34d0*/  FFMA.FTZ R46, R46, c[0x0][0x23c], -R6.reuse ;  /* 0x00008f002e2e7a23 */ /* 0x100fe20000010806 */
[-C--:B------:R-:W-:Y:S01]  /*34e0*/  @!P1 ISETP.GE.AND P5, PT, R242, R228.reuse, PT ;  /* 0x000000e4f200920c */ /* 0x080fe20003fa6270 */
[----:B------:R-:W-:Y:S01]  /*34f0*/  MUFU.EX2 R216, R216 ;  /* 0x000000d800d87308 */ /* 0x000fe20000000800 */
[----:B------:R-:W-:Y:S01]  /*3500*/  @!P1 FSEL R48, R48, -INF , !P6 ;  /* 0xff80000030309808 */ /* 0x000fe20007000000 */
[----:B------:R-:W-:Y:S01]  /*3510*/  FFMA.FTZ R47, R47, c[0x0][0x23c], -R6 ;  /* 0x00008f002f2f7a23 */ /* 0x000fe20000010806 */
[C---:B------:R-:W-:Y:S02]  /*3520*/  @!P1 ISETP.GE.AND P6, PT, R242.reuse, R221, PT ;  /* 0x000000ddf200920c */ /* 0x040fe40003fc6270 */
[----:B------:R-:W-:Y:S02]  /*3530*/  @!P1 FSEL R49, R49, -INF , !P3 ;  /* 0xff80000031319808 */ /* 0x000fe40005800000 */
[----:B------:R-:W-:Y:S02]  /*3540*/  @!P1 ISETP.GE.AND P3, PT, R242, R235, PT ;  /* 0x000000ebf200920c */ /* 0x000fe40003f66270 */
[----:B------:R-:W-:Y:S01]  /*3550*/  @!P1 IADD3 R242, R220, 0x31, RZ ;  /* 0x00000031dcf29810 */ /* 0x000fe20007ffe0ff */
[----:B------:R-:W-:Y:S01]  /*3560*/  MUFU.EX2 R217, R217 ;  /* 0x000000d900d97308 */ /* 0x000fe20000000800 */
[----:B------:R-:W-:Y:S02]  /*3570*/  @!P1 FSEL R45, R45, -INF , !P2 ;  /* 0xff8000002d2d9808 */ /* 0x000fe40005000000 */
[-C--:B------:R-:W-:Y:S01]  /*3580*/  @!P1 ISETP.GE.AND P2, PT, R218, R228.reuse, PT ;  /* 0x000000e4da00920c */ /* 0x080fe20003f46270 */
[--C-:B------:R-:W-:Y:S01]  /*3590*/  FFMA.FTZ R218, R21, c[0x0][0x23c], -R122.reuse ;  /* 0x00008f0015da7a23 */ /* 0x100fe2000001087a */
[----:B------:R-:W-:Y:S01]  /*35a0*/  @!P1 FSEL R50, R50, -INF , !P4 ;  /* 0xff80000032329808 */ /* 0x000fe20006000000 */
[--C-:B------:R-:W-:Y:S01]  /*35b0*/  FFMA.FTZ R45, R45, c[0x0][0x23c], -R5.reuse ;  /* 0x00008f002d2d7a23 */ /* 0x100fe20000010805 */
[C---:B------:R-:W-:Y:S02]  /*35c0*/  @!P1 ISETP.GE.AND P4, PT, R242.reuse, R229, PT ;  /* 0x000000e5f200920c */ /* 0x040fe40003f86270 */
[----:B------:R-:W-:Y:S01]  /*35d0*/  @!P1 FSEL R51, R51, -INF , !P2 ;  /* 0xff80000033339808 */ /* 0x000fe20005000000 */
[----:B------:R-:W-:Y:S01]  /*35e0*/  MUFU.EX2 R218, R218 ;  /* 0x000000da00da7308 */ /* 0x000fe20000000800 */
[-C--:B------:R-:W-:Y:S02]  /*35f0*/  @!P1 ISETP.GE.AND P2, PT, R242, R228.reuse, PT ;  /* 0x000000e4f200920c */ /* 0x080fe40003f46270 */
[----:B------:R-:W-:Y:S02]  /*3600*/  @!P1 FSEL R52, R52, -INF , !P0 ;  /* 0xff80000034349808 */ /* 0x000fe40004000000 */
[C---:B------:R-:W-:Y:S02]  /*3610*/  @!P1 ISETP.GE.AND P0, PT, R242.reuse, R221, PT ;  /* 0x000000ddf200920c */ /* 0x040fe40003f06270 */
[----:B------:R-:W-:Y:S02]  /*3620*/  @!P1 FSEL R53, R53, -INF , !P4 ;  /* 0xff80000035359808 */ /* 0x000fe40006000000 */
[----:B------:R-:W-:Y:S01]  /*3630*/  @!P1 ISETP.GE.AND P4, PT, R242, R235, PT ;  /* 0x000000ebf200920c */ /* 0x000fe20003f86270 */
[----:B------:R-:W-:Y:S01]  /*3640*/  MUFU.EX2 R219, R219 ;  /* 0x000000db00db7308 */ /* 0x000fe20000000800 */
[----:B------:R-:W-:Y:S01]  /*3650*/  @!P1 IADD3 R242, R220, 0x38, RZ ;  /* 0x00000038dcf29810 */ /* 0x000fe20007ffe0ff */
[----:B------:R-:W-:Y:S01]  /*3660*/  FFMA.FTZ R53, R53, c[0x0][0x23c], -R122 ;  /* 0x00008f0035357a23 */ /* 0x000fe2000001087a */
[----:B------:R-:W-:Y:S02]  /*3670*/  @!P1 FSEL R54, R54, -INF , !P5 ;  /* 0xff80000036369808 */ /* 0x000fe40006800000 */
[----:B------:R-:W-:Y:S02]  /*3680*/  @!P1 ISETP.GE.AND P5, PT, R242, R221, PT ;  /* 0x000000ddf200920c */ /* 0x000fe40003fa6270 */
[----:B------:R-:W-:Y:S01]  /*3690*/  @!P1 FSEL R56, R56, -INF , !P6 ;  /* 0xff80000038389808 */ /* 0x000fe20007000000 */
[----:B------:R-:W-:Y:S01]  /*36a0*/  FFMA.FTZ R54, R54, c[0x0][0x23c], -R4 ;  /* 0x00008f0036367a23 */ /* 0x000fe20000010804 */
[----:B------:R-:W-:Y:S01]  /*36b0*/  @!P1 ISETP.GE.AND P6, PT, R242, R235, PT ;  /* 0x000000ebf200920c */ /* 0x000fe20003fc6270 */
[----:B------:R-:W-:Y:S01]  /*36c0*/  MUFU.EX2 R220, R237 ;  /* 0x000000ed00dc7308 */ /* 0x000fe20000000800 */
[----:B------:R-:W-:Y:S01]  /*36d0*/  @!P1 FSEL R58, R58, -INF , !P3 ;  /* 0xff8000003a3a9808 */ /* 0x000fe20005800000 */
[--C-:B------:R-:W-:Y:S01]  /*36e0*/  FFMA.FTZ R56, R56, c[0x0][0x23c], -R5.reuse ;  /* 0x00008f0038387a23 */ /* 0x100fe20000010805 */
[----:B------:R-:W-:Y:S02]  /*36f0*/  @!P1 ISETP.GE.AND P3, PT, R242, R229, PT ;  /* 0x000000e5f200920c */ /* 0x000fe40003f66270 */
[----:B------:R-:W-:Y:S01]  /*3700*/  @!P1 FSEL R60, R60, -INF , !P5 ;  /* 0xff8000003c3c9808 */ /* 0x000fe20006800000 */
[----:B------:R-:W-:Y:S01]  /*3710*/  FFMA.FTZ R58, R58, c[0x0][0x23c], -R6 ;  /* 0x00008f003a3a7a23 */ /* 0x000fe20000010806 */
[-C--:B------:R-:W-:Y:S01]  /*3720*/  @!P1 ISETP.GE.AND P5, PT, R242, R228.reuse, PT ;  /* 0x000000e4f200920c */ /* 0x080fe20003fa6270 */
[----:B------:R-:W-:Y:S01]  /*3730*/  IMAD.WIDE.U32 R242, R227, -0x2daee0ad, RZ ;  /* 0xd2511f53e3f27825 */ /* 0x000fe200078e00ff */
[----:B------:R-:W-:Y:S01]  /*3740*/  @!P1 FSEL R55, R55, -INF , !P2 ;  /* 0xff80000037379808 */ /* 0x000fe20005000000 */
[----:B------:R-:W-:Y:S01]  /*3750*/  MUFU.EX2 R117, R56 ;  /* 0x0000003800757308 */ /* 0x000fe20000000800 */
[----:B------:R-:W-:Y:S01]  /*3760*/  @!P1 ISETP.GE.AND P2, PT, R244, R221, PT ;  /* 0x000000ddf400920c */ /* 0x000fe20003f46270 */
[--C-:B------:R-:W-:Y:S01]  /*3770*/  FFMA.FTZ R227, R25, c[0x0][0x23c], -R5.reuse ;  /* 0x00008f0019e37a23 */ /* 0x100fe20000010805 */
[----:B------:R-:W-:Y:S01]  /*3780*/  LOP3.LUT R236, R243, UR17, R236, 0x96, !PT ;  /* 0x00000011f3ec7c12 */ /* 0x000fe2000f8e96ec */
[--C-:B------:R-:W-:Y:S01]  /*3790*/  FFMA.FTZ R60, R60, c[0x0][0x23c], -R5.reuse ;  /* 0x00008f003c3c7a23 */ /* 0x100fe20000010805 */
[----:B------:R-:W-:Y:S01]  /*37a0*/  @!P1 FSEL R57, R57, -INF , !P0 ;  /* 0xff80000039399808 */ /* 0x000fe20004000000 */
[--C-:B------:R-:W-:Y:S01]  /*37b0*/  FFMA.FTZ R221, R24, c[0x0][0x23c], -R5.reuse ;  /* 0x00008f0018dd7a23 */ /* 0x100fe20000010805 */
[C---:B------:R-:W-:Y:S01]  /*37c0*/  @!P1 ISETP.GE.AND P0, PT, R244.reuse, R235, PT ;  /* 0x000000ebf400920c */ /* 0x040fe20003f06270 */
[----:B------:R-:W-:Y:S01]  /*37d0*/  FFMA.FTZ R55, R55, c[0x0][0x23c], -R4 ;  /* 0x00008f0037377a23 */ /* 0x000fe20000010804 */
[----:B------:R-:W-:Y:S01]  /*37e0*/  @!P1 FSEL R59, R59, -INF , !P4 ;  /* 0xff8000003b3b9808 */ /* 0x000fe20006000000 */
[----:B------:R4:W-:Y:S01]  /*37f0*/  MUFU.EX2 R222, R227 ;  /* 0x000000e300de7308 */ /* 0x0009e20000000800 */
[C---:B------:R-:W-:Y:S01]  /*3800*/  @!P1 ISETP.GE.AND P4, PT, R244.reuse, R229, PT ;  /* 0x000000e5f400920c */ /* 0x040fe20003f86270 */
[--C-:B------:R-:W-:Y:S01]  /*3810*/  FFMA.FTZ R57, R57, c[0x0][0x23c], -R5.reuse ;  /* 0x00008f0039397a23 */ /* 0x100fe20000010805 */
[----:B------:R-:W-:Y:S01]  /*3820*/  @!P1 FSEL R61, R61, -INF , !P2 ;  /* 0xff8000003d3d9808 */ /* 0x000fe20005000000 */
[----:B------:R-:W-:Y:S01]  /*3830*/  FFMA.FTZ R59, R59, c[0x0][0x23c], -R6 ;  /* 0x00008f003b3b7a23 */ /* 0x000fe20000010806 */
[----:B------:R-:W-:Y:S01]  /*3840*/  @!P1 ISETP.GE.AND P2, PT, R244, R228, PT ;  /* 0x000000e4f400920c */ /* 0x000fe20003f46270 */
[----:B------:R-:W-:Y:S01]  /*3850*/  IMAD.WIDE.U32 R234, R234, -0x326172a9, RZ ;  /* 0xcd9e8d57eaea7825 */ /* 0x000fe200078e00ff */
[----:B------:R-:W-:Y:S02]  /*3860*/  LOP3.LUT R244, R251, UR17, R238, 0x96, !PT ;  /* 0x00000011fbf47c12 */ /* 0x000fe4000f8e96ee */
[--C-:B------:R-:W-:Y:S01]  /*3870*/  LOP3.LUT R240, R23, UR18, R230.reuse, 0x96, !PT ;  /* 0x0000001217f07c12 */ /* 0x100fe2000f8e96e6 */
[----:B------:R-:W-:Y:S01]  /*3880*/  MUFU.EX2 R123, R60 ;  /* 0x0000003c007b7308 */ /* 0x000fe20000000800 */
[----:B------:R-:W-:Y:S01]  /*3890*/  LOP3.LUT R238, R15, UR18, R230, 0x96, !PT ;  /* 0x000000120fee7c12 */ /* 0x000fe2000f8e96e6 */
[----:B------:R-:W-:Y:S01]  /*38a0*/  IMAD.WIDE.U32 R228, R236, -0x326172a9, RZ ;  /* 0xcd9e8d57ece47825 */ /* 0x000fe200078e00ff */
[----:B------:R-:W-:Y:S02]  /*38b0*/  LOP3.LUT R251, R235, UR16, R18, 0x96, !PT ;  /* 0x00000010ebfb7c12 */ /* 0x000fe4000f8e9612 */
[----:B------:R-:W-:Y:S01]  /*38c0*/  @!P1 FSEL R63, R63, -INF , !P0 ;  /* 0xff8000003f3f9808 */ /* 0x000fe20004000000 */
[----:B------:R-:W-:Y:S01]  /*38d0*/  IMAD.WIDE.U32 R240, R240, -0x2daee0ad, RZ ;  /* 0xd2511f53f0f07825 */ /* 0x000fe200078e00ff */
[----:B------:R-:W-:Y:S02]  /*38e0*/  @!P1 FSEL R66, R66, -INF , !P5 ;  /* 0xff80000042429808 */ /* 0x000fe40006800000 */
[----:B------:R-:W-:Y:S01]  /*38f0*/  @!P1 FSEL R65, R65, -INF , !P4 ;  /* 0xff80000041419808 */ /* 0x000fe20006000000 */
[----:B------:R-:W-:Y:S01]  /*3900*/  IMAD.WIDE.U32 R244, R244, -0x326172a9, RZ ;  /* 0xcd9e8d57f4f47825 */ /* 0x000fe200078e00ff */
[----:B------:R-:W-:Y:S01]  /*3910*/  LOP3.LUT R236, R241, UR15, R248, 0x96, !PT ;  /* 0x0000000ff1ec7c12 */ /* 0x000fe2000f8e96f8 */
[----:B------:R-:W-:Y:S01]  /*3920*/  MUFU.EX2 R118, R57 ;  /* 0x0000003900767308 */ /* 0x000fe20000000800 */
[----:B------:R-:W-:Y:S01]  /*3930*/  @!P1 FSEL R64, R64, -INF , !P3 ;  /* 0xff80000040409808 */ /* 0x000fe20005800000 */
[----:B----4-:R-:W-:Y:S01]  /*3940*/  IMAD.WIDE.U32 R226, R226, -0x326172a9, RZ ;  /* 0xcd9e8d57e2e27825 */ /* 0x010fe200078e00ff */
[----:B------:R-:W-:Y:S02]  /*3950*/  LOP3.LUT R248, R245, UR16, R14, 0x96, !PT ;  /* 0x00000010f5f87c12 */ /* 0x000fe4000f8e960e */
[----:B------:R-:W-:Y:S01]  /*3960*/  @!P1 FSEL R67, R67, -INF , !P2 ;  /* 0xff80000043439808 */ /* 0x000fe20005000000 */
[----:B------:R-:W-:Y:S01]  /*3970*/  FFMA.FTZ R64, R64, c[0x0][0x23c], -R122 ;  /* 0x00008f0040407a23 */ /* 0x000fe2000001087a */
[----:B------:R-:W-:Y:S01]  /*3980*/  LOP3.LUT R231, R227, UR18, R232, 0x96, !PT ;  /* 0x00000012e3e77c12 */ /* 0x000fe2000f8e96e8 */
[----:B------:R-:W-:Y:S01]  /*3990*/  FFMA.FTZ R66, R66, c[0x0][0x23c], -R4 ;  /* 0x00008f0042427a23 */ /* 0x000fe20000010804 */
[----:B------:R-:W-:Y:S01]  /*39a0*/  LOP3.LUT R247, R229, UR16, R226, 0x96, !PT ;  /* 0x00000010e5f77c12 */ /* 0x000fe2000f8e96e2 */
[----:B------:R-:W-:Y:S01]  /*39b0*/  MUFU.EX2 R121, R64 ;  /* 0x0000004000797308 */ /* 0x000fe20000000800 */
[----:B------:R-:W-:Y:S01]  /*39c0*/  LOP3.LUT R232, R19, UR18, R232, 0x96, !PT ;  /* 0x0000001213e87c12 */ /* 0x000fe2000f8e96e8 */
[----:B------:R-:W-:Y:S01]  /*39d0*/  IMAD.WIDE.U32 R230, R231, -0x2daee0ad, RZ ;  /* 0xd2511f53e7e67825 */ /* 0x000fe200078e00ff */
[----:B------:R-:W-:Y:S03]  /*39e0*/  @!P1 FSEL R62, R62, -INF , !P6 ;  /* 0xff8000003e3e9808 */ /* 0x000fe60007000000 */
[----:B------:R-:W-:Y:S01]  /*39f0*/  FFMA.FTZ R235, R31, c[0x0][0x23c], -R6 ;  /* 0x00008f001feb7a23 */ /* 0x000fe20000010806 */
[----:B------:R-:W-:Y:S01]  /*3a00*/  LOP3.LUT R226, R231, UR15, R242, 0x96, !PT ;  /* 0x0000000fe7e27c12 */ /* 0x000fe2000f8e96f2 */
[--C-:B------:R-:W-:Y:S01]  /*3a10*/  FFMA.FTZ R231, R29, c[0x0][0x23c], -R5.reuse ;  /* 0x00008f001de77a23 */ /* 0x100fe20000010805 */
[----:B------:R-:W-:Y:S01]  /*3a20*/  LOP3.LUT R242, R11, UR16, R22, 0x96, !PT ;  /* 0x000000100bf27c12 */ /* 0x000fe2000f8e9616 */
[----:B------:R-:W-:Y:S01]  /*3a30*/  IMAD.WIDE.U32 R18, R232, -0x2daee0ad, RZ ;  /* 0xd2511f53e8127825 */ /* 0x000fe200078e00ff */
[----:B------:R-:W-:Y:S03]  /*3a40*/  MUFU.EX2 R115, R66 ;  /* 0x0000004200737308 */ /* 0x000fe60000000800 */
[----:B------:R-:W-:Y:S01]  /*3a50*/  IMAD.WIDE.U32 R14, R226, -0x326172a9, RZ ;  /* 0xcd9e8d57e20e7825 */ /* 0x000fe200078e00ff */
[----:B------:R-:W-:Y:S03]  /*3a60*/  LOP3.LUT R227, R19, UR15, R246, 0x96, !PT ;  /* 0x0000000f13e37c12 */ /* 0x000fe6000f8e96f6 */
[----:B------:R-:W-:Y:S01]  /*3a70*/  IMAD.WIDE.U32 R238, R238, -0x2daee0ad, RZ ;  /* 0xd2511f53eeee7825 */ /* 0x000fe200078e00ff */
[----:B------:R-:W-:Y:S02]  /*3a80*/  LOP3.LUT R228, R15, UR14, R228, 0x96, !PT ;  /* 0x0000000e0fe47c12 */ /* 0x000fe4000f8e96e4 */
[----:B------:R4:W-:Y:S01]  /*3a90*/  MUFU.EX2 R226, R231 ;  /* 0x000000e700e27308 */ /* 0x0009e20000000800 */
[----:B------:R-:W-:Y:S01]  /*3aa0*/  IMAD.WIDE.U32 R236, R236, -0x326172a9, RZ ;  /* 0xcd9e8d57ecec7825 */ /* 0x000fe200078e00ff */
[----:B------:R-:W-:Y:S03]  /*3ab0*/  LOP3.LUT R233, R239, UR15, R250, 0x96, !PT ;  /* 0x0000000fefe97c12 */ /* 0x000fe6000f8e96fa */
[----:B------:R-:W-:Y:S01]  /*3ac0*/  IMAD.WIDE.U32 R250, R251, -0x2daee0ad, RZ ;  /* 0xd2511f53fbfa7825 */ /* 0x000fe200078e00ff */
[----:B------:R-:W-:Y:S03]  /*3ad0*/  LOP3.LUT R229, R237, UR14, R10, 0x96, !PT ;  /* 0x0000000eede57c12 */ /* 0x000fe6000f8e960a */
[----:B------:R-:W-:Y:S01]  /*3ae0*/  IMAD.WIDE.U32 R246, R247, -0x2daee0ad, RZ ;  /* 0xd2511f53f7f67825 */ /* 0x000fe200078e00ff */
[----:B------:R-:W-:Y:S03]  /*3af0*/  MUFU.EX2 R119, R58 ;  /* 0x0000003a00777308 */ /* 0x000fe60000000800 */
[----:B------:R-:W-:Y:S01]  /*3b00*/  IMAD.WIDE.U32 R22, R228, -0x2daee0ad, RZ ;  /* 0xd2511f53e4167825 */ /* 0x000fe200078e00ff */
[----:B------:R-:W-:Y:S02]  /*3b10*/  LOP3.LUT R232, R247, UR13, R230, 0x96, !PT ;  /* 0x0000000df7e87c12 */ /* 0x000fe4000f8e96e6 */
[----:B------:R-:W-:Y:S01]  /*3b20*/  LOP3.LUT R230, R251, UR13, R18, 0x96, !PT ;  /* 0x0000000dfbe67c12 */ /* 0x000fe2000f8e9612 */
[----:B------:R-:W-:Y:S01]  /*3b30*/  FFMA.FTZ R237, R30, c[0x0][0x23c], -R6 ;  /* 0x00008f001eed7a23 */ /* 0x000fe20000010806 */
[----:B------:R-:W-:Y:S01]  /*3b40*/  LOP3.LUT R252, R22, 0xffff, RZ, 0xc0, !PT ;  /* 0x0000ffff16fc7812 */ /* 0x000fe200078ec0ff */
[----:B------:R-:W-:Y:S01]  /*3b50*/  IMAD.WIDE.U32 R18, R227, -0x326172a9, RZ ;  /* 0xcd9e8d57e3127825 */ /* 0x000fe200078e00ff */
[----:B------:R-:W-:Y:S01]  /*3b60*/  SHF.R.U32.HI R251, RZ, 0x10, R22 ;  /* 0x00000010fffb7819 */ /* 0x000fe20000011616 */
[----:B------:R1:W1:Y:S02]  /*3b70*/  MUFU.EX2 R228, R235 ;  /* 0x000000eb00e47308 */ /* 0x0002640000000800 */
[----:B------:R-:W-:Y:S01]  /*3b80*/  IMAD.WIDE.U32 R242, R242, -0x2daee0ad, RZ ;  /* 0xd2511f53f2f27825 */ /* 0x000fe200078e00ff */
[----:B------:R-:W-:Y:S03]  /*3b90*/  LOP3.LUT R251, R251, 0xff, RZ, 0xc0, !PT ;  /* 0x000000fffbfb7812 */ /* 0x000fe600078ec0ff */
[----:B------:R-:W-:Y:S01]  /*3ba0*/  FFMA.FTZ R5, R61, c[0x0][0x23c], -R5 ;  /* 0x00008f003d057a23 */ /* 0x000fe20000010805 */
[----:B----4-:R-:W-:Y:S01]  /*3bb0*/  LOP3.LUT R231, R243, UR13, R240, 0x96, !PT ;  /* 0x0000000df3e77c12 */ /* 0x010fe2000f8e96f0 */
[----:B------:R-:W-:Y:S01]  /*3bc0*/  IMAD.WIDE.U32 R240, R232, -0x326172a9, RZ ;  /* 0xcd9e8d57e8f07825 */ /* 0x000fe200078e00ff */
[----:B------:R-:W-:Y:S01]  /*3bd0*/  LOP3.LUT R243, R19, UR14, R234, 0x96, !PT ;  /* 0x0000000e13f37c12 */ /* 0x000fe2000f8e96ea */
[----:B------:R4:W-:Y:S02]  /*3be0*/  MUFU.EX2 R227, R237 ;  /* 0x000000ed00e37308 */ /* 0x0009e40000000800 */
[----:B------:R-:W-:Y:S01]  /*3bf0*/  FFMA.FTZ R62, R62, c[0x0][0x23c], -R6 ;  /* 0x00008f003e3e7a23 */ /* 0x000fe20000010806 */
[----:B------:R-:W-:Y:S01]  /*3c00*/  LOP3.LUT R234, R241, UR12, R14, 0x96, !PT ;  /* 0x0000000cf1ea7c12 */ /* 0x000fe2000f8e960e */
[----:B------:R-:W-:Y:S01]  /*3c10*/  IMAD.WIDE.U32 R248, R248, -0x2daee0ad, RZ ;  /* 0xd2511f53f8f87825 */ /* 0x000fe200078e00ff */
[C---:B------:R-:W-:Y:S03]  /*3c20*/  LOP3.LUT R232, R240.reuse, 0xff, RZ, 0xc0, !PT ;  /* 0x000000fff0e87812 */ /* 0x040fe600078ec0ff */
[----:B------:R-:W-:Y:S01]  /*3c30*/  IMAD.WIDE.U32 R14, R229, -0x2daee0ad, RZ ;  /* 0xd2511f53e50e7825 */ /* 0x000fe200078e00ff */
[----:B------:R-:W-:Y:S01]  /*3c40*/  LOP3.LUT R239, R249, UR13, R238, 0x96, !PT ;  /* 0x0000000df9ef7c12 */ /* 0x000fe2000f8e96ee */
[----:B------:R-:W-:Y:S01]  /*3c50*/  MUFU.EX2 R113, R62 ;  /* 0x0000003e00717308 */ /* 0x000fe20000000800 */
[----:B------:R-:W-:Y:S01]  /*3c60*/  LOP3.LUT R238, R240, 0xffff, RZ, 0xc0, !PT ;  /* 0x0000fffff0ee7812 */ /* 0x000fe200078ec0ff */
[----:B------:R-:W-:Y:S01]  /*3c70*/  FFMA.FTZ R6, R63, c[0x0][0x23c], -R6 ;  /* 0x00008f003f067a23 */ /* 0x000fe20000010806 */
[----:B------:R-:W-:Y:S01]  /*3c80*/  LOP3.LUT R247, R15, UR11, R242, 0x96, !PT ;  /* 0x0000000b0ff77c12 */ /* 0x000fe2000f8e96f2 */
[----:B------:R-:W-:Y:S01]  /*3c90*/  FFMA.FTZ R229, R32, c[0x0][0x23c], -R122 ;  /* 0x00008f0020e57a23 */ /* 0x000fe2000001087a */
[----:B-1----:R-:W-:Y:S01]  /*3ca0*/  LOP3.LUT R235, R234, 0xffff, RZ, 0xc0, !PT ;  /* 0x0000ffffeaeb7812 */ /* 0x002fe200078ec0ff */
[----:B------:R-:W-:Y:S01]  /*3cb0*/  IMAD.WIDE.U32 R26, R230, -0x326172a9, RZ ;  /* 0xcd9e8d57e61a7825 */ /* 0x000fe200078e00ff */
[----:B------:R-:W-:Y:S02]  /*3cc0*/  SHF.R.U32.HI R242, RZ, 0x18, R14 ;  /* 0x00000018fff27819 */ /* 0x000fe4000001160e */
[----:B------:R-:W-:Y:S01]  /*3cd0*/  LOP3.LUT R241, R23, UR11, R246, 0x96, !PT ;  /* 0x0000000b17f17c12 */ /* 0x000fe2000f8e96f6 */
[----:B------:R-:W-:Y:S01]  /*3ce0*/  FFMA.FTZ R230, R33, c[0x0][0x23c], -R122 ;  /* 0x00008f0021e67a23 */ /* 0x000fe2000001087a */
[C---:B------:R-:W-:Y:S01]  /*3cf0*/  LOP3.LUT R246, R14.reuse, 0xffff, RZ, 0xc0, !PT ;  /* 0x0000ffff0ef67812 */ /* 0x040fe200078ec0ff */
[----:B------:R-:W-:Y:S01]  /*3d00*/  MUFU.EX2 R170, R59 ;  /* 0x0000003b00aa7308 */ /* 0x000fe20000000800 */
[----:B------:R-:W-:Y:S01]  /*3d10*/  SHF.R.U32.HI R238, RZ, 0x8, R238 ;  /* 0x00000008ffee7819 */ /* 0x000fe200000116ee */
[----:B------:R-:W-:Y:S01]  /*3d20*/  IMAD.WIDE.U32 R10, R233, -0x326172a9, RZ ;  /* 0xcd9e8d57e90a7825 */ /* 0x000fe200078e00ff */
[----:B----4-:R-:W-:Y:S02]  /*3d30*/  LOP3.LUT R237, R14, 0xff, RZ, 0xc0, !PT ;  /* 0x000000ff0eed7812 */ /* 0x010fe400078ec0ff */
[----:B------:R-:W-:Y:S02]  /*3d40*/  SHF.R.U32.HI R233, RZ, 0x18, R240 ;  /* 0x00000018ffe97819 */ /* 0x000fe400000116f0 */
[----:B------:R-:W-:Y:S02]  /*3d50*/  SHF.R.U32.HI R245, RZ, 0x10, R14 ;  /* 0x00000010fff57819 */ /* 0x000fe4000001160e */
[----:B------:R-:W-:Y:S01]  /*3d60*/  ISETP.LE.U32.AND P0, PT, R233, UR4, PT ;  /* 0x00000004e9007c0c */ /* 0x000fe2000bf03070 */
[----:B------:R-:W-:Y:S01]  /*3d70*/  FFMA.FTZ R233, R36, c[0x0][0x23c], -R122 ;  /* 0x00008f0024e97a23 */ /* 0x000fe2000001087a */
[----:B------:R-:W-:Y:S01]  /*3d80*/  LOP3.LUT R15, R22, 0xff, RZ, 0xc0, !PT ;  /* 0x000000ff160f7812 */ /* 0x000fe200078ec0ff */
[----:B------:R-:W-:Y:S01]  /*3d90*/  MUFU.EX2 R221, R221 ;  /* 0x000000dd00dd7308 */ /* 0x000fe20000000800 */
[----:B------:R-:W-:Y:S02]  /*3da0*/  SHF.R.U32.HI R36, RZ, 0x18, R234 ;  /* 0x00000018ff247819 */ /* 0x000fe400000116ea */
[----:B------:R-:W-:Y:S01]  /*3db0*/  SHF.R.U32.HI R14, RZ, 0x18, R22 ;  /* 0x00000018ff0e7819 */ /* 0x000fe20000011616 */
[----:B------:R-:W-:Y:S01]  /*3dc0*/  IMAD.WIDE.U32 R22, R231, -0x326172a9, RZ ;  /* 0xcd9e8d57e7167825 */ /* 0x000fe200078e00ff */
[----:B------:R-:W-:Y:S02]  /*3dd0*/  ISETP.LE.U32.AND P4, PT, R36, UR4, PT ;  /* 0x0000000424007c0c */ /* 0x000fe4000bf83070 */
[----:B------:R-:W-:Y:S01]  /*3de0*/  SHF.R.U32.HI R235, RZ, 0x8, R235 ;  /* 0x00000008ffeb7819 */ /* 0x000fe200000116eb */
[----:B------:R-:W-:Y:S01]  /*3df0*/  FFMA.FTZ R231, R34, c[0x0][0x23c], -R4 ;  /* 0x00008f0022e77a23 */ /* 0x000fe20000010804 */
[----:B------:R-:W-:Y:S01]  /*3e00*/  ISETP.LE.U32.AND P6, PT, R232, UR4, PT ;  /* 0x00000004e8007c0c */ /* 0x000fe2000bfc3070 */
[----:B------:R-:W-:Y:S01]  /*3e10*/  @!P0 FADD.FTZ R215, -R215, -RZ ;  /* 0x800000ffd7d78221 */ /* 0x000fe20000010100 */
[----:B------:R-:W-:Y:S01]  /*3e20*/  LOP3.LUT R235, R235, 0xffff, RZ, 0xc0, !PT ;  /* 0x0000ffffebeb7812 */ /* 0x000fe200078ec0ff */
[----:B------:R-:W-:Y:S01]  /*3e30*/  MUFU.EX2 R114, R5 ;  /* 0x0000000500727308 */ /* 0x000fe20000000800 */
[----:B------:R-:W-:Y:S02]  /*3e40*/  SHF.R.U32.HI R246, RZ, 0x8, R246 ;  /* 0x00000008fff67819 */ /* 0x000fe400000116f6 */
[----:B------:R-:W-:Y:S02]  /*3e50*/  LOP3.LUT R249, R27, UR12, R18, 0x96, !PT ;  /* 0x0000000c1bf97c12 */ /* 0x000fe4000f8e9612 */
[----:B------:R-:W-:Y:S01]  /*3e60*/  ISETP.LE.U32.AND P5, PT, R235, UR4, PT ;  /* 0x00000004eb007c0c */ /* 0x000fe2000bfa3070 */
[----:B------:R-:W-:Y:S01]  /*3e70*/  @!P4 FADD.FTZ R204, -R204, -RZ ;  /* 0x800000ffccccc221 */ /* 0x000fe20000010100 */
[----:B------:R-:W-:Y:S02]  /*3e80*/  LOP3.LUT R21, R23, UR12, R236, 0x96, !PT ;  /* 0x0000000c17157c12 */ /* 0x000fe4000f8e96ec */
[----:B------:R-:W-:Y:S01]  /*3e90*/  LOP3.LUT R246, R246, 0xffff, RZ, 0xc0, !PT ;  /* 0x0000fffff6f67812 */ /* 0x000fe200078ec0ff */
[----:B------:R-:W-:Y:S01]  /*3ea0*/  @!P6 FADD.FTZ R213, -R213, -RZ ;  /* 0x800000ffd5d5e221 */ /* 0x000fe20000010100 */
[C---:B------:R-:W-:Y:S01]  /*3eb0*/  LOP3.LUT R236, R22.reuse, 0xffff, RZ, 0xc0, !PT ;  /* 0x0000ffff16ec7812 */ /* 0x040fe200078ec0ff */
[----:B------:R-:W1:Y:S01]  /*3ec0*/  MUFU.EX2 R229, R229 ;  /* 0x000000e500e57308 */ /* 0x000e620000000800 */
[----:B------:R-:W-:Y:S02]  /*3ed0*/  LOP3.LUT R19, R22, 0xff, RZ, 0xc0, !PT ;  /* 0x000000ff16137812 */ /* 0x000fe400078ec0ff */
[----:B------:R-:W-:Y:S02]  /*3ee0*/  SHF.R.U32.HI R236, RZ, 0x8, R236 ;  /* 0x00000008ffec7819 */ /* 0x000fe400000116ec */
[--C-:B------:R-:W-:Y:S01]  /*3ef0*/  SHF.R.U32.HI R18, RZ, 0x10, R22.reuse ;  /* 0x00000010ff127819 */ /* 0x100fe20000011616 */
[----:B------:R-:W-:Y:S01]  /*3f00*/  @!P5 FADD.FTZ R202, -R202, -RZ ;  /* 0x800000ffcacad221 */ /* 0x000fe20000010100 */
[----:B------:R-:W-:Y:S02]  /*3f10*/  ISETP.LE.U32.AND P4, PT, R19, UR4, PT ;  /* 0x0000000413007c0c */ /* 0x000fe4000bf83070 */
[----:B------:R-:W-:Y:S01]  /*3f20*/  SHF.R.U32.HI R17, RZ, 0x18, R22 ;  /* 0x00000018ff117819 */ /* 0x000fe20000011616 */
[----:B------:R-:W-:Y:S01]  /*3f30*/  MUFU.EX2 R120, R6 ;  /* 0x0000000600787308 */ /* 0x000fe20000000800 */
[----:B------:R-:W-:Y:S02]  /*3f40*/  LOP3.LUT R22, R234, 0xff, RZ, 0xc0, !PT ;  /* 0x000000ffea167812 */ /* 0x000fe400078ec0ff */
[----:B------:R-:W-:Y:S02]  /*3f50*/  SHF.R.U32.HI R235, RZ, 0x10, R21 ;  /* 0x00000010ffeb7819 */ /* 0x000fe40000011615 */
[----:B------:R-:W-:Y:S02]  /*3f60*/  SHF.R.U32.HI R234, RZ, 0x10, R234 ;  /* 0x00000010ffea7819 */ /* 0x000fe400000116ea */
[----:B------:R-:W-:Y:S02]  /*3f70*/  SHF.R.U32.HI R240, RZ, 0x10, R240 ;  /* 0x00000010fff07819 */ /* 0x000fe400000116f0 */
[----:B------:R-:W-:Y:S01]  /*3f80*/  LOP3.LUT R36, R234, 0xff, RZ, 0xc0, !PT ;  /* 0x000000ffea247812 */ /* 0x000fe200078ec0ff */
[----:B------:R-:W-:Y:S01]  /*3f90*/  FFMA.FTZ R234, R37, c[0x0][0x23c], -R122 ;  /* 0x00008f0025ea7a23 */ /* 0x000fe2000001087a */
[----:B------:R-:W-:Y:S01]  /*3fa0*/  LOP3.LUT R37, R21, 0xffff, RZ, 0xc0, !PT ;  /* 0x0000ffff15257812 */ /* 0x000fe200078ec0ff */
[----:B------:R-:W-:Y:S01]  /*3fb0*/  @!P4 FADD.FTZ R209, -R209, -RZ ;  /* 0x800000ffd1d1c221 */ /* 0x000fe20000010100 */
[----:B------:R-:W-:Y:S01]  /*3fc0*/  ISETP.LE.U32.AND P3, PT, R22, UR4, PT ;  /* 0x0000000416007c0c */ /* 0x000fe2000bf63070 */
[----:B------:R-:W-:Y:S01]  /*3fd0*/  MUFU.EX2 R230, R230 ;  /* 0x000000e600e67308 */ /* 0x000fe20000000800 */
[----:B------:R-:W-:Y:S02]  /*3fe0*/  LOP3.LUT R22, R21, 0xff, RZ, 0xc0, !PT ;  /* 0x000000ff15167812 */ /* 0x000fe400078ec0ff */
[----:B------:R-:W-:Y:S02]  /*3ff0*/  SHF.R.U32.HI R37, RZ, 0x8, R37 ;  /* 0x00000008ff257819 */ /* 0x000fe40000011625 */
[----:B------:R-:W-:Y:S02]  /*4000*/  ISETP.LE.U32.AND P1, PT, R22, UR4, PT ;  /* 0x0000000416007c0c */ /* 0x000fe4000bf23070 */
[----:B------:R-:W-:Y:S02]  /*4010*/  LOP3.LUT R37, R37, 0xffff, RZ, 0xc0, !PT ;  /* 0x0000ffff25257812 */ /* 0x000fe400078ec0ff */
[----:B------:R-:W-:Y:S01]  /*4020*/  LOP3.LUT R240, R240, 0xff, RZ, 0xc0, !PT ;  /* 0x000000fff0f07812 */ /* 0x000fe200078ec0ff */
[----:B------:R-:W4:Y:S01]  /*4030*/  MUFU.EX2 R232, R35 ;  /* 0x0000002300e87308 */ /* 0x000f220000000800 */
[----:B------:R-:W-:Y:S01]  /*4040*/  ISETP.LE.U32.AND P5, PT, R37, UR4, PT ;  /* 0x0000000425007c0c */ /* 0x000fe2000bfa3070 */
[----:B------:R-:W-:Y:S01]  /*4050*/  @!P3 FADD.FTZ R193, -R193, -RZ ;  /* 0x800000ffc1c1b221 */ /* 0x000fe20000010100 */
[----:B------:R-:W-:Y:S02]  /*4060*/  LOP3.LUT R37, R18, 0xff, RZ, 0xc0, !PT ;  /* 0x000000ff12257812 */ /* 0x000fe400078ec0ff */
[----:B------:R-:W-:Y:S02]  /*4070*/  ISETP.LE.U32.AND P2, PT, R36, UR4, PT ;  /* 0x0000000424007c0c */ /* 0x000fe4000bf43070 */
[----:B------:R-:W-:Y:S01]  /*4080*/  SHF.R.U32.HI R36, RZ, 0x18, R21 ;  /* 0x00000018ff247819 */ /* 0x000fe20000011615 */
[----:B------:R-:W-:Y:S01]  /*4090*/  @!P1 FADD.FTZ R205, -R205, -RZ ;  /* 0x800000ffcdcd9221 */ /* 0x000fe20000010100 */
[----:B------:R-:W-:Y:S01]  /*40a0*/  LOP3.LUT R235, R235, 0xff, RZ, 0xc0, !PT ;  /* 0x000000ffebeb7812 */ /* 0x000fe200078ec0ff */
[----:B------:R-:W1:Y:S01]  /*40b0*/  MUFU.EX2 R231, R231 ;  /* 0x000000e700e77308 */ /* 0x000e620000000800 */
[----:B------:R-:W-:Y:S02]  /*40c0*/  LOP3.LUT R244, R11, UR14, R244, 0x96, !PT ;  /* 0x0000000e0bf47c12 */ /* 0x000fe4000f8e96f4 */
[----:B------:R-:W-:Y:S01]  /*40d0*/  ISETP.LE.U32.AND P3, PT, R235, UR4, PT ;  /* 0x00000004eb007c0c */ /* 0x000fe2000bf63070 */
[----:B------:R-:W-:Y:S01]  /*40e0*/  @!P5 FADD.FTZ R206, -R206, -RZ ;  /* 0x800000ffceced221 */ /* 0x000fe20000010100 */
[--C-:B------:R-:W-:Y:S01]  /*40f0*/  SHF.R.U32.HI R9, RZ, 0x10, R26.reuse ;  /* 0x00000010ff097819 */ /* 0x100fe2000001161a */
[----:B------:R-:W-:Y:S01]  /*4100*/  IMAD.WIDE.U32 R18, R244, -0x2daee0ad, RZ ;  /* 0xd2511f53f4127825 */ /* 0x000fe200078e00ff */
[----:B------:R-:W-:Y:S02]  /*4110*/  ISETP.LE.U32.AND P5, PT, R37, UR4, PT ;  /* 0x0000000425007c0c */ /* 0x000fe4000bfa3070 */
[----:B------:R-:W-:Y:S01]  /*4120*/  LOP3.LUT R37, R241, 0xffff, RZ, 0xc0, !PT ;  /* 0x0000fffff1257812 */ /* 0x000fe200078ec0ff */
[----:B------:R-:W-:Y:S01]  /*4130*/  @!P2 FADD.FTZ R203, -R203, -RZ ;  /* 0x800000ffcbcba221 */ /* 0x000fe20000010100 */
[----:B------:R-:W-:Y:S01]  /*4140*/  ISETP.LE.U32.AND P2, PT, R36, UR4, PT ;  /* 0x0000000424007c0c */ /* 0x000fe2000bf43070 */
[----:B------:R1:W-:Y:S01]  /*4150*/  MUFU.EX2 R244, R47 ;  /* 0x0000002f00f47308 */ /* 0x0003e20000000800 */
[----:B------:R-:W-:Y:S02]  /*4160*/  LOP3.LUT R7, R26, 0xffff, RZ, 0xc0, !PT ;  /* 0x0000ffff1a077812 */ /* 0x000fe400078ec0ff */
[----:B------:R-:W-:Y:S01]  /*4170*/  LOP3.LUT R36, R236, 0xffff, RZ, 0xc0, !PT ;  /* 0x0000ffffec247812 */ /* 0x000fe200078ec0ff */
[----:B------:R-:W-:Y:S01]  /*4180*/  @!P3 FADD.FTZ R207, -R207, -RZ ;  /* 0x800000ffcfcfb221 */ /* 0x000fe20000010100 */
[----:B------:R-:W-:Y:S02]  /*4190*/  LOP3.LUT R13, R26, 0xff, RZ, 0xc0, !PT ;  /* 0x000000ff1a0d7812 */ /* 0x000fe400078ec0ff */
[----:B------:R-:W-:Y:S01]  /*41a0*/  ISETP.LE.U32.AND P1, PT, R36, UR4, PT ;  /* 0x0000000424007c0c */ /* 0x000fe2000bf23070 */
[----:B------:R-:W-:Y:S01]  /*41b0*/  @!P5 FADD.FTZ R211, -R211, -RZ ;  /* 0x800000ffd3d3d221 */ /* 0x000fe20000010100 */
[----:B------:R-:W-:Y:S01]  /*41c0*/  LOP3.LUT R36, R238, 0xffff, RZ, 0xc0, !PT ;  /* 0x0000ffffee247812 */ /* 0x000fe200078ec0ff */
[----:B------:R-:W-:Y:S01]  /*41d0*/  MUFU.EX2 R235, R38 ;  /* 0x0000002600eb7308 */ /* 0x000fe20000000800 */
[----:B------:R-:W-:Y:S01]  /*41e0*/  ISETP.LE.U32.AND P3, PT, R237, UR4, PT ;  /* 0x00000004ed007c0c */ /* 0x000fe2000bf63070 */
[----:B------:R-:W-:Y:S01]  /*41f0*/  @!P2 FADD.FTZ R208, -R208, -RZ ;  /* 0x800000ffd0d0a221 */ /* 0x000fe20000010100 */
[----:B------:R-:W-:Y:S02]  /*4200*/  SHF.R.U32.HI R11, RZ, 0x18, R26 ;  /* 0x00000018ff0b7819 */ /* 0x000fe4000001161a */
[----:B------:R-:W-:Y:S02]  /*4210*/  ISETP.LE.U32.AND P5, PT, R36, UR4, PT ;  /* 0x0000000424007c0c */ /* 0x000fe4000bfa3070 */
[----:B------:R-:W-:Y:S02]  /*4220*/  SHF.R.U32.HI R37, RZ, 0x8, R37 ;  /* 0x00000008ff257819 */ /* 0x000fe40000011625 */
[----:B------:R-:W-:Y:S01]  /*4230*/  ISETP.LE.U32.AND P4, PT, R242, UR4, PT ;  /* 0x00000004f2007c0c */ /* 0x000fe2000bf83070 */
[----:B------:R4:W-:Y:S01]  /*4240*/  MUFU.EX2 R238, R41 ;  /* 0x0000002900ee7308 */ /* 0x0009e20000000800 */
[----:B------:R-:W-:Y:S01]  /*4250*/  LOP3.LUT R37, R37, 0xffff, RZ, 0xc0, !PT ;  /* 0x0000ffff25257812 */ /* 0x000fe200078ec0ff */
[----:B---3--:R-:W-:Y:S01]  /*4260*/  @!P1 FADD.FTZ R210, -R210, -RZ ;  /* 0x800000ffd2d29221 */ /* 0x008fe20000010100 */
[----:B------:R-:W-:Y:S01]  /*4270*/  ISETP.LE.U32.AND P1, PT, R15, UR4, PT ;  /* 0x000000040f007c0c */ /* 0x000fe2000bf23070 */
[----:B------:R-:W-:Y:S01]  /*4280*/  @!P3 FADD.FTZ R225, -R225, -RZ ;  /* 0x800000ffe1e1b221 */ /* 0x000fe20000010100 */
[----:B------:R-:W-:Y:S02]  /*4290*/  ISETP.LE.U32.AND P2, PT, R17, UR4, PT ;  /* 0x0000000411007c0c */ /* 0x000fe4000bf43070 */
[----:B-1----:R-:W-:Y:S01]  /*42a0*/  SHF.R.U32.HI R47, RZ, 0x18, R18 ;  /* 0x00000018ff2f7819 */ /* 0x002fe20000011612 */
[----:B--2---:R-:W-:Y:S01]  /*42b0*/  @!P5 FADD.FTZ R214, -R214, -RZ ;  /* 0x800000ffd6d6d221 */ /* 0x004fe20000010100 */
[----:B------:R-:W-:Y:S01]  /*42c0*/  ISETP.LE.U32.AND P5, PT, R37, UR4, PT ;  /* 0x0000000425007c0c */ /* 0x000fe2000bfa3070 */
[----:B------:R1:W-:Y:S01]  /*42d0*/  MUFU.EX2 R237, R40 ;  /* 0x0000002800ed7308 */ /* 0x0003e20000000800 */
[----:B------:R-:W-:Y:S01]  /*42e0*/  LOP3.LUT R37, R247, 0xffff, RZ, 0xc0, !PT ;  /* 0x0000fffff7257812 */ /* 0x000fe200078ec0ff */
[----:B------:R-:W-:Y:S03]  /*42f0*/  @!P4 FADD.FTZ R228, -R228, -RZ ;  /* 0x800000ffe4e4c221 */ /* 0x000fe60000010100 */
[----:B------:R-:W-:Y:S01]  /*4300*/  SHF.R.U32.HI R37, RZ, 0x8, R37 ;  /* 0x00000008ff257819 */ /* 0x000fe20000011625 */
[----:B------:R-:W-:Y:S02]  /*4310*/  @!P1 FADD.FTZ R229, -R229, -RZ ;  /* 0x800000ffe5e59221 */ /* 0x000fe40000010100 */
[----:B------:R-:W-:Y:S01]  /*4320*/  @!P2 FADD.FTZ R212, -R212, -RZ ;  /* 0x800000ffd4d4a221 */ /* 0x000fe20000010100 */
[----:B------:R-:W-:Y:S01]  /*4330*/  ISETP.LE.U32.AND P2, PT, R240, UR4, PT ;  /* 0x00000004f0007c0c */ /* 0x000fe2000bf43070 */
[----:B------:R2:W-:Y:S01]  /*4340*/  MUFU.EX2 R236, R39 ;  /* 0x0000002700ec7308 */ /* 0x0005e20000000800 */
[----:B------:R-:W-:Y:S01]  /*4350*/  LOP3.LUT R37, R37, 0xffff, RZ, 0xc0, !PT ;  /* 0x0000ffff25257812 */ /* 0x000fe200078ec0ff */
[----:B------:R-:W-:Y:S01]  /*4360*/  @!P5 FADD.FTZ R218, -R218, -RZ ;  /* 0x800000ffdadad221 */ /* 0x000fe20000010100 */
[----:B----4-:R-:W-:Y:S04]  /*4370*/  LOP3.LUT R41, R247, 0xff, RZ, 0xc0, !PT ;  /* 0x000000fff7297812 */ /* 0x010fe800078ec0ff */
[----:B------:R-:W-:Y:S03]  /*4380*/  ISETP.LE.U32.AND P5, PT, R41, UR4, PT ;  /* 0x0000000429007c0c */ /* 0x000fe6000bfa3070 */
[----:B------:R-:W-:Y:S02]  /*4390*/  MUFU.EX2 R240, R43 ;  /* 0x0000002b00f07308 */ /* 0x000fe40000000800 */
[----:B------:R-:W-:Y:S01]  /*43a0*/  @!P2 FADD.FTZ R216, -R216, -RZ ;  /* 0x800000ffd8d8a221 */ /* 0x000fe20000010100 */
[----:B-1----:R-:W-:Y:S04]  /*43b0*/  LOP3.LUT R40, R241, 0xff, RZ, 0xc0, !PT ;  /* 0x000000fff1287812 */ /* 0x002fe800078ec0ff */
[----:B------:R-:W-:Y:S02]  /*43c0*/  ISETP.LE.U32.AND P6, PT, R40, UR4, PT ;  /* 0x0000000428007c0c */ /* 0x000fe4000bfc3070 */
[--C-:B------:R-:W-:Y:S01]  /*43d0*/  SHF.R.U32.HI R40, RZ, 0x10, R241.reuse ;  /* 0x00000010ff287819 */ /* 0x100fe200000116f1 */
[----:B------:R1:W-:Y:S01]  /*43e0*/  MUFU.EX2 R242, R45 ;  /* 0x0000002d00f27308 */ /* 0x0003e20000000800 */
[----:B------:R-:W-:Y:S01]  /*43f0*/  SHF.R.U32.HI R241, RZ, 0x18, R241 ;  /* 0x00000018fff17819 */ /* 0x000fe200000116f1 */
[----:B------:R-:W-:Y:S01]  /*4400*/  @!P5 FADD.FTZ R221, -R221, -RZ ;  /* 0x800000ffddddd221 */ /* 0x000fe20000010100 */
[----:B------:R-:W-:Y:S01]  /*4410*/  LOP3.LUT R40, R40, 0xff, RZ, 0xc0, !PT ;  /* 0x000000ff28287812 */ /* 0x000fe200078ec0ff */
[----:B--2---:R-:W-:Y:S01]  /*4420*/  IMAD.WIDE.U32 R38, R239, -0x326172a9, RZ ;  /* 0xcd9e8d57ef267825 */ /* 0x004fe200078e00ff */
[----:B------:R-:W-:Y:S02]  /*4430*/  ISETP.LE.U32.AND P2, PT, R241, UR4, PT ;  /* 0x00000004f1007c0c */ /* 0x000fe4000bf43070 */
[----:B------:R-:W-:Y:S02]  /*4440*/  ISETP.LE.U32.AND P0, PT, R40, UR4, PT ;  /* 0x0000000428007c0c */ /* 0x000fe4000bf03070 */
[----:B------:R-:W-:Y:S01]  /*4450*/  LOP3.LUT R36, R39, UR12, R10, 0x96, !PT ;  /* 0x0000000c27247c12 */ /* 0x000fe2000f8e960a */
[----:B------:R-:W-:Y:S01]  /*4460*/  @!P6 FADD.FTZ R217, -R217, -RZ ;  /* 0x800000ffd9d9e221 */ /* 0x000fe20000010100 */
[--C-:B------:R-:W-:Y:S01]  /*4470*/  SHF.R.U32.HI R40, RZ, 0x10, R247.reuse ;  /* 0x00000010ff287819 */ /* 0x100fe200000116f7 */
[----:B------:R2:W-:Y:S01]  /*4480*/  MUFU.EX2 R241, R44 ;  /* 0x0000002c00f17308 */ /* 0x0005e20000000800 */
[----:B------:R-:W-:Y:S01]  /*4490*/  ISETP.LE.U32.AND P6, PT, R14, UR4, PT ;  /* 0x000000040e007c0c */ /* 0x000fe2000bfc3070 */
[----:B------:R-:W-:Y:S01]  /*44a0*/  IMAD.WIDE.U32 R14, R243, -0x2daee0ad, RZ ;  /* 0xd2511f53f30e7825 */ /* 0x000fe200078e00ff */
[----:B------:R-:W-:Y:S02]  /*44b0*/  SHF.R.U32.HI R247, RZ, 0x18, R247 ;  /* 0x00000018fff77819 */ /* 0x000fe400000116f7 */
[----:B------:R-:W-:Y:S01]  /*44c0*/  LOP3.LUT R41, R38, 0xffff, RZ, 0xc0, !PT ;  /* 0x0000ffff26297812 */ /* 0x000fe200078ec0ff */
[----:B------:R-:W-:Y:S01]  /*44d0*/  @!P2 FADD.FTZ R220, -R220, -RZ ;  /* 0x800000ffdcdca221 */ /* 0x000fe20000010100 */
[----:B------:R-:W-:Y:S01]  /*44e0*/  ISETP.LE.U32.AND P2, PT, R37, UR4, PT ;  /* 0x0000000425007c0c */ /* 0x000fe2000bf43070 */
[----:B------:R-:W-:Y:S01]  /*44f0*/  @!P0 FADD.FTZ R219, -R219, -RZ ;  /* 0x800000ffdbdb8221 */ /* 0x000fe20000010100 */
[----:B------:R-:W-:Y:S01]  /*4500*/  ISETP.LE.U32.AND P5, PT, R247, UR4, PT ;  /* 0x00000004f7007c0c */ /* 0x000fe2000bfa3070 */
[----:B------:R3:W-:Y:S01]  /*4510*/  MUFU.EX2 R239, R42 ;  /* 0x0000002a00ef7308 */ /* 0x0007e20000000800 */
[----:B------:R-:W-:Y:S02]  /*4520*/  LOP3.LUT R37, R15, UR11, R250, 0x96, !PT ;  /* 0x0000000b0f257c12 */ /* 0x000fe4000f8e96fa */
[----:B-1----:R-:W-:Y:S01]  /*4530*/  LOP3.LUT R45, R245, 0xff, RZ, 0xc0, !PT ;  /* 0x000000fff52d7812 */ /* 0x002fe200078ec0ff */
[----:B------:R-:W-:Y:S01]  /*4540*/  @!P6 FADD.FTZ R232, -R232, -RZ ;  /* 0x800000ffe8e8e221 */ /* 0x000fe20000010100 */
[----:B------:R-:W-:Y:S02]  /*4550*/  SHF.R.U32.HI R43, RZ, 0x10, R14 ;  /* 0x00000010ff2b7819 */ /* 0x000fe4000001160e */
[----:B------:R-:W-:Y:S02]  /*4560*/  ISETP.LE.U32.AND P3, PT, R45, UR4, PT ;  /* 0x000000042d007c0c */ /* 0x000fe4000bf63070 */
[----:B------:R-:W-:Y:S01]  /*4570*/  LOP3.LUT R10, R14, 0xff, RZ, 0xc0, !PT ;  /* 0x000000ff0e0a7812 */ /* 0x000fe200078ec0ff */
[----:B------:R-:W-:Y:S01]  /*4580*/  @!P2 FADD.FTZ R222, -R222, -RZ ;  /* 0x800000ffdedea221 */ /* 0x000fe20000010100 */
[----:B------:R-:W-:Y:S01]  /*4590*/  SHF.R.U32.HI R247, RZ, 0x8, R252 ;  /* 0x00000008fff77819 */ /* 0x000fe200000116fc */
[----:B------:R-:W-:Y:S01]  /*45a0*/  @!P5 FADD.FTZ R224, -R224, -RZ ;  /* 0x800000ffe0e0d221 */ /* 0x000fe20000010100 */
[----:B------:R-:W-:Y:S01]  /*45b0*/  ISETP.LE.U32.AND P2, PT, R13, UR4, PT ;  /* 0x000000040d007c0c */ /* 0x000fe2000bf43070 */
[----:B------:R-:W-:Y:S01]  /*45c0*/  FFMA.FTZ R252, R50, c[0x0][0x23c], -R4 ;  /* 0x00008f0032fc7a23 */ /* 0x000fe20000010804 */
[----:B------:R-:W-:Y:S01]  /*45d0*/  ISETP.LE.U32.AND P5, PT, R246, UR4, PT ;  /* 0x00000004f6007c0c */ /* 0x000fe2000bfa3070 */
[----:B------:R-:W-:Y:S01]  /*45e0*/  FFMA.FTZ R246, R49, c[0x0][0x23c], -R122 ;  /* 0x00008f0031f67a23 */ /* 0x000fe2000001087a */
[----:B--2---:R-:W-:Y:S01]  /*45f0*/  LOP3.LUT R44, R14, 0xffff, RZ, 0xc0, !PT ;  /* 0x0000ffff0e2c7812 */ /* 0x004fe200078ec0ff */
[----:B------:R-:W1:Y:S01]  /*4600*/  MUFU.EX2 R233, R233 ;  /* 0x000000e900e97308 */ /* 0x000e620000000800 */
[----:B------:R-:W-:Y:S01]  /*4610*/  LOP3.LUT R247, R247, 0xffff, RZ, 0xc0, !PT ;  /* 0x0000fffff7f77812 */ /* 0x000fe200078ec0ff */
[----:B------:R-:W-:Y:S01]  /*4620*/  @!P3 FADD.FTZ R227, -R227, -RZ ;  /* 0x800000ffe3e3b221 */ /* 0x000fe20000010100 */
[----:B------:R-:W-:Y:S02]  /*4630*/  LOP3.LUT R45, R18, 0xffff, RZ, 0xc0, !PT ;  /* 0x0000ffff122d7812 */ /* 0x000fe400078ec0ff */
[----:B------:R-:W-:Y:S02]  /*4640*/  LOP3.LUT R50, R249, 0xffff, RZ, 0xc0, !PT ;  /* 0x0000fffff9327812 */ /* 0x000fe400078ec0ff */
[----:B------:R-:W-:Y:S02]  /*4650*/  ISETP.LE.U32.AND P3, PT, R251, UR4, PT ;  /* 0x00000004fb007c0c */ /* 0x000fe4000bf63070 */
[----:B------:R-:W-:Y:S01]  /*4660*/  LOP3.LUT R250, R249, 0xff, RZ, 0xc0, !PT ;  /* 0x000000fff9fa7812 */ /* 0x000fe200078ec0ff */
[----:B------:R-:W-:Y:S01]  /*4670*/  @!P5 FADD.FTZ R226, -R226, -RZ ;  /* 0x800000ffe2e2d221 */ /* 0x000fe20000010100 */
[----:B------:R-:W-:Y:S01]  /*4680*/  ISETP.LE.U32.AND P5, PT, R247, UR4, PT ;  /* 0x00000004f7007c0c */ /* 0x000fe2000bfa3070 */
[----:B------:R2:W4:Y:S01]  /*4690*/  MUFU.EX2 R243, R46 ;  /* 0x0000002e00f37308 */ /* 0x0005220000000800 */
[----:B------:R-:W-:Y:S02]  /*46a0*/  SHF.R.U32.HI R50, RZ, 0x8, R50 ;  /* 0x00000008ff327819 */ /* 0x000fe40000011632 */
[----:B---3--:R-:W-:Y:S01]  /*46b0*/  LOP3.LUT R42, R19, UR11, R248, 0x96, !PT ;  /* 0x0000000b132a7c12 */ /* 0x008fe2000f8e96f8 */
[--C-:B------:R-:W-:Y:S01]  /*46c0*/  FFMA.FTZ R248, R51, c[0x0][0x23c], -R4.reuse ;  /* 0x00008f0033f87a23 */ /* 0x100fe20000010804 */
[--C-:B------:R-:W-:Y:S01]  /*46d0*/  SHF.R.U32.HI R51, RZ, 0x18, R249.reuse ;  /* 0x00000018ff337819 */ /* 0x100fe200000116f9 */
[----:B------:R-:W-:Y:S01]  /*46e0*/  FFMA.FTZ R4, R67, c[0x0][0x23c], -R4 ;  /* 0x00008f0043047a23 */ /* 0x000fe20000010804 */
[----:B------:R-:W-:Y:S01]  /*46f0*/  ISETP.LE.U32.AND P4, PT, R250, UR4, PT ;  /* 0x00000004fa007c0c */ /* 0x000fe2000bf83070 */
[----:B------:R-:W-:Y:S01]  /*4700*/  @!P3 FADD.FTZ R231, -R231, -RZ ;  /* 0x800000ffe7e7b221 */ /* 0x000fe20000010100 */
[----:B------:R-:W-:Y:S01]  /*4710*/  LOP3.LUT R50, R50, 0xffff, RZ, 0xc0, !PT ;  /* 0x0000ffff32327812 */ /* 0x000fe200078ec0ff */
[----:B------:R-:W-:Y:S01]  /*4720*/  MUFU.EX2 R250, R53 ;  /* 0x0000003500fa7308 */ /* 0x000fe20000000800 */
[----:B------:R-:W-:Y:S01]  /*4730*/  ISETP.LE.U32.AND P1, PT, R51, UR4, PT ;  /* 0x0000000433007c0c */ /* 0x000fe2000bf23070 */
[----:B------:R-:W-:Y:S01]  /*4740*/  @!P5 FADD.FTZ R230, -R230, -RZ ;  /* 0x800000ffe6e6d221 */ /* 0x000fe20000010100 */
[----:B------:R-:W-:Y:S01]  /*4750*/  SHF.R.U32.HI R51, RZ, 0x10, R249 ;  /* 0x00000010ff337819 */ /* 0x000fe200000116f9 */
[--C-:B------:R-:W-:Y:S01]  /*4760*/  FFMA.FTZ R249, R52, c[0x0][0x23c], -R122.reuse ;  /* 0x00008f0034f97a23 */ /* 0x100fe2000001087a */
[----:B------:R-:W-:Y:S02]  /*4770*/  ISETP.LE.U32.AND P5, PT, R50, UR4, PT ;  /* 0x0000000432007c0c */ /* 0x000fe4000bfa3070 */
[----:B------:R-:W-:Y:S02]  /*4780*/  LOP3.LUT R52, R51, 0xff, RZ, 0xc0, !PT ;  /* 0x000000ff33347812 */ /* 0x000fe400078ec0ff */
[----:B------:R-:W-:Y:S01]  /*4790*/  LOP3.LUT R50, R36, 0xff, RZ, 0xc0, !PT ;  /* 0x000000ff24327812 */ /* 0x000fe200078ec0ff */
[----:B-1----:R-:W-:Y:S01]  /*47a0*/  @!P4 FADD.FTZ R233, -R233, -RZ ;  /* 0x800000ffe9e9c221 */ /* 0x002fe20000010100 */
[----:B------:R-:W-:Y:S01]  /*47b0*/  ISETP.LE.U32.AND P3, PT, R52, UR4, PT ;  /* 0x0000000434007c0c */ /* 0x000fe2000bf63070 */
[----:B------:R-:W1:Y:S01]  /*47c0*/  MUFU.EX2 R223, R223 ;  /* 0x000000df00df7308 */ /* 0x000e620000000800 */
[----:B------:R-:W-:Y:S01]  /*47d0*/  ISETP.LE.U32.AND P6, PT, R50, UR4, PT ;  /* 0x0000000432007c0c */ /* 0x000fe2000bfc3070 */
[----:B--2---:R-:W-:Y:S01]  /*47e0*/  FFMA.FTZ R46, R48, c[0x0][0x23c], -R122 ;  /* 0x00008f00302e7a23 */ /* 0x004fe2000001087a */
[----:B------:R-:W-:Y:S01]  /*47f0*/  SHF.R.U32.HI R50, RZ, 0x18, R36 ;  /* 0x00000018ff327819 */ /* 0x000fe20000011624 */
[----:B------:R-:W-:Y:S01]  /*4800*/  FFMA.FTZ R122, R65, c[0x0][0x23c], -R122 ;  /* 0x00008f00417a7a23 */ /* 0x000fe2000001087a */
[----:B------:R-:W-:Y:S01]  /*4810*/  SHF.R.U32.HI R39, RZ, 0x10, R38 ;  /* 0x00000010ff277819 */ /* 0x000fe20000011626 */
[----:B------:R-:W-:Y:S01]  /*4820*/  @!P1 FADD.FTZ R236, -R236, -RZ ;  /* 0x800000ffecec9221 */ /* 0x000fe20000010100 */
[----:B------:R-:W-:Y:S02]  /*4830*/  SHF.R.U32.HI R48, RZ, 0x18, R14 ;  /* 0x00000018ff307819 */ /* 0x000fe4000001160e */
[----:B------:R-:W-:Y:S01]  /*4840*/  ISETP.LE.U32.AND P4, PT, R50, UR4, PT ;  /* 0x0000000432007c0c */ /* 0x000fe2000bf83070 */
[----:B------:R-:W-:Y:S01]  /*4850*/  MUFU.EX2 R251, R54 ;  /* 0x0000003600fb7308 */ /* 0x000fe20000000800 */
[----:B------:R-:W-:Y:S01]  /*4860*/  LOP3.LUT R51, R36, 0xffff, RZ, 0xc0, !PT ;  /* 0x0000ffff24337812 */ /* 0x000fe200078ec0ff */
[----:B------:R-:W-:Y:S01]  /*4870*/  @!P3 FADD.FTZ R235, -R235, -RZ ;  /* 0x800000ffebebb221 */ /* 0x000fe20000010100 */
[----:B------:R-:W-:Y:S01]  /*4880*/  SHF.R.U32.HI R36, RZ, 0x10, R36 ;  /* 0x00000010ff247819 */ /* 0x000fe20000011624 */
[----:B------:R-:W-:Y:S01]  /*4890*/  @!P6 FADD.FTZ R237, -R237, -RZ ;  /* 0x800000ffedede221 */ /* 0x000fe20000010100 */
[----:B------:R-:W-:Y:S02]  /*48a0*/  LOP3.LUT R39, R39, 0xff, RZ, 0xc0, !PT ;  /* 0x000000ff27277812 */ /* 0x000fe400078ec0ff */
[----:B------:R-:W-:Y:S02]  /*48b0*/  LOP3.LUT R36, R36, 0xff, RZ, 0xc0, !PT ;  /* 0x000000ff24247812 */ /* 0x000fe400078ec0ff */
[----:B------:R-:W-:Y:S01]  /*48c0*/  ISETP.LE.U32.AND P6, PT, R39, UR4, PT ;  /* 0x0000000427007c0c */ /* 0x000fe2000bfc3070 */
[----:B------:R-:W2:Y:S01]  /*48d0*/  MUFU.EX2 R245, R46 ;  /* 0x0000002e00f57308 */ /* 0x000ea20000000800 */
[----:B------:R-:W-:Y:S01]  /*48e0*/  ISETP.LE.U32.AND P3, PT, R36, UR4, PT ;  /* 0x0000000424007c0c */ /* 0x000fe2000bf63070 */
[----:B------:R-:W-:Y:S01]  /*48f0*/  @!P4 FADD.FTZ R240, -R240, -RZ ;  /* 0x800000fff0f0c221 */ /* 0x000fe20000010100 */
[----:B------:R-:W-:Y:S02]  /*4900*/  LOP3.LUT R40, R40, 0xff, RZ, 0xc0, !PT ;  /* 0x000000ff28287812 */ /* 0x000fe400078ec0ff */
[----:B------:R-:W-:Y:S02]  /*4910*/  LOP3.LUT R36, R9, 0xff, RZ, 0xc0, !PT ;  /* 0x000000ff09247812 */ /* 0x000fe400078ec0ff */
[----:B------:R-:W-:Y:S02]  /*4920*/  LOP3.LUT R39, R37, 0xff, RZ, 0xc0, !PT ;  /* 0x000000ff25277812 */ /* 0x000fe400078ec0ff */
[----:B------:R-:W-:Y:S01]  /*4930*/  ISETP.LE.U32.AND P0, PT, R40, UR4, PT ;  /* 0x0000000428007c0c */ /* 0x000fe2000bf03070 */
[----:B------:R-:W3:Y:S01]  /*4940*/  MUFU.EX2 R247, R252 ;  /* 0x000000fc00f77308 */ /* 0x000ee20000000800 */
[----:B------:R-:W-:Y:S01]  /*4950*/  ISETP.LE.U32.AND P4, PT, R36, UR4, PT ;  /* 0x0000000424007c0c */ /* 0x000fe2000bf83070 */
[----:B----4-:R-:W-:Y:S01]  /*4960*/  @!P6 FADD.FTZ R243, -R243, -RZ ;  /* 0x800000fff3f3e221 */ /* 0x010fe20000010100 */
[----:B------:R-:W-:Y:S01]  /*4970*/  SHF.R.U32.HI R36, RZ, 0x8, R7 ;  /* 0x00000008ff247819 */ /* 0x000fe20000011607 */
[----:B------:R-:W-:Y:S01]  /*4980*/  @!P3 FADD.FTZ R239, -R239, -RZ ;  /* 0x800000ffefefb221 */ /* 0x000fe20000010100 */
[----:B------:R-:W-:Y:S02]  /*4990*/  LOP3.LUT R40, R38, 0xff, RZ, 0xc0, !PT ;  /* 0x000000ff26287812 */ /* 0x000fe400078ec0ff */
[----:B------:R-:W-:Y:S02]  /*49a0*/  LOP3.LUT R36, R36, 0xffff, RZ, 0xc0, !PT ;  /* 0x0000ffff24247812 */ /* 0x000fe400078ec0ff */
[----:B------:R-:W-:Y:S01]  /*49b0*/  SHF.R.U32.HI R38, RZ, 0x18, R38 ;  /* 0x00000018ff267819 */ /* 0x000fe20000011626 */
[----:B------:R-:W4:Y:S01]  /*49c0*/  MUFU.EX2 R246, R246 ;  /* 0x000000f600f67308 */ /* 0x000f220000000800 */
[----:B------:R-:W-:Y:S01]  /*49d0*/  ISETP.LE.U32.AND P6, PT, R36, UR4, PT ;  /* 0x0000000424007c0c */ /* 0x000fe2000bfc3070 */
[----:B-1----:R-:W-:Y:S01]  /*49e0*/  @!P0 FADD.FTZ R223, -R223, -RZ ;  /* 0x800000ffdfdf8221 */ /* 0x002fe20000010100 */
[----:B------:R-:W-:Y:S01]  /*49f0*/  LOP3.LUT R36, R37, 0xffff, RZ, 0xc0, !PT ;  /* 0x0000ffff25247812 */ /* 0x000fe200078ec0ff */
[----:B--2---:R-:W-:Y:S01]  /*4a00*/  @!P2 FADD.FTZ R245, -R245, -RZ ;  /* 0x800000fff5f5a221 */ /* 0x004fe20000010100 */
[----:B------:R-:W-:Y:S02]  /*4a10*/  ISETP.LE.U32.AND P3, PT, R38, UR4, PT ;  /* 0x0000000426007c0c */ /* 0x000fe4000bf63070 */
[----:B------:R-:W-:Y:S02]  /*4a20*/  ISETP.LE.U32.AND P0, PT, R11, UR4, PT ;  /* 0x000000040b007c0c */ /* 0x000fe4000bf03070 */
[----:B------:R-:W-:Y:S01]  /*4a30*/  SHF.R.U32.HI R36, RZ, 0x8, R36 ;  /* 0x00000008ff247819 */ /* 0x000fe20000011624 */
[----:B------:R-:W1:Y:S01]  /*4a40*/  MUFU.EX2 R248, R248 ;  /* 0x000000f800f87308 */ /* 0x000e620000000800 */
[--C-:B------:R-:W-:Y:S02]  /*4a50*/  SHF.R.U32.HI R38, RZ, 0x10, R37.reuse ;  /* 0x00000010ff267819 */ /* 0x100fe40000011625 */
[----:B------:R-:W-:Y:S01]  /*4a60*/  LOP3.LUT R36, R36, 0xffff, RZ, 0xc0, !PT ;  /* 0x0000ffff24247812 */ /* 0x000fe200078ec0ff */
[----:B---3--:R-:W-:Y:S01]  /*4a70*/  @!P4 FADD.FTZ R247, -R247, -RZ ;  /* 0x800000fff7f7c221 */ /* 0x008fe20000010100 */
[----:B------:R-:W-:Y:S02]  /*4a80*/  SHF.R.U32.HI R37, RZ, 0x18, R37 ;  /* 0x00000018ff257819 */ /* 0x000fe40000011625 */
[----:B------:R-:W-:Y:S01]  /*4a90*/  ISETP.LE.U32.AND P2, PT, R39, UR4, PT ;  /* 0x0000000427007c0c */ /* 0x000fe2000bf43070 */
[----:B------:R-:W-:Y:S01]  /*4aa0*/  @!P3 FADD.FTZ R244, -R244, -RZ ;  /* 0x800000fff4f4b221 */ /* 0x000fe20000010100 */
[----:B------:R-:W-:Y:S01]  /*4ab0*/  LOP3.LUT R38, R38, 0xff, RZ, 0xc0, !PT ;  /* 0x000000ff26267812 */ /* 0x000fe200078ec0ff */
[----:B------:R-:W2:Y:S01]  /*4ac0*/  MUFU.EX2 R249, R249 ;  /* 0x000000f900f97308 */ /* 0x000ea20000000800 */
[----:B------:R-:W-:Y:S02]  /*4ad0*/  ISETP.LE.U32.AND P4, PT, R36, UR4, PT ;  /* 0x0000000424007c0c */ /* 0x000fe4000bf83070 */
[----:B------:R-:W-:Y:S01]  /*4ae0*/  LOP3.LUT R36, R42, 0xffff, RZ, 0xc0, !PT ;  /* 0x0000ffff2a247812 */ /* 0x000fe200078ec0ff */
[----:B----4-:R-:W-:Y:S01]  /*4af0*/  @!P6 FADD.FTZ R246, -R246, -RZ ;  /* 0x800000fff6f6e221 */ /* 0x010fe20000010100 */
[----:B------:R-:W-:Y:S02]  /*4b00*/  ISETP.LE.U32.AND P6, PT, R38, UR4, PT ;  /* 0x0000000426007c0c */ /* 0x000fe4000bfc3070 */
[----:B------:R-:W-:Y:S02]  /*4b10*/  SHF.R.U32.HI R36, RZ, 0x8, R36 ;  /* 0x00000008ff247819 */ /* 0x000fe40000011624 */
[----:B------:R-:W-:Y:S01]  /*4b20*/  LOP3.LUT R38, R42, 0xff, RZ, 0xc0, !PT ;  /* 0x000000ff2a267812 */ /* 0x000fe200078ec0ff */
[----:B------:R-:W3:Y:S01]  /*4b30*/  MUFU.EX2 R234, R234 ;  /* 0x000000ea00ea7308 */ /* 0x000ee20000000800 */
[----:B------:R-:W-:Y:S02]  /*4b40*/  LOP3.LUT R36, R36, 0xffff, RZ, 0xc0, !PT ;  /* 0x0000ffff24247812 */ /* 0x000fe400078ec0ff */
[----:B------:R-:W-:Y:S01]  /*4b50*/  F2FP.RELU.PACK_AB R39, R214, R213 ;  /* 0x000000d5d627723e */ /* 0x000fe200000008ff */
[----:B-1----:R-:W-:Y:S01]  /*4b60*/  @!P0 FADD.FTZ R248, -R248, -RZ ;  /* 0x800000fff8f88221 */ /* 0x002fe20000010100 */
[----:B------:R-:W-:Y:S01]  /*4b70*/  ISETP.LE.U32.AND P0, PT, R37, UR4, PT ;  /* 0x0000000425007c0c */ /* 0x000fe2000bf03070 */
[----:B------:R-:W-:Y:S01]  /*4b80*/  @!P4 FADD.FTZ R250, -R250, -RZ ;  /* 0x800000fffafac221 */ /* 0x000fe20000010100 */
[----:B------:R-:W-:Y:S01]  /*4b90*/  SHF.R.U32.HI R37, RZ, 0x10, R42 ;  /* 0x00000010ff257819 */ /* 0x000fe2000001162a */
[----:B------:R-:W-:Y:S01]  /*4ba0*/  @!P6 FADD.FTZ R251, -R251, -RZ ;  /* 0x800000fffbfbe221 */ /* 0x000fe20000010100 */
[----:B------:R-:W-:Y:S01]  /*4bb0*/  ISETP.LE.U32.AND P4, PT, R36, UR4, PT ;  /* 0x0000000424007c0c */ /* 0x000fe2000bf83070 */
[----:B------:R-:W1:Y:S01]  /*4bc0*/  MUFU.EX2 R252, R55 ;  /* 0x0000003700fc7308 */ /* 0x000e620000000800 */
[----:B------:R-:W-:Y:S02]  /*4bd0*/  LOP3.LUT R37, R37, 0xff, RZ, 0xc0, !PT ;  /* 0x000000ff25257812 */ /* 0x000fe400078ec0ff */
[----:B------:R-:W-:Y:S01]  /*4be0*/  F2FP.RELU.PACK_AB R36, R202, R193 ;  /* 0x000000c1ca24723e */ /* 0x000fe200000008ff */
[----:B--2---:R-:W-:Y:S01]  /*4bf0*/  @!P2 FADD.FTZ R249, -R249, -RZ ;  /* 0x800000fff9f9a221 */ /* 0x004fe20000010100 */
[----:B------:R-:W-:Y:S02]  /*4c00*/  ISETP.LE.U32.AND P2, PT, R38, UR4, PT ;  /* 0x0000000426007c0c */ /* 0x000fe4000bf43070 */
[----:B------:R-:W-:Y:S01]  /*4c10*/  F2FP.RELU.PACK_AB R38, R204, R203 ;  /* 0x000000cbcc26723e */ /* 0x000fe200000008ff */
[----:B------:R-:W-:Y:S01]  /*4c20*/  STS [R175+0x10000], R36 ;  /* 0x01000024af007388 */ /* 0x000fe20000000800 */
[----:B------:R-:W-:Y:S01]  /*4c30*/  ISETP.LE.U32.AND P6, PT, R37, UR4, PT ;  /* 0x0000000425007c0c */ /* 0x000fe2000bfc3070 */
[----:B------:R-:W2:Y:S01]  /*4c40*/  MUFU.EX2 R122, R122 ;  /* 0x0000007a007a7308 */ /* 0x000ea20000000800 */
[----:B------:R-:W-:Y:S01]  /*4c50*/  F2FP.RELU.PACK_AB R37, R215, R216 ;  /* 0x000000d8d725723e */ /* 0x000fe200000008ff */
[----:B------:R4:W-:Y:S01]  /*4c60*/  STS [R175+0x10400], R38 ;  /* 0x01040026af007388 */ /* 0x0009e20000000800 */
[----:B------:R-:W-:Y:S01]  /*4c70*/  SHF.R.U32.HI R51, RZ, 0x8, R51 ;  /* 0x00000008ff337819 */ /* 0x000fe20000011633 */
[----:B---3--:R-:W-:Y:S01]  /*4c80*/  @!P5 FADD.FTZ R234, -R234, -RZ ;  /* 0x800000ffeaead221 */ /* 0x008fe20000010100 */
[----:B------:R-:W-:Y:S01]  /*4c90*/  SHF.R.U32.HI R44, RZ, 0x8, R44 ;  /* 0x00000008ff2c7819 */ /* 0x000fe2000001162c */
[----:B------:R3:W-:Y:S01]  /*4ca0*/  STS [R178+0x10000], R39 ;  /* 0x01000027b2007388 */ /* 0x0007e20000000800 */
[----:B------:R-:W-:Y:S01]  /*4cb0*/  LOP3.LUT R51, R51, 0xffff, RZ, 0xc0, !PT ;  /* 0x0000ffff33337812 */ /* 0x000fe200078ec0ff */
[----:B------:R-:W-:Y:S01]  /*4cc0*/  @!P2 FADD.FTZ R117, -R117, -RZ ;  /* 0x800000ff7575a221 */ /* 0x000fe20000010100 */
[----:B------:R-:W-:Y:S01]  /*4cd0*/  SHF.R.U32.HI R41, RZ, 0x8, R41 ;  /* 0x00000008ff297819 */ /* 0x000fe20000011629 */
[----:B------:R2:W-:Y:S01]  /*4ce0*/  STS [R178+0x10400], R37 ;  /* 0x01040025b2007388 */ /* 0x0005e20000000800 */
[----:B------:R-:W-:Y:S01]  /*4cf0*/  ISETP.LE.U32.AND P5, PT, R51, UR4, PT ;  /* 0x0000000433007c0c */ /* 0x000fe2000bfa3070 */
[----:B------:R-:W-:Y:S01]  /*4d00*/  @!P4 FADD.FTZ R118, -R118, -RZ ;  /* 0x800000ff7676c221 */ /* 0x000fe20000010100 */
[----:B------:R-:W-:Y:S01]  /*4d10*/  LOP3.LUT R44, R44, 0xffff, RZ, 0xc0, !PT ;  /* 0x0000ffff2c2c7812 */ /* 0x000fe200078ec0ff */
[----:B-1----:R-:W-:Y:S01]  /*4d20*/  @!P0 FADD.FTZ R252, -R252, -RZ ;  /* 0x800000fffcfc8221 */ /* 0x002fe20000010100 */
[----:B------:R-:W-:Y:S01]  /*4d30*/  ISETP.LE.U32.AND P0, PT, R47, UR4, PT ;  /* 0x000000042f007c0c */ /* 0x000fe2000bf03070 */
[----:B------:R-:W-:Y:S01]  /*4d40*/  @!P6 FADD.FTZ R119, -R119, -RZ ;  /* 0x800000ff7777e221 */ /* 0x000fe20000010100 */
[----:B------:R-:W-:Y:S01]  /*4d50*/  SHF.R.U32.HI R42, RZ, 0x18, R42 ;  /* 0x00000018ff2a7819 */ /* 0x000fe2000001162a */
[----:B------:R-:W1:Y:S01]  /*4d60*/  MUFU.EX2 R116, R4 ;  /* 0x0000000400747308 */ /* 0x000e620000000800 */
[----:B------:R-:W-:Y:S02]  /*4d70*/  ISETP.LE.U32.AND P1, PT, R40, UR4, PT ;  /* 0x0000000428007c0c */ /* 0x000fe4000bf23070 */
[----:B------:R-:W-:Y:S02]  /*4d80*/  LOP3.LUT R41, R41, 0xffff, RZ, 0xc0, !PT ;  /* 0x0000ffff29297812 */ /* 0x000fe400078ec0ff */
[----:B------:R-:W-:Y:S01]  /*4d90*/  ISETP.LE.U32.AND P2, PT, R44, UR4, PT ;  /* 0x000000042c007c0c */ /* 0x000fe2000bf43070 */
[----:B------:R-:W-:Y:S01]  /*4da0*/  @!P5 FADD.FTZ R238, -R238, -RZ ;  /* 0x800000ffeeeed221 */ /* 0x000fe20000010100 */
[----:B------:R-:W-:Y:S02]  /*4db0*/  ISETP.LE.U32.AND P4, PT, R42, UR4, PT ;  /* 0x000000042a007c0c */ /* 0x000fe4000bf83070 */
[----:B------:R-:W-:Y:S01]  /*4dc0*/  LOP3.LUT R43, R43, 0xff, RZ, 0xc0, !PT ;  /* 0x000000ff2b2b7812 */ /* 0x000fe200078ec0ff */
[----:B------:R-:W-:Y:S01]  /*4dd0*/  @!P0 FADD.FTZ R120, -R120, -RZ ;  /* 0x800000ff78788221 */ /* 0x000fe20000010100 */
[----:B------:R-:W-:Y:S02]  /*4de0*/  LEA R110, P0, R171, R110, 0x2 ;  /* 0x0000006eab6e7211 */ /* 0x000fe400078010ff */
[----:B------:R-:W-:Y:S01]  /*4df0*/  F2FP.RELU.PACK_AB R44, R206, R205 ;  /* 0x000000cdce2c723e */ /* 0x000fe200000008ff */
[----:B------:R-:W-:Y:S01]  /*4e00*/  @!P1 FADD.FTZ R241, -R241, -RZ ;  /* 0x800000fff1f19221 */ /* 0x000fe20000010100 */
[----:B------:R-:W-:Y:S02]  /*4e10*/  ISETP.LE.U32.AND P1, PT, R10, UR4, PT ;  /* 0x000000040a007c0c */ /* 0x000fe4000bf23070 */
[----:B------:R-:W-:Y:S01]  /*4e20*/  F2FP.RELU.PACK_AB R42, R208, R207 ;  /* 0x000000cfd02a723e */ /* 0x000fe200000008ff */
[----:B------:R1:W-:Y:S01]  /*4e30*/  STS [R175+0x12000], R44 ;  /* 0x0120002caf007388 */ /* 0x0003e20000000800 */
[----:B------:R-:W-:Y:S01]  /*4e40*/  LEA.HI.X.SX32 R111, R171, R111, 0x2, P0 ;  /* 0x0000006fab6f7211 */ /* 0x000fe200000f16ff */
[----:B--2---:R-:W-:Y:S01]  /*4e50*/  @!P2 FADD.FTZ R122, -R122, -RZ ;  /* 0x800000ff7a7aa221 */ /* 0x004fe20000010100 */
[----:B------:R-:W-:Y:S01]  /*4e60*/  ISETP.LE.U32.AND P5, PT, R41, UR4, PT ;  /* 0x0000000429007c0c */ /* 0x000fe2000bfa3070 */
[----:B------:R3:W-:Y:S01]  /*4e70*/  STS [R175+0x12400], R42 ;  /* 0x0124002aaf007388 */ /* 0x0007e20000000800 */
[----:B------:R-:W-:Y:S01]  /*4e80*/  ISETP.LE.U32.AND P6, PT, R43, UR4, PT ;  /* 0x000000042b007c0c */ /* 0x000fe2000bfc3070 */
[----:B------:R-:W-:Y:S01]  /*4e90*/  @!P4 FADD.FTZ R170, -R170, -RZ ;  /* 0x800000ffaaaac221 */ /* 0x000fe20000010100 */
[----:B------:R-:W-:Y:S01]  /*4ea0*/  F2FP.RELU.PACK_AB R43, R210, R209 ;  /* 0x000000d1d22b723e */ /* 0x000fe200000008ff */
[----:B------:R-:W2:Y:S01]  /*4eb0*/  LDG.E R109, [R110.64] ;  /* 0x000000066e6d7981 */ /* 0x000ea2000c1e1900 */
[----:B------:R-:W-:Y:S01]  /*4ec0*/  F2FP.RELU.PACK_AB R41, R212, R211 ;  /* 0x000000d3d429723e */ /* 0x000fe200000008ff */
[----:B------:R-:W-:Y:S01]  /*4ed0*/  @!P1 FADD.FTZ R121, -R121, -RZ ;  /* 0x800000ff79799221 */ /* 0x000fe20000010100 */
[----:B----4-:R-:W-:Y:S01]  /*4ee0*/  F2FP.RELU.PACK_AB R38, R218, R217 ;  /* 0x000000d9da26723e */ /* 0x010fe200000008ff */
[----:B------:R4:W-:Y:S01]  /*4ef0*/  STS [R178+0x12000], R43 ;  /* 0x0120002bb2007388 */ /* 0x0009e20000000800 */
[----:B------:R-:W-:Y:S02]  /*4f00*/  F2FP.RELU.PACK_AB R36, R220, R219 ;  /* 0x000000dbdc24723e */ /* 0x000fe400000008ff */
[----:B---3--:R-:W-:Y:S01]  /*4f10*/  F2FP.RELU.PACK_AB R39, R230, R229 ;  /* 0x000000e5e627723e */ /* 0x008fe200000008ff */
[----:B------:R3:W-:Y:S01]  /*4f20*/  STS [R178+0x12400], R41 ;  /* 0x01240029b2007388 */ /* 0x0007e20000000800 */
[----:B------:R-:W-:Y:S01]  /*4f30*/  F2FP.RELU.PACK_AB R37, R232, R231 ;  /* 0x000000e7e825723e */ /* 0x000fe200000008ff */
[----:B------:R-:W-:Y:S01]  /*4f40*/  @!P5 FADD.FTZ R242, -R242, -RZ ;  /* 0x800000fff2f2d221 */ /* 0x000fe20000010100 */
[----:B------:R-:W-:Y:S01]  /*4f50*/  F2FP.RELU.PACK_AB R40, R222, R221 ;  /* 0x000000ddde28723e */ /* 0x000fe200000008ff */
[----:B------:R1:W-:Y:S01]  /*4f60*/  STS [R177+0x10000], R38 ;  /* 0x01000026b1007388 */ /* 0x0003e20000000800 */
[----:B------:R-:W-:Y:S01]  /*4f70*/  SHF.R.U32.HI R46, RZ, 0x10, R18 ;  /* 0x00000010ff2e7819 */ /* 0x000fe20000011612 */
[----:B------:R-:W-:Y:S01]  /*4f80*/  @!P6 FADD.FTZ R115, -R115, -RZ ;  /* 0x800000ff7373e221 */ /* 0x000fe20000010100 */
[----:B------:R-:W-:Y:S01]  /*4f90*/  LOP3.LUT R49, R18, 0xff, RZ, 0xc0, !PT ;  /* 0x000000ff12317812 */ /* 0x000fe200078ec0ff */
[----:B------:R-:W-:Y:S01]  /*4fa0*/  STS [R177+0x10400], R36 ;  /* 0x01040024b1007388 */ /* 0x000fe20000000800 */
[----:B------:R-:W-:Y:S02]  /*4fb0*/  LOP3.LUT R46, R46, 0xff, RZ, 0xc0, !PT ;  /* 0x000000ff2e2e7812 */ /* 0x000fe400078ec0ff */
[----:B------:R-:W-:Y:S01]  /*4fc0*/  SHF.R.U32.HI R45, RZ, 0x8, R45 ;  /* 0x00000008ff2d7819 */ /* 0x000fe2000001162d */
[----:B------:R3:W-:Y:S01]  /*4fd0*/  STS [R184+0x10000], R39 ;  /* 0x01000027b8007388 */ /* 0x0007e20000000800 */
[----:B------:R-:W-:Y:S02]  /*4fe0*/  ISETP.LE.U32.AND P1, PT, R46, UR4, PT ;  /* 0x000000042e007c0c */ /* 0x000fe4000bf23070 */
[----:B------:R-:W-:Y:S01]  /*4ff0*/  F2FP.RELU.PACK_AB R46, R224, R223 ;  /* 0x000000dfe02e723e */ /* 0x000fe200000008ff */
[----:B------:R3:W-:Y:S01]  /*5000*/  STS [R184+0x10400], R37 ;  /* 0x01040025b8007388 */ /* 0x0007e20000000800 */
[----:B------:R-:W-:Y:S02]  /*5010*/  ISETP.LE.U32.AND P3, PT, R49, UR4, PT ;  /* 0x0000000431007c0c */ /* 0x000fe4000bf63070 */
[----:B------:R-:W-:Y:S01]  /*5020*/  LOP3.LUT R45, R45, 0xffff, RZ, 0xc0, !PT ;  /* 0x0000ffff2d2d7812 */ /* 0x000fe200078ec0ff */
[----:B------:R3:W-:Y:S01]  /*5030*/  STS [R177+0x12000], R40 ;  /* 0x01200028b1007388 */ /* 0x0007e20000000800 */
[----:B------:R-:W-:Y:S02]  /*5040*/  F2FP.RELU.PACK_AB R51, R226, R225 ;  /* 0x000000e1e233723e */ /* 0x000fe400000008ff */
[----:B------:R-:W-:Y:S01]  /*5050*/  F2FP.RELU.PACK_AB R49, R228, R227 ;  /* 0x000000e3e431723e */ /* 0x000fe200000008ff */
[----:B------:R-:W-:Y:S01]  /*5060*/  STS [R177+0x12400], R46 ;  /* 0x0124002eb1007388 */ /* 0x000fe20000000800 */
[----:B------:R-:W-:Y:S01]  /*5070*/  ISETP.LE.U32.AND P2, PT, R45, UR4, PT ;  /* 0x000000042d007c0c */ /* 0x000fe2000bf43070 */
[----:B------:R-:W-:Y:S01]  /*5080*/  @!P1 FADD.FTZ R113, -R113, -RZ ;  /* 0x800000ff71719221 */ /* 0x000fe20000010100 */
[----:B------:R-:W-:Y:S01]  /*5090*/  F2FP.RELU.PACK_AB R47, R234, R233 ;  /* 0x000000e9ea2f723e */ /* 0x000fe200000008ff */
[----:B------:R-:W-:Y:S01]  /*50a0*/  STS [R184+0x12000], R51 ;  /* 0x01200033b8007388 */ /* 0x000fe20000000800 */
[----:B------:R-:W-:Y:S01]  /*50b0*/  F2FP.RELU.PACK_AB R45, R236, R235 ;  /* 0x000000ebec2d723e */ /* 0x000fe200000008ff */
[----:B------:R-:W-:Y:S01]  /*50c0*/  @!P3 FADD.FTZ R123, -R123, -RZ ;  /* 0x800000ff7b7bb221 */ /* 0x000fe20000010100 */
[----:B-1----:R-:W-:Y:S01]  /*50d0*/  F2FP.RELU.PACK_AB R44, R246, R245 ;  /* 0x000000f5f62c723e */ /* 0x002fe200000008ff */
[----:B------:R-:W-:Y:S01]  /*50e0*/  STS [R184+0x12400], R49 ;  /* 0x01240031b8007388 */ /* 0x000fe20000000800 */
[----:B------:R-:W-:Y:S02]  /*50f0*/  F2FP.RELU.PACK_AB R42, R248, R247 ;  /* 0x000000f7f82a723e */ /* 0x000fe400000008ff */
[----:B----4-:R-:W-:Y:S01]  /*5100*/  F2FP.RELU.PACK_AB R43, R238, R237 ;  /* 0x000000edee2b723e */ /* 0x010fe200000008ff */
[----:B------:R-:W-:Y:S01]  /*5110*/  STS [R176+0x10000], R47 ;  /* 0x0100002fb0007388 */ /* 0x000fe20000000800 */
[----:B---3--:R-:W-:Y:S01]  /*5120*/  F2FP.RELU.PACK_AB R41, R240, R239 ;  /* 0x000000eff029723e */ /* 0x008fe200000008ff */
[----:B------:R-:W-:Y:S01]  /*5130*/  @!P2 FADD.FTZ R114, -R114, -RZ ;  /* 0x800000ff7272a221 */ /* 0x000fe20000010100 */
[----:B------:R-:W-:Y:S01]  /*5140*/  F2FP.RELU.PACK_AB R38, R244, R243 ;  /* 0x000000f3f426723e */ /* 0x000fe200000008ff */
[----:B------:R-:W-:Y:S01]  /*5150*/  STS [R176+0x10400], R45 ;  /* 0x0104002db0007388 */ /* 0x000fe20000000800 */
[----:B------:R-:W-:Y:S02]  /*5160*/  F2FP.RELU.PACK_AB R39, R250, R249 ;  /* 0x000000f9fa27723e */ /* 0x000fe400000008ff */
[----:B------:R-:W-:Y:S01]  /*5170*/  F2FP.RELU.PACK_AB R37, R252, R251 ;  /* 0x000000fbfc25723e */ /* 0x000fe200000008ff */
[----:B------:R-:W-:Y:S01]  /*5180*/  STS [R181+0x10000], R44 ;  /* 0x0100002cb5007388 */ /* 0x000fe20000000800 */
[----:B------:R-:W-:Y:S02]  /*5190*/  F2FP.RELU.PACK_AB R40, R242, R241 ;  /* 0x000000f1f228723e */ /* 0x000fe400000008ff */
[----:B------:R-:W-:Y:S01]  /*51a0*/  F2FP.RELU.PACK_AB R36, R122, R121 ;  /* 0x000000797a24723e */ /* 0x000fe200000008ff */
[----:B------:R-:W-:Y:S01]  /*51b0*/  STS [R181+0x10400], R42 ;  /* 0x0104002ab5007388 */ /* 0x000fe20000000800 */
[----:B------:R-:W-:Y:S02]  /*51c0*/  ISETP.LE.U32.AND P5, PT, R48, UR4, PT ;  /* 0x0000000430007c0c */ /* 0x000fe4000bfa3070 */
[----:B------:R-:W-:Y:S01]  /*51d0*/  LEA R200, P0, R186, R200, 0x2 ;  /* 0x000000c8bac87211 */ /* 0x000fe200078010ff */
[----:B------:R-:W-:Y:S01]  /*51e0*/  STS [R176+0x12000], R43 ;  /* 0x0120002bb0007388 */ /* 0x000fe20000000800 */
[----:B------:R-:W-:Y:S02]  /*51f0*/  FSETP.GE.FTZ.AND P1, PT, R214, RZ, PT ;  /* 0x000000ffd600720b */ /* 0x000fe40003f36000 */
[----:B------:R-:W-:Y:S01]  /*5200*/  LEA.HI.X.SX32 R201, R186, R201, 0x2, P0 ;  /* 0x000000c9bac97211 */ /* 0x000fe200000f16ff */
[----:B------:R-:W-:Y:S01]  /*5210*/  STS [R176+0x12400], R41 ;  /* 0x01240029b0007388 */ /* 0x000fe20000000800 */
[----:B------:R-:W-:Y:S02]  /*5220*/  FSETP.GE.FTZ.AND P0, PT, R217, RZ, PT ;  /* 0x000000ffd900720b */ /* 0x000fe40003f16000 */
[----:B------:R-:W-:Y:S01]  /*5230*/  FSETP.GE.FTZ.AND P3, PT, R202, RZ, PT ;  /* 0x000000ffca00720b */ /* 0x000fe20003f76000 */
[----:B------:R1:W-:Y:S01]  /*5240*/  STS [R181+0x12000], R40 ;  /* 0x01200028b5007388 */ /* 0x0003e20000000800 */
[----:B------:R-:W-:Y:S01]  /*5250*/  FSETP.GE.FTZ.AND P2, PT, R213, RZ, PT ;  /* 0x000000ffd500720b */ /* 0x000fe20003f56000 */
[----:B------:R-:W-:Y:S01]  /*5260*/  @!P5 FADD.FTZ R116, -R116, -RZ ;  /* 0x800000ff7474d221 */ /* 0x000fe20000010100 */
[----:B------:R-:W-:Y:S01]  /*5270*/  FSETP.GE.FTZ.AND P4, PT, R193, RZ, PT ;  /* 0x000000ffc100720b */ /* 0x000fe20003f96000 */
[----:B------:R3:W-:Y:S04]  /*5280*/  STS [R181+0x12400], R38 ;  /* 0x01240026b5007388 */ /* 0x0007e80000000800 */
[----:B------:R4:W-:Y:S04]  /*5290*/  STS [R180+0x10000], R39 ;  /* 0x01000027b4007388 */ /* 0x0009e80000000800 */
[----:B------:R4:W-:Y:S04]  /*52a0*/  STS [R180+0x10400], R37 ;  /* 0x01040025b4007388 */ /* 0x0009e80000000800 */
[----:B------:R4:W-:Y:S01]  /*52b0*/  STS [R179+0x10000], R36 ;  /* 0x01000024b3007388 */ /* 0x0009e20000000800 */
[----:B-1----:R-:W-:Y:S02]  /*52c0*/  F2FP.RELU.PACK_AB R40, R116, R115 ;  /* 0x000000737428723e */ /* 0x002fe400000008ff */
[----:B---3--:R-:W-:Y:S03]  /*52d0*/  F2FP.RELU.PACK_AB R38, R114, R123 ;  /* 0x0000007b7226723e */ /* 0x008fe600000008ff */
[----:B------:R-:W-:Y:S01]  /*52e0*/  STS [R179+0x10400], R40 ;  /* 0x01040028b3007388 */ /* 0x000fe20000000800 */
[----:B----4-:R-:W-:Y:S02]  /*52f0*/  F2FP.RELU.PACK_AB R39, R118, R117 ;  /* 0x000000757627723e */ /* 0x010fe400000008ff */
[----:B------:R-:W-:Y:S03]  /*5300*/  F2FP.RELU.PACK_AB R37, R170, R119 ;  /* 0x00000077aa25723e */ /* 0x000fe600000008ff */
[----:B------:R-:W-:Y:S01]  /*5310*/  STS [R180+0x12000], R39 ;  /* 0x01200027b4007388 */ /* 0x000fe20000000800 */
[----:B------:R-:W-:Y:S03]  /*5320*/  F2FP.RELU.PACK_AB R36, R120, R113 ;  /* 0x000000717824723e */ /* 0x000fe600000008ff */
[----:B------:R-:W-:Y:S04]  /*5330*/  STS [R180+0x12400], R37 ;  /* 0x01240025b4007388 */ /* 0x000fe80000000800 */
[----:B------:R-:W-:Y:S04]  /*5340*/  STS [R179+0x12000], R38 ;  /* 0x01200026b3007388 */ /* 0x000fe80000000800 */
[----:B------:R-:W-:Y:S04]  /*5350*/  STS [R179+0x12400], R36 ;  /* 0x01240024b3007388 */ /* 0x000fe80000000800 */
[----:B------:R-:W1:Y:S08]  /*5360*/  LDSM.16.M88.4 R64, [R2+0x4000] ;  /* 0x004000000240783b */ /* 0x000e700000000200 */
[----:B------:R-:W3:Y:S08]  /*5370*/  LDSM.16.M88.4 R60, [R2+0x5000] ;  /* 0x00500000023c783b */ /* 0x000ef00000000200 */
[----:B------:R-:W4:Y:S08]  /*5380*/  LDSM.16.M88.4 R100, [R0+0x4000] ;  /* 0x004000000064783b */ /* 0x000f300000000200 */
[----:B------:R-:W4:Y:S01]  /*5390*/  LDSM.16.M88.4 R104, [R0+0x5000] ;  /* 0x005000000068783b */ /* 0x000f220000000200 */
        /* <DEDUP_REMOVED lines=17> */
[C---:B------:R-:W-:Y:S08]  /*54b0*/  HMMA.16816.F32 R8, R104.reuse, R140, R8 ;  /* 0x0000008c6808723c */ /* 0x040ff00000001808 */
[-C--:B------:R-:W-:Y:S08]  /*54c0*/  HMMA.16816.F32 R12, R104, R142.reuse, R12 ;  /* 0x0000008e680c723c */ /* 0x080ff0000000180c */
[C---:B--2---:R-:W-:Y:S01]  /*54d0*/  FADD.FTZ R5, -R109.reuse, R5 ;  /* 0x000000056d057221 */ /* 0x044fe20000010100 */
[C---:B------:R-:W-:Y:S03]  /*54e0*/  HMMA.16816.F32 R16, R100.reuse, R142, R16 ;  /* 0x0000008e6410723c */ /* 0x040fe60000001810 */
[----:B------:R-:W-:Y:S01]  /*54f0*/  FADD.FTZ R4, -R109, R4 ;  /* 0x000000046d047221 */ /* 0x000fe20000010100 */
[----:B------:R-:W-:Y:S02]  /*5500*/  FSEL R5, R5, R109, P3 ;  /* 0x0000006d05057208 */ /* 0x000fe40001800000 */
[----:B------:R-:W-:Y:S02]  /*5510*/  FSETP.GE.FTZ.AND P3, PT, R229, RZ, PT ;  /* 0x000000ffe500720b */ /* 0x000fe40003f76000 */
[-C--:B------:R-:W-:Y:S01]  /*5520*/  HMMA.16816.F32 R20, R100, R144.reuse, R20 ;  /* 0x000000906414723c */ /* 0x080fe20000001814 */
[----:B------:R-:W-:Y:S03]  /*5530*/  FMUL.FTZ R202, R202, R5 ;  /* 0x00000005caca7220 */ /* 0x000fe60000410000 */
[-C--:B------:R-:W-:Y:S02]  /*5540*/  FSEL R4, R4, R109.reuse, P4 ;  /* 0x0000006d04047208 */ /* 0x080fe40002000000 */
[----:B------:R-:W-:Y:S02]  /*5550*/  FSETP.GE.FTZ.AND P4, PT, R218, RZ, PT ;  /* 0x000000ffda00720b */ /* 0x000fe40003f96000 */
[C---:B------:R-:W-:Y:S01]  /*5560*/  HMMA.16816.F32 R24, R104.reuse, R144, R24 ;  /* 0x000000906818723c */ /* 0x040fe20000001818 */
[----:B------:R-:W-:Y:S07]  /*5570*/  FMUL.FTZ R193, R193, R4 ;  /* 0x00000004c1c17220 */ /* 0x000fee0000410000 */
[C---:B------:R-:W-:Y:S01]  /*5580*/  FADD.FTZ R17, -R109.reuse, R17 ;  /* 0x000000116d117221 */ /* 0x040fe20000010100 */
[-C--:B------:R-:W-:Y:S03]  /*5590*/  HMMA.16816.F32 R28, R104, R146.reuse, R28 ;  /* 0x00000092681c723c */ /* 0x080fe6000000181c */
[----:B------:R-:W-:Y:S01]  /*55a0*/  FADD.FTZ R16, -R109, R16 ;  /* 0x000000106d107221 */ /* 0x000fe20000010100 */
[----:B------:R-:W-:Y:S02]  /*55b0*/  FSEL R17, R17, R109, P1 ;  /* 0x0000006d11117208 */ /* 0x000fe40000800000 */
[----:B------:R-:W-:Y:S01]  /*55c0*/  FSETP.GE.FTZ.AND P1, PT, R233, RZ, PT ;  /* 0x000000ffe900720b */ /* 0x000fe20003f36000 */
[C---:B------:R-:W-:Y:S01]  /*55d0*/  FADD.FTZ R20, -R109.reuse, R20 ;  /* 0x000000146d147221 */ /* 0x040fe20000010100 */
[C---:B------:R-:W-:Y:S01]  /*55e0*/  HMMA.16816.F32 R32, R100.reuse, R146, R32 ;  /* 0x000000926420723c */ /* 0x040fe20000001820 */
[----:B------:R-:W-:Y:S03]  /*55f0*/  FADD.FTZ R21, -R109, R21 ;  /* 0x000000156d157221 */ /* 0x000fe60000010100 */
[----:B------:R-:W-:Y:S01]  /*5600*/  FMUL.FTZ R214, R214, R17 ;  /* 0x00000011d6d67220 */ /* 0x000fe20000410000 */
[-C--:B------:R-:W-:Y:S02]  /*5610*/  FSEL R20, R20, R109.reuse, P0 ;  /* 0x0000006d14147208 */ /* 0x080fe40000000000 */
[----:B------:R-:W-:Y:S01]  /*5620*/  FSETP.GE.FTZ.AND P0, PT, R234, RZ, PT ;  /* 0x000000ffea00720b */ /* 0x000fe20003f16000 */
[-C--:B------:R-:W-:Y:S01]  /*5630*/  HMMA.16816.F32 R36, R100, R148.reuse, R36 ;  /* 0x000000946424723c */ /* 0x080fe20000001824 */
[-C--:B------:R-:W-:Y:S02]  /*5640*/  FSEL R16, R16, R109.reuse, P2 ;  /* 0x0000006d10107208 */ /* 0x080fe40001000000 */
[----:B------:R-:W-:Y:S01]  /*5650*/  FSETP.GE.FTZ.AND P2, PT, R230, RZ, PT ;  /* 0x000000ffe600720b */ /* 0x000fe20003f56000 */
[----:B------:R-:W-:Y:S01]  /*5660*/  FMUL.FTZ R217, R217, R20 ;  /* 0x00000014d9d97220 */ /* 0x000fe20000410000 */
[----:B------:R-:W-:Y:S01]  /*5670*/  FSEL R21, R21, R109, P4 ;  /* 0x0000006d15157208 */ /* 0x000fe20002000000 */
[----:B------:R-:W-:Y:S01]  /*5680*/  FMUL.FTZ R213, R213, R16 ;  /* 0x00000010d5d57220 */ /* 0x000fe20000410000 */
[----:B------:R-:W-:Y:S01]  /*5690*/  FSETP.GE.FTZ.AND P4, PT, R251, RZ, PT ;  /* 0x000000fffb00720b */ /* 0x000fe20003f96000 */
[C---:B------:R-:W-:Y:S04]  /*56a0*/  HMMA.16816.F32 R40, R104.reuse, R148, R40 ;  /* 0x000000946828723c */ /* 0x040fe80000001828 */
[----:B------:R-:W-:Y:S04]  /*56b0*/  FMUL.FTZ R218, R218, R21 ;  /* 0x00000015dada7220 */ /* 0x000fe80000410000 */
        /* <DEDUP_REMOVED lines=12> */
[----:B------:R-:W-:Y:S02]  /*5780*/  FSEL R36, R36, R109, P1 ;  /* 0x0000006d24247208 */ /* 0x000fe40000800000 */
        /* <DEDUP_REMOVED lines=8> */
[-C--:B------:R-:W-:Y:S01]  /*5810*/  HMMA.16816.F32 R60, R104, R154.reuse, R60 ;  /* 0x0000009a683c723c */ /* 0x080fe2000000183c */
[----:B------:R-:W2:Y:S02]  /*5820*/  LDG.E R106, [R110.64+0x20] ;  /* 0x000020066e6a7981 */ /* 0x000ea4000c1e1900 */
[C---:B------:R-:W-:Y:S01]  /*5830*/  FADD.FTZ R234, -R109.reuse, R49 ;  /* 0x000000316dea7221 */ /* 0x040fe20000010100 */
[-C--:B------:R-:W-:Y:S01]  /*5840*/  FSEL R48, R48, R109.reuse, P1 ;  /* 0x0000006d30307208 */ /* 0x080fe20000800000 */
[----:B------:R-:W3:Y:S01]  /*5850*/  LDG.E R107, [R110.64+0x100] ;  /* 0x000100066e6b7981 */ /* 0x000ee2000c1e1900 */
[----:B------:R-:W-:Y:S01]  /*5860*/  FSETP.GE.FTZ.AND P1, PT, R250, RZ, PT ;  /* 0x000000fffa00720b */ /* 0x000fe20003f36000 */
[C---:B------:R-:W-:Y:S01]  /*5870*/  FADD.FTZ R53, -R109.reuse, R53 ;  /* 0x000000356d357221 */ /* 0x040fe20000010100 */
[----:B------:R-:W-:Y:S01]  /*5880*/  HMMA.16816.F32 R64, R100, R154, R64 ;  /* 0x0000009a6440723c */ /* 0x000fe20000001840 */
[----:B------:R-:W-:Y:S01]  /*5890*/  FADD.FTZ R52, -R109, R52 ;  /* 0x000000346d347221 */ /* 0x000fe20000010100 */
[----:B------:R-:W4:Y:S02]  /*58a0*/  LDG.E R105, [R110.64+0x120] ;  /* 0x000120066e697981 */ /* 0x000f24000c1e1900 */
[----:B------:R-:W-:Y:S01]  /*58b0*/  FMUL.FTZ R48, R245, R48 ;  /* 0x00000030f5307220 */ /* 0x000fe20000410000 */
[-C--:B------:R-:W-:Y:S02]  /*58c0*/  FSEL R53, R53, R109.reuse, P1 ;  /* 0x0000006d35357208 */ /* 0x080fe40000800000 */
[----:B------:R-:W-:Y:S02]  /*58d0*/  FSETP.GE.FTZ.AND P1, PT, R121, RZ, PT ;  /* 0x000000ff7900720b */ /* 0x000fe40003f36000 */
[----:B------:R-:W-:Y:S02]  /*58e0*/  FSEL R49, R234, R109, P3 ;  /* 0x0000006dea317208 */ /* 0x000fe40001800000 */
[----:B------:R-:W-:Y:S01]  /*58f0*/  FSETP.GE.FTZ.AND P3, PT, R252, RZ, PT ;  /* 0x000000fffc00720b */ /* 0x000fe20003f76000 */
[----:B------:R-:W-:Y:S01]  /*5900*/  FMUL.FTZ R53, R250, R53 ;  /* 0x00000035fa357220 */ /* 0x000fe20000410000 */
[----:B------:R-:W-:Y:S01]  /*5910*/  FSEL R52, R52, R109, P2 ;  /* 0x0000006d34347208 */ /* 0x000fe20001000000 */
[----:B------:R-:W-:Y:S01]  /*5920*/  FMUL.FTZ R49, R246, R49 ;  /* 0x00000031f6317220 */ /* 0x000fe20000410000 */
[----:B------:R-:W-:Y:S03]  /*5930*/  FSETP.GE.FTZ.AND P2, PT, R115, RZ, PT ;  /* 0x000000ff7300720b */ /* 0x000fe60003f56000 */
[----:B------:R-:W-:Y:S06]  /*5940*/  FMUL.FTZ R52, R249, R52 ;  /* 0x00000034f9347220 */ /* 0x000fec0000410000 */
[C---:B------:R-:W-:Y:S05]  /*5950*/  FADD.FTZ R64, -R109.reuse, R64 ;  /* 0x000000406d407221 */ /* 0x040fea0000010100 */
[----:B------:R-:W-:Y:S01]  /*5960*/  FSEL R64, R64, R109, P1 ;  /* 0x0000006d40407208 */ /* 0x000fe20000800000 */
[----:B------:R-:W-:Y:S01]  /*5970*/  @P0 FADD.FTZ R109, -R109, R65 ;  /* 0x000000416d6d0221 */ /* 0x000fe20000010100 */
[----:B------:R-:W-:Y:S02]  /*5980*/  FSETP.GE.FTZ.AND P1, PT, R203, RZ, PT ;  /* 0x000000ffcb00720b */ /* 0x000fe40003f36000 */
[----:B------:R-:W-:Y:S01]  /*5990*/  FSETP.GE.FTZ.AND P0, PT, R204, RZ, PT ;  /* 0x000000ffcc00720b */ /* 0x000fe20003f16000 */
[----:B------:R-:W-:Y:S02]  /*59a0*/  FMUL.FTZ R64, R121, R64 ;  /* 0x0000004079407220 */ /* 0x000fe40000410000 */
[----:B------:R-:W-:Y:S02]  /*59b0*/  FMUL.FTZ R245, R122, R109 ;  /* 0x0000006d7af57220 */ /* 0x000fe40000410000 */
[C---:B--2---:R-:W-:Y:S02]  /*59c0*/  FADD.FTZ R65, -R106.reuse, R6 ;  /* 0x000000066a417221 */ /* 0x044fe40000010100 */
[C---:B------:R-:W-:Y:S02]  /*59d0*/  FADD.FTZ R233, -R106.reuse, R7 ;  /* 0x000000076ae97221 */ /* 0x040fe40000010100 */
[C---:B------:R-:W-:Y:S01]  /*59e0*/  FADD.FTZ R249, -R106.reuse, R19 ;  /* 0x000000136af97221 */ /* 0x040fe20000010100 */
[-C--:B------:R-:W-:Y:S01]  /*59f0*/  FSEL R234, R65, R106.reuse, P1 ;  /* 0x0000006a41ea7208 */ /* 0x080fe20000800000 */
[C---:B------:R-:W-:Y:S01]  /*5a00*/  FADD.FTZ R65, -R106.reuse, R18 ;  /* 0x000000126a417221 */ /* 0x040fe20000010100 */
        /* <DEDUP_REMOVED lines=17> */
[C---:B------:R-:W-:Y:S01]  /*5b20*/  FADD.FTZ R215, -R106.reuse, R35 ;  /* 0x000000236ad77221 */ /* 0x040fe20000010100 */
[----:B------:R-:W-:Y:S01]  /*5b30*/  FSETP.GE.FTZ.AND P1, PT, R231, RZ, PT ;  /* 0x000000ffe700720b */ /* 0x000fe20003f36000 */
[----:B------:R-:W-:Y:S01]  /*5b40*/  FADD.FTZ R51, -R106, R51 ;  /* 0x000000336a337221 */ /* 0x000fe20000010100 */
[----:B------:R-:W-:Y:S01]  /*5b50*/  FSETP.GE.FTZ.AND P0, PT, R232, RZ, PT ;  /* 0x000000ffe800720b */ /* 0x000fe20003f16000 */
[----:B------:R-:W-:Y:S01]  /*5b60*/  FMUL.FTZ R249, R220, R249 ;  /* 0x000000f9dcf97220 */ /* 0x000fe20000410000 */
[-C--:B------:R-:W-:Y:S01]  /*5b70*/  FSEL R220, R203, R106.reuse, P1 ;  /* 0x0000006acbdc7208 */ /* 0x080fe20000800000 */
[C---:B------:R-:W-:Y:S01]  /*5b80*/  FADD.FTZ R203, -R106.reuse, R38 ;  /* 0x000000266acb7221 */ /* 0x040fe20000010100 */
[----:B------:R-:W-:Y:S01]  /*5b90*/  FSETP.GE.FTZ.AND P1, PT, R235, RZ, PT ;  /* 0x000000ffeb00720b */ /* 0x000fe20003f36000 */
[----:B------:R-:W-:Y:S01]  /*5ba0*/  FADD.FTZ R55, -R106, R55 ;  /* 0x000000376a377221 */ /* 0x000fe20000010100 */
[----:B------:R-:W-:Y:S01]  /*5bb0*/  FSEL R215, R215, R106, P0 ;  /* 0x0000006ad7d77208 */ /* 0x000fe20000000000 */
[----:B------:R-:W-:Y:S01]  /*5bc0*/  FMUL.FTZ R216, R219, R216 ;  /* 0x000000d8dbd87220 */ /* 0x000fe20000410000 */
[----:B------:R-:W-:Y:S01]  /*5bd0*/  FSETP.GE.FTZ.AND P0, PT, R236, RZ, PT ;  /* 0x000000ffec00720b */ /* 0x000fe20003f16000 */
[C---:B------:R-:W-:Y:S01]  /*5be0*/  FADD.FTZ R219, -R106.reuse, R66 ;  /* 0x000000426adb7221 */ /* 0x040fe20000010100 */
[-C--:B------:R-:W-:Y:S01]  /*5bf0*/  FSEL R38, R203, R106.reuse, P1 ;  /* 0x0000006acb267208 */ /* 0x080fe20000800000 */
[----:B------:R-:W-:Y:S01]  /*5c00*/  FADD.FTZ R203, -R106, R50 ;  /* 0x000000326acb7221 */ /* 0x000fe20000010100 */
[-C--:B------:R-:W-:Y:S01]  /*5c10*/  FSEL R39, R39, R106.reuse, P0 ;  /* 0x0000006a27277208 */ /* 0x080fe20000000000 */
[----:B------:R-:W-:Y:S01]  /*5c20*/  FMUL.FTZ R215, R232, R215 ;  /* 0x000000d7e8d77220 */ /* 0x000fe20000410000 */
[----:B------:R-:W-:Y:S01]  /*5c30*/  FSETP.GE.FTZ.AND P1, PT, R247, RZ, PT ;  /* 0x000000fff700720b */ /* 0x000fe20003f36000 */
[C---:B---3--:R-:W-:Y:S01]  /*5c40*/  FADD.FTZ R246, -R107.reuse, R12 ;  /* 0x0000000c6bf67221 */ /* 0x048fe20000010100 */
[----:B------:R-:W-:Y:S01]  /*5c50*/  FSETP.GE.FTZ.AND P0, PT, R248, RZ, PT ;  /* 0x000000fff800720b */ /* 0x000fe20003f16000 */
[----:B------:R-:W-:Y:S01]  /*5c60*/  FADD.FTZ R250, -R107, R24 ;  /* 0x000000186bfa7221 */ /* 0x000fe20000010100 */
[-C--:B------:R-:W-:Y:S01]  /*5c70*/  FSEL R50, R203, R106.reuse, P1 ;  /* 0x0000006acb327208 */ /* 0x080fe20000800000 */
[----:B------:R-:W-:Y:S01]  /*5c80*/  FADD.FTZ R203, -R106, R54 ;  /* 0x000000366acb7221 */ /* 0x000fe20000010100 */
[-C--:B------:R-:W-:Y:S01]  /*5c90*/  FSEL R51, R51, R106.reuse, P0 ;  /* 0x0000006a33337208 */ /* 0x080fe20000000000 */
        /* <DEDUP_REMOVED lines=8> */
[----:B------:R-:W-:Y:S01]  /*5d20*/  FMUL.FTZ R39, R236, R39 ;  /* 0x00000027ec277220 */ /* 0x000fe20000410000 */
[----:B------:R-:W-:Y:S01]  /*5d30*/  FSEL R232, R219, R106, P2 ;  /* 0x0000006adbe87208 */ /* 0x000fe20001000000 */
[----:B------:R-:W-:Y:S01]  /*5d40*/  FMUL.FTZ R55, R252, R55 ;  /* 0x00000037fc377220 */ /* 0x000fe20000410000 */
[----:B------:R-:W-:Y:S01]  /*5d50*/  FSETP.GE.FTZ.AND P2, PT, R210, RZ, PT ;  /* 0x000000ffd200720b */ /* 0x000fe20003f56000 */
[----:B------:R-:W-:Y:S01]  /*5d60*/  FMUL.FTZ R54, R205, R54 ;  /* 0x00000036cd367220 */ /* 0x000fe20000410000 */
[----:B------:R-:W-:Y:S01]  /*5d70*/  FSETP.GE.FTZ.AND P0, PT, R222, RZ, PT ;  /* 0x000000ffde00720b */ /* 0x000fe20003f16000 */
[C---:B------:R-:W-:Y:S01]  /*5d80*/  FADD.FTZ R252, -R107.reuse, R25 ;  /* 0x000000196bfc7221 */ /* 0x040fe20000010100 */
[-C--:B------:R-:W-:Y:S01]  /*5d90*/  FSEL R205, R248, R107.reuse, P2 ;  /* 0x0000006bf8cd7208 */ /* 0x080fe20001000000 */
[----:B------:R-:W-:Y:S01]  /*5da0*/  FADD.FTZ R236, -R107, R9 ;  /* 0x000000096bec7221 */ /* 0x000fe20000010100 */
[----:B------:R-:W-:Y:S01]  /*5db0*/  FSETP.GE.FTZ.AND P3, PT, R209, RZ, PT ;  /* 0x000000ffd100720b */ /* 0x000fe20003f76000 */
[C---:B------:R-:W-:Y:S01]  /*5dc0*/  FADD.FTZ R40, -R107.reuse, R40 ;  /* 0x000000286b287221 */ /* 0x040fe20000010100 */
[----:B------:R-:W-:Y:S01]  /*5dd0*/  FSEL R219, R252, R107, P0 ;  /* 0x0000006bfcdb7208 */ /* 0x000fe20000000000 */
[----:B------:R-:W-:Y:S01]  /*5de0*/  FMUL.FTZ R205, R210, R205 ;  /* 0x000000cdd2cd7220 */ /* 0x000fe20000410000 */
[----:B------:R-:W-:Y:S01]  /*5df0*/  FSEL R246, R246, R107, P3 ;  /* 0x0000006bf6f67208 */ /* 0x000fe20001800000 */
[----:B------:R-:W-:Y:S01]  /*5e00*/  FADD.FTZ R210, -R107, R29 ;  /* 0x0000001d6bd27221 */ /* 0x000fe20000010100 */
[----:B------:R-:W-:Y:S01]  /*5e10*/  FSETP.GE.FTZ.AND P3, PT, R226, RZ, PT ;  /* 0x000000ffe200720b */ /* 0x000fe20003f76000 */
[----:B------:R-:W-:Y:S01]  /*5e20*/  FMUL.FTZ R219, R222, R219 ;  /* 0x000000dbdedb7220 */ /* 0x000fe20000410000 */
[----:B------:R-:W-:Y:S01]  /*5e30*/  FSEL R66, R203, R106, P4 ;  /* 0x0000006acb427208 */ /* 0x000fe20002000000 */
[----:B------:R-:W-:Y:S01]  /*5e40*/  @P1 FADD.FTZ R106, -R106, R67 ;  /* 0x000000436a6a1221 */ /* 0x000fe20000010100 */
[----:B------:R-:W-:Y:S01]  /*5e50*/  FSETP.GE.FTZ.AND P1, PT, R221, RZ, PT ;  /* 0x000000ffdd00720b */ /* 0x000fe20003f36000 */
[----:B------:R-:W-:Y:S01]  /*5e60*/  FADD.FTZ R222, -R107, R41 ;  /* 0x000000296bde7221 */ /* 0x000fe20000010100 */
[----:B------:R-:W-:Y:S01]  /*5e70*/  FSETP.GE.FTZ.AND P0, PT, R241, RZ, PT ;  /* 0x000000fff100720b */ /* 0x000fe20003f16000 */
[----:B------:R-:W-:Y:S01]  /*5e80*/  FMUL.FTZ R246, R209, R246 ;  /* 0x000000f6d1f67220 */ /* 0x000fe20000410000 */
[-C--:B------:R-:W-:Y:S01]  /*5e90*/  FSEL R41, R210, R107.reuse, P3 ;  /* 0x0000006bd2297208 */ /* 0x080fe20001800000 */
[C---:B------:R-:W-:Y:S01]  /*5ea0*/  FADD.FTZ R210, -R107.reuse, R45 ;  /* 0x0000002d6bd27221 */ /* 0x040fe20000010100 */
[----:B------:R-:W-:Y:S01]  /*5eb0*/  FSETP.GE.FTZ.AND P3, PT, R242, RZ, PT ;  /* 0x000000fff200720b */ /* 0x000fe20003f76000 */
[C---:B------:R-:W-:Y:S01]  /*5ec0*/  FADD.FTZ R56, -R107.reuse, R56 ;  /* 0x000000386b387221 */ /* 0x040fe20000010100 */
[----:B------:R-:W-:Y:S01]  /*5ed0*/  FSEL R250, R250, R107, P1 ;  /* 0x0000006bfafa7208 */ /* 0x000fe20000800000 */
[----:B------:R-:W-:Y:S01]  /*5ee0*/  FADD.FTZ R60, -R107, R60 ;  /* 0x0000003c6b3c7221 */ /* 0x000fe20000010100 */
[----:B------:R-:W-:Y:S01]  /*5ef0*/  FSETP.GE.FTZ.AND P1, PT, R238, RZ, PT ;  /* 0x000000ffee00720b */ /* 0x000fe20003f36000 */
[----:B------:R-:W-:Y:S01]  /*5f00*/  FMUL.FTZ R41, R226, R41 ;  /* 0x00000029e2297220 */ /* 0x000fe20000410000 */
[----:B------:R-:W-:Y:S01]  /*5f10*/  FSETP.GE.FTZ.AND P4, PT, R206, RZ, PT ;  /* 0x000000ffce00720b */ /* 0x000fe20003f96000 */
[----:B----4-:R-:W-:Y:S01]  /*5f20*/  FADD.FTZ R226, -R105, R14 ;  /* 0x0000000e69e27221 */ /* 0x010fe20000010100 */
[-C--:B------:R-:W-:Y:S01]  /*5f30*/  FSEL R44, R44, R107.reuse, P0 ;  /* 0x0000006b2c2c7208 */ /* 0x080fe20000000000 */
[----:B------:R-:W-:Y:S01]  /*5f40*/  FMUL.FTZ R250, R221, R250 ;  /* 0x000000faddfa7220 */ /* 0x000fe20000410000 */
[----:B------:R-:W-:Y:S01]  /*5f50*/  FSETP.GE.FTZ.AND P0, PT, R114, RZ, PT ;  /* 0x000000ff7200720b */ /* 0x000fe20003f16000 */
[----:B------:R-:W-:Y:S01]  /*5f60*/  FADD.FTZ R46, -R105, R46 ;  /* 0x0000002e692e7221 */ /* 0x000fe20000010100 */
[----:B------:R-:W-:Y:S01]  /*5f70*/  FSETP.GE.FTZ.AND P2, PT, R237, RZ, PT ;  /* 0x000000ffed00720b */ /* 0x000fe20003f56000 */
[----:B------:R-:W-:Y:S01]  /*5f80*/  FADD.FTZ R42, -R105, R42 ;  /* 0x0000002a692a7221 */ /* 0x000fe20000010100 */
[-C--:B------:R-:W-:Y:S01]  /*5f90*/  FSEL R45, R210, R107.reuse, P3 ;  /* 0x0000006bd22d7208 */ /* 0x080fe20001800000 */
[----:B------:R-:W-:Y:S01]  /*5fa0*/  FADD.FTZ R210, -R107, R57 ;  /* 0x000000396bd27221 */ /* 0x000fe20000010100 */
[----:B------:R-:W-:Y:S01]  /*5fb0*/  FSEL R209, R222, R107, P1 ;  /* 0x0000006bded17208 */ /* 0x000fe20000800000 */
[C---:B------:R-:W-:Y:S01]  /*5fc0*/  FADD.FTZ R222, -R105.reuse, R11 ;  /* 0x0000000b69de7221 */ /* 0x040fe20000010100 */
        /* <DEDUP_REMOVED lines=8> */
[----:B------:R-:W-:Y:S01]  /*6050*/  FSEL R57, R210, R107, P1 ;  /* 0x0000006bd2397208 */ /* 0x000fe20000800000 */
[----:B------:R-:W-:Y:S01]  /*6060*/  FADD.FTZ R210, -R105, R10 ;  /* 0x0000000a69d27221 */ /* 0x000fe20000010100 */
[----:B------:R-:W-:Y:S01]  /*6070*/  FSETP.GE.FTZ.AND P1, PT, R207, RZ, PT ;  /* 0x000000ffcf00720b */ /* 0x000fe20003f36000 */
[----:B------:R-:W-:Y:S01]  /*6080*/  FADD.FTZ R206, -R107, R28 ;  /* 0x0000001c6bce7221 */ /* 0x000fe20000010100 */
[----:B------:R-:W-:Y:S01]  /*6090*/  FSETP.GE.FTZ.AND P4, PT, R225, RZ, PT ;  /* 0x000000ffe100720b */ /* 0x000fe20003f96000 */
[----:B------:R-:W-:Y:S01]  /*60a0*/  FMUL.FTZ R209, R238, R209 ;  /* 0x000000d1eed17220 */ /* 0x000fe20000410000 */
[----:B------:R-:W-:Y:S01]  /*60b0*/  FSEL R56, R56, R107, P2 ;  /* 0x0000006b38387208 */ /* 0x000fe20001000000 */
[----:B------:R-:W-:Y:S01]  /*60c0*/  FADD.FTZ R238, -R105, R26 ;  /* 0x0000001a69ee7221 */ /* 0x000fe20000010100 */
[----:B------:R-:W-:Y:S01]  /*60d0*/  FSETP.GE.FTZ.AND P2, PT, R123, RZ, PT ;  /* 0x000000ff7b00720b */ /* 0x000fe20003f56000 */
[C---:B------:R-:W-:Y:S01]  /*60e0*/  FADD.FTZ R58, -R105.reuse, R58 ;  /* 0x0000003a693a7221 */ /* 0x040fe20000010100 */
[----:B------:R-:W-:Y:S01]  /*60f0*/  FSEL R210, R210, R105, P1 ;  /* 0x00000069d2d27208 */ /* 0x000fe20000800000 */
[----:B------:R-:W-:Y:S01]  /*6100*/  FADD.FTZ R62, -R105, R62 ;  /* 0x0000003e693e7221 */ /* 0x000fe20000010100 */
[----:B------:R-:W-:Y:S01]  /*6110*/  FSETP.GE.FTZ.AND P1, PT, R208, RZ, PT ;  /* 0x000000ffd000720b */ /* 0x000fe20003f36000 */
[----:B------:R-:W-:Y:S01]  /*6120*/  FMUL.FTZ R220, R231, R220 ;  /* 0x000000dce7dc7220 */ /* 0x000fe20000410000 */
[-C--:B------:R-:W-:Y:S01]  /*6130*/  FSEL R206, R206, R107.reuse, P4 ;  /* 0x0000006bcece7208 */ /* 0x080fe20002000000 */
[----:B------:R-:W-:Y:S01]  /*6140*/  FMUL.FTZ R210, R207, R210 ;  /* 0x000000d2cfd27220 */ /* 0x000fe20000410000 */
[----:B------:R-:W-:Y:S01]  /*6150*/  FSEL R60, R60, R107, P2 ;  /* 0x0000006b3c3c7208 */ /* 0x000fe20001000000 */
[----:B------:R-:W-:Y:S01]  /*6160*/  @P0 FADD.FTZ R107, -R107, R61 ;  /* 0x0000003d6b6b0221 */ /* 0x000fe20000010100 */
[----:B------:R-:W-:Y:S01]  /*6170*/  FSETP.GE.FTZ.AND P0, PT, R211, RZ, PT ;  /* 0x000000ffd300720b */ /* 0x000fe20003f16000 */
[----:B------:R-:W-:Y:S01]  /*6180*/  FMUL.FTZ R38, R235, R38 ;  /* 0x00000026eb267220 */ /* 0x000fe20000410000 */
[----:B------:R-:W-:Y:S01]  /*6190*/  FSETP.GE.FTZ.AND P2, PT, R212, RZ, PT ;  /* 0x000000ffd400720b */ /* 0x000fe20003f56000 */
[----:B------:R-:W-:Y:S01]  /*61a0*/  FMUL.FTZ R50, R247, R50 ;  /* 0x00000032f7327220 */ /* 0x000fe20000410000 */
[-C--:B------:R-:W-:Y:S01]  /*61b0*/  FSEL R207, R222, R105.reuse, P1 ;  /* 0x00000069decf7208 */ /* 0x080fe20000800000 */
[----:B------:R-:W-:Y:S01]  /*61c0*/  FADD.FTZ R222, -R105, R43 ;  /* 0x0000002b69de7221 */ /* 0x000fe20000010100 */
[----:B------:R-:W-:Y:S01]  /*61d0*/  FSEL R226, R226, R105, P0 ;  /* 0x00000069e2e27208 */ /* 0x000fe20000000000 */
[----:B------:R-:W-:Y:S01]  /*61e0*/  FMUL.FTZ R66, R251, R66 ;  /* 0x00000042fb427220 */ /* 0x000fe20000410000 */
        /* <DEDUP_REMOVED lines=15> */
[----:B------:R-:W-:Y:S01]  /*62e0*/  FMUL.FTZ R206, R225, R206 ;  /* 0x000000cee1ce7220 */ /* 0x000fe20000410000 */
[-C--:B------:R-:W-:Y:S01]  /*62f0*/  FSEL R238, R238, R105.reuse, P1 ;  /* 0x00000069eeee7208 */ /* 0x080fe20000800000 */
[----:B------:R-:W-:Y:S01]  /*6300*/  FMUL.FTZ R40, R237, R40 ;  /* 0x00000028ed287220 */ /* 0x000fe20000410000 */
[----:B------:R-:W-:Y:S01]  /*6310*/  FSETP.GE.FTZ.AND P1, PT, R240, RZ, PT ;  /* 0x000000fff000720b */ /* 0x000fe20003f36000 */
[----:B------:R-:W-:Y:S01]  /*6320*/  FMUL.FTZ R44, R241, R44 ;  /* 0x0000002cf12c7220 */ /* 0x000fe20000410000 */
[-C--:B------:R-:W-:Y:S01]  /*6330*/  FSEL R43, R212, R105.reuse, P3 ;  /* 0x00000069d42b7208 */ /* 0x080fe20001800000 */
[----:B------:R-:W-:Y:S01]  /*6340*/  FADD.FTZ R212, -R105, R47 ;  /* 0x0000002f69d47221 */ /* 0x000fe20000010100 */
[-C--:B------:R-:W-:Y:S01]  /*6350*/  FSEL R46, R46, R105.reuse, P0 ;  /* 0x000000692e2e7208 */ /* 0x080fe20000000000 */
[----:B------:R-:W-:Y:S01]  /*6360*/  FMUL.FTZ R238, R223, R238 ;  /* 0x000000eedfee7220 */ /* 0x000fe20000410000 */
[----:B------:R-:W-:Y:S01]  /*6370*/  FSETP.GE.FTZ.AND P0, PT, R244, RZ, PT ;  /* 0x000000fff400720b */ /* 0x000fe20003f16000 */
[----:B------:R-:W-:Y:S01]  /*6380*/  FMUL.FTZ R56, R117, R56 ;  /* 0x0000003875387220 */ /* 0x000fe20000410000 */
[----:B------:R-:W-:Y:S01]  /*6390*/  FSEL R223, R222, R105, P1 ;  /* 0x00000069dedf7208 */ /* 0x000fe20000800000 */
[----:B------:R-:W-:Y:S01]  /*63a0*/  FADD.FTZ R222, -R105, R59 ;  /* 0x0000003b69de7221 */ /* 0x000fe20000010100 */
[----:B------:R-:W-:Y:S01]  /*63b0*/  FSETP.GE.FTZ.AND P1, PT, R120, RZ, PT ;  /* 0x000000ff7800720b */ /* 0x000fe20003f36000 */
[----:B------:R-:W-:Y:S01]  /*63c0*/  FMUL.FTZ R57, R118, R57 ;  /* 0x0000003976397220 */ /* 0x000fe20000410000 */
[----:B------:R-:W-:Y:S01]  /*63d0*/  FSEL R47, R212, R105, P0 ;  /* 0x00000069d42f7208 */ /* 0x000fe20000000000 */
[----:B------:R-:W-:Y:S01]  /*63e0*/  FMUL.FTZ R60, R123, R60 ;  /* 0x0000003c7b3c7220 */ /* 0x000fe20000410000 */
[----:B------:R-:W-:Y:S01]  /*63f0*/  PLOP3.LUT P0, PT, PT, PT, UP2, 0x80, 0x0 ;  /* 0x000000000000781c */ /* 0x000fe20003f0f028 */
[----:B------:R-:W-:Y:S01]  /*6400*/  FMUL.FTZ R61, R114, R107 ;  /* 0x0000006b723d7220 */ /* 0x000fe20000410000 */
[----:B------:R-:W-:Y:S01]  /*6410*/  FSETP.GE.FTZ.AND P2, PT, R239, RZ, PT ;  /* 0x000000ffef00720b */ /* 0x000fe20003f56000 */
[----:B------:R-:W-:Y:S01]  /*6420*/  FMUL.FTZ R211, R224, R211 ;  /* 0x000000d3e0d37220 */ /* 0x000fe20000410000 */
[----:B------:R-:W-:Y:S01]  /*6430*/  FSETP.GE.FTZ.AND P4, PT, R119, RZ, PT ;  /* 0x000000ff7700720b */ /* 0x000fe20003f96000 */
[----:B------:R-:W-:Y:S01]  /*6440*/  FMUL.FTZ R208, R227, R208 ;  /* 0x000000d0e3d07220 */ /* 0x000fe20000410000 */
[----:B------:R-:W-:Y:S01]  /*6450*/  FSEL R42, R42, R105, P2 ;  /* 0x000000692a2a7208 */ /* 0x000fe20001000000 */
[----:B------:R-:W-:Y:S01]  /*6460*/  FMUL.FTZ R43, R228, R43 ;  /* 0x0000002be42b7220 */ /* 0x000fe20000410000 */
[----:B------:R-:W-:Y:S01]  /*6470*/  FSETP.GE.FTZ.AND P3, PT, R170, RZ, PT ;  /* 0x000000ffaa00720b */ /* 0x000fe20003f76000 */
[----:B------:R-:W-:Y:S01]  /*6480*/  FMUL.FTZ R223, R240, R223 ;  /* 0x000000dff0df7220 */ /* 0x000fe20000410000 */
[----:B------:R-:W-:Y:S01]  /*6490*/  FSETP.GE.FTZ.AND P2, PT, R113, RZ, PT ;  /* 0x000000ff7100720b */ /* 0x000fe20003f56000 */
[----:B------:R-:W-:Y:S01]  /*64a0*/  FMUL.FTZ R42, R239, R42 ;  /* 0x0000002aef2a7220 */ /* 0x000fe20000410000 */
[-C--:B------:R-:W-:Y:S01]  /*64b0*/  FSEL R58, R58, R105.reuse, P4 ;  /* 0x000000693a3a7208 */ /* 0x080fe20002000000 */
[----:B------:R-:W-:Y:S01]  /*64c0*/  FMUL.FTZ R46, R243, R46 ;  /* 0x0000002ef32e7220 */ /* 0x000fe20000410000 */
[----:B------:R-:W-:Y:S01]  /*64d0*/  FSEL R59, R222, R105, P3 ;  /* 0x00000069de3b7208 */ /* 0x000fe20001800000 */
[----:B------:R-:W-:Y:S01]  /*64e0*/  FMUL.FTZ R47, R244, R47 ;  /* 0x0000002ff42f7220 */ /* 0x000fe20000410000 */
        /* <DEDUP_REMOVED lines=15> */
[----:B------:R-:W-:Y:S02]  /*65e0*/  IADD3 R192, R192, UR22, RZ ;  /* 0x00000016c0c07c10 */ /* 0x000fe4000fffe0ff */
[C---:B------:R-:W-:Y:S02]  /*65f0*/  LEA R8, P1, R7.reuse, R198, 0x7 ;  /* 0x000000c607087211 */ /* 0x040fe400078238ff */
[----:B------:R-:W-:Y:S01]  /*6600*/  IADD3 R160, R160, UR22, RZ ;  /* 0x00000016a0a07c10 */ /* 0x000fe2000fffe0ff */
[----:B------:R-:W-:Y:S01]  /*6610*/  @!PT LDS RZ, [RZ] ;  /* 0x00000000fffff984 */ /* 0x000fe20000000800 */
[----:B------:R-:W-:Y:S01]  /*6620*/  @!PT LDS RZ, [RZ] ;  /* 0x00000000fffff984 */ /* 0x000fe20000000800 */
[----:B------:R-:W-:Y:S01]  /*6630*/  @!PT LDS RZ, [RZ] ;  /* 0x00000000fffff984 */ /* 0x000fe20000000800 */
[----:B------:R1:W-:Y:S01]  /*6640*/  LDGSTS.E.BYPASS.LTC128B.128 [R192], [R198.64] ;  /* 0x00000000c6c07fae */ /* 0x0003e2000b901d46 */
[----:B------:R-:W-:Y:S05]  /*6650*/  LEA.HI.X R9, R7, R199, R5, 0x7, P1 ;  /* 0x000000c707097211 */ /* 0x000fea00008f3c05 */
[----:B------:R1:W-:Y:S04]  /*6660*/  LDGSTS.E.BYPASS.LTC128B.128 [R192+0x1000], [R8.64] ;  /* 0x0100000008c07fae */ /* 0x0003e8000b901d46 */
[----:B------:R-:W0:Y:S02]  /*6670*/  LDGDEPBAR ;  /* 0x00000000000079af */ /* 0x000e240000000000 */
.L_x_234:
[----:B------:R-:W-:Y:S02]  /*6680*/  F2FP.PACK_AB R202, R202, R193 ;  /* 0x000000c1caca723e */ /* 0x000fe400000000ff */
        /* <DEDUP_REMOVED lines=36> */
[----:B------:R-:W-:Y:S01]  /*68d0*/  F2FP.PACK_AB R55, R55, R66 ;  /* 0x000000423737723e */ /* 0x000fe200000000ff */
[----:B------:R-:W-:Y:S01]  /*68e0*/  IMAD.SHL.U32 R52, R168, 0x2, RZ ;  /* 0x00000002a8347824 */ /* 0x000fe200078e00ff */
        /* <DEDUP_REMOVED lines=99> */
.L_x_235:
[----:B------:R-:W-:Y:S01]  /*6f20*/  LDSM.16.M88.4 R16, [R164] ;  /* 0x00000000a410783b */ /* 0x000fe20000000200 */
[----:B------:R-:W-:Y:S01]  /*6f30*/  @P0 IADD3 R54, R171, -0x80, RZ ;  /* 0xffffff80ab360810 */ /* 0x000fe20007ffe0ff */
[----:B------:R-:W-:Y:S02]  /*6f40*/  @UP2 UIADD3 UR26, UP0, UR8, -0x200, URZ ;  /* 0xfffffe00081a2890 */ /* 0x000fe4000ff1e03f */
[----:B------:R-:W2:Y:S01]  /*6f50*/  LDSM.16.MT88.4 R20, [R52+0x6000] ;  /* 0x006000003414783b */ /* 0x000ea20000004200 */
[----:B------:R-:W-:Y:S01]  /*6f60*/  UISETP.GT.AND UP1, UPT, UR5, UR28, UPT ;  /* 0x0000001c0500728c */ /* 0x000fe2000bf24270 */
[----:B------:R-:W-:Y:S01]  /*6f70*/  @P0 IMAD.WIDE R54, R54, R185, UR8 ;  /* 0x0000000836360e25 */ /* 0x000fe2000f8e02b9 */
[----:B------:R-:W-:Y:S01]  /*6f80*/  @UP2 UIADD3.X UR22, UR9, -0x1, URZ, UP0, !UPT ;  /* 0xffffffff09162890 */ /* 0x000fe200087fe43f */
[----:B------:R-:W3:Y:S01]  /*6f90*/  LDSM.16.M88.4 R12, [R164+0x2000] ;  /* 0x00200000a40c783b */ /* 0x000ee20000000200 */
[----:B------:R-:W-:Y:S03]  /*6fa0*/  @UP2 UMOV UR8, UR26 ;  /* 0x0000001a00082c82 */ /* 0x000fe60008000000 */
[----:B------:R-:W-:Y:S02]  /*6fb0*/  LDSM.16.M88.4 R24, [R163] ;  /* 0x00000000a318783b */ /* 0x000fe40000000200 */
[----:B------:R-:W-:Y:S02]  /*6fc0*/  @UP2 UMOV UR9, UR22 ;  /* 0x0000001600092c82 */ /* 0x000fe40008000000 */
[----:B------:R-:W4:Y:S01]  /*6fd0*/  LDSM.16.MT88.4 R28, [R52+0x6400] ;  /* 0x00640000341c783b */ /* 0x000f220000004200 */
[----:B------:R-:W-:Y:S02]  /*6fe0*/  ULOP3.LUT UR22, UR5, 0x1, URZ, 0xc0, !UPT ;  /* 0x0000000105167892 */ /* 0x000fe4000f8ec03f */
[----:B------:R-:W-:Y:S01]  /*6ff0*/  UIADD3 UR5, UR5, -0x1, URZ ;  /* 0xffffffff05057890 */ /* 0x000fe2000fffe03f */
[----:B------:R-:W1:Y:S01]  /*7000*/  LDSM.16.M88.4 R32, [R158] ;  /* 0x000000009e20783b */ /* 0x000e620000000200 */
[----:B------:R-:W-:Y:S03]  /*7010*/  UISETP.NE.U32.AND UP0, UPT, UR22, 0x1, UPT ;  /* 0x000000011600788c */ /* 0x000fe6000bf05070 */
[----:B------:R-:W-:Y:S04]  /*7020*/  LDSM.16.M88.4 R36, [R162] ;  /* 0x00000000a224783b */ /* 0x000fe80000000200 */
[----:B------:R-:W1:Y:S04]  /*7030*/  LDSM.16.MT88.4 R40, [R52+0x6800] ;  /* 0x006800003428783b */ /* 0x000e680000004200 */
[----:B------:R-:W1:Y:S04]  /*7040*/  LDSM.16.M88.4 R44, [R162+0x2000] ;  /* 0x00200000a22c783b */ /* 0x000e680000000200 */
[----:B------:R-:W-:Y:S04]  /*7050*/  LDSM.16.MT88.4 R48, [R52+0x6c00] ;  /* 0x006c00003430783b */ /* 0x000fe80000004200 */
[----:B------:R1:W5:Y:S01]  /*7060*/  @P0 LDG.E R191, [R54.64] ;  /* 0x0000000636bf0981 */ /* 0x000362000c1e1900 */
[-C--:B--2---:R-:W-:Y:S03]  /*7070*/  HMMA.16816.F32 R4, R16, R20.reuse, RZ ;  /* 0x000000141004723c */ /* 0x084fe600000018ff */
[----:B------:R2:W5:Y:S04]  /*7080*/  @P0 LDG.E R190, [R54.64+0x20] ;  /* 0x0000200636be0981 */ /* 0x000568000c1e1900 */
[----:B------:R2:W5:Y:S01]  /*7090*/  @P0 LDG.E R189, [R54.64+0x100] ;  /* 0x0001000636bd0981 */ /* 0x000562000c1e1900 */
[C---:B-1-3--:R-:W-:Y:S03]  /*70a0*/  HMMA.16816.F32 R8, R12.reuse, R20, RZ ;  /* 0x000000140c08723c */ /* 0x04afe600000018ff */
[----:B------:R2:W5:Y:S05]  /*70b0*/  @P0 LDG.E R188, [R54.64+0x120] ;  /* 0x0001200636bc0981 */ /* 0x00056a000c1e1900 */
[-C--:B------:R-:W-:Y:S08]  /*70c0*/  HMMA.16816.F32 R12, R12, R22.reuse, RZ ;  /* 0x000000160c0c723c */ /* 0x080ff000000018ff */
[----:B------:R-:W-:Y:S01]  /*70d0*/  HMMA.16816.F32 R16, R16, R22, RZ ;  /* 0x000000161010723c */ /* 0x000fe200000018ff */
[----:B------:R-:W1:Y:S07]  /*70e0*/  LDSM.16.M88.4 R20, [R157] ;  /* 0x000000009d14783b */ /* 0x000e6e0000000200 */
[-C--:B----4-:R-:W-:Y:S08]  /*70f0*/  HMMA.16816.F32 R4, R24, R28.reuse, R4 ;  /* 0x0000001c1804723c */ /* 0x090ff00000001804 */
        /* <DEDUP_REMOVED lines=9> */
[----:B------:R-:W2:Y:S07]  /*7190*/  LDSM.16.M88.4 R44, [R164+0x6000] ;  /* 0x00600000a42c783b */ /* 0x000eae0000000200 */
[----:B------:R-:W-:Y:S01]  /*71a0*/  HMMA.16816.F32 R16, R36, R42, R16 ;  /* 0x0000002a2410723c */ /* 0x000fe20000001810 */
[----:B------:R-:W-:Y:S04]  /*71b0*/  LDSM.16.M88.4 R36, [R156] ;  /* 0x000000009c24783b */ /* 0x000fe80000000200 */
[----:B------:R-:W2:Y:S03]  /*71c0*/  LDSM.16.MT88.4 R40, [R52+0x7400] ;  /* 0x007400003428783b */ /* 0x000ea60000004200 */
        /* <DEDUP_REMOVED lines=8> */
[C---:B--2---:R-:W-:Y:S08]  /*7250*/  HMMA.16816.F32 R8, R44.reuse, R28, R8 ;  /* 0x0000001c2c08723c */ /* 0x044ff00000001808 */
[-C--:B------:R-:W-:Y:S01]  /*7260*/  HMMA.16816.F32 R12, R44, R30.reuse, R12 ;  /* 0x0000001e2c0c723c */ /* 0x080fe2000000180c */
[----:B------:R-:W2:Y:S07]  /*7270*/  LDSM.16.M88.4 R44, [R162+0x6000] ;  /* 0x00600000a22c783b */ /* 0x000eae0000000200 */
[----:B------:R-:W-:Y:S01]  /*7280*/  HMMA.16816.F32 R16, R24, R30, R16 ;  /* 0x0000001e1810723c */ /* 0x000fe20000001810 */
[----:B------:R-:W-:Y:S04]  /*7290*/  LDSM.16.MT88.4 R28, [R52+0x7c00] ;  /* 0x007c0000341c783b */ /* 0x000fe80000004200 */
[----:B------:R-:W4:Y:S03]  /*72a0*/  LDSM.16.M88.4 R24, [R157+0x4000] ;  /* 0x004000009d18783b */ /* 0x000f260000000200 */
[-C--:B------:R-:W-:Y:S08]  /*72b0*/  HMMA.16816.F32 R4, R36, R40.reuse, R4 ;  /* 0x000000282404723c */ /* 0x080ff00000001804 */
[C---:B-1----:R-:W-:Y:S08]  /*72c0*/  HMMA.16816.F32 R8, R32.reuse, R40, R8 ;  /* 0x000000282008723c */ /* 0x042ff00000001808 */
[-C--:B------:R-:W-:Y:S01]  /*72d0*/  HMMA.16816.F32 R12, R32, R42.reuse, R12 ;  /* 0x0000002a200c723c */ /* 0x080fe2000000180c */
[----:B------:R-:W1:Y:S07]  /*72e0*/  LDSM.16.M88.4 R32, [R157+0x6000] ;  /* 0x006000009d20783b */ /* 0x000e6e0000000200 */
[----:B------:R-:W-:Y:S07]  /*72f0*/  HMMA.16816.F32 R16, R36, R42, R16 ;  /* 0x0000002a2410723c */ /* 0x000fee0000001810 */
[----:B------:R-:W-:Y:S01]  /*7300*/  IMAD.U32 R37, RZ, RZ, UR40 ;  /* 0x00000028ff257e24 */ /* 0x000fe2000f8e00ff */
[-C--:B---3--:R-:W-:Y:S08]  /*7310*/  HMMA.16816.F32 R4, R20, R48.reuse, R4 ;  /* 0x000000301404723c */ /* 0x088ff00000001804 */
[C---:B--2---:R-:W-:Y:S08]  /*7320*/  HMMA.16816.F32 R8, R44.reuse, R48, R8 ;  /* 0x000000302c08723c */ /* 0x044ff00000001808 */
[-C--:B------:R-:W-:Y:S08]  /*7330*/  HMMA.16816.F32 R12, R44, R50.reuse, R12 ;  /* 0x000000322c0c723c */ /* 0x080ff0000000180c */
[----:B------:R-:W-:Y:S07]  /*7340*/  HMMA.16816.F32 R16, R20, R50, R16 ;  /* 0x000000321410723c */ /* 0x000fee0000001810 */
[----:B------:R-:W-:Y:S01]  /*7350*/  IMAD.U32 R21, RZ, RZ, UR43 ;  /* 0x0000002bff157e24 */ /* 0x000fe2000f8e00ff */
[-C--:B----4-:R-:W-:Y:S01]  /*7360*/  HMMA.16816.F32 R4, R24, R28.reuse, R4 ;  /* 0x0000001c1804723c */ /* 0x090fe20000001804 */
[----:B------:R-:W-:Y:S07]  /*7370*/  IMAD.U32 R23, RZ, RZ, UR42 ;  /* 0x0000002aff177e24 */ /* 0x000fee000f8e00ff */
[C---:B-1----:R-:W-:Y:S07]  /*7380*/  HMMA.16816.F32 R8, R32.reuse, R28, R8 ;  /* 0x0000001c2008723c */ /* 0x042fee0000001808 */
[-C--:B------:R-:W-:Y:S01]  /*7390*/  LEA R28, P2, R21, R200.reuse, 0x2 ;  /* 0x000000c8151c7211 */ /* 0x080fe200078410ff */
[-C--:B------:R-:W-:Y:S01]  /*73a0*/  HMMA.16816.F32 R12, R32, R30.reuse, R12 ;  /* 0x0000001e200c723c */ /* 0x080fe2000000180c */
[----:B------:R-:W-:Y:S03]  /*73b0*/  IMAD.U32 R29, RZ, RZ, UR41 ;  /* 0x00000029ff1d7e24 */ /* 0x000fe6000f8e00ff */
[----:B------:R-:W-:Y:S03]  /*73c0*/  IMAD.U32 R21, RZ, RZ, UR41 ;  /* 0x00000029ff157e24 */ /* 0x000fe6000f8e00ff */
[----:B------:R-:W-:Y:S01]  /*73d0*/  IMAD.U32 R33, RZ, RZ, UR42 ;  /* 0x0000002aff217e24 */ /* 0x000fe2000f8e00ff */
[----:B------:R-:W-:Y:S01]  /*73e0*/  HMMA.16816.F32 R16, R24, R30, R16 ;  /* 0x0000001e1810723c */ /* 0x000fe20000001810 */
[----:B------:R-:W-:Y:S01]  /*73f0*/  IMAD.U32 R35, RZ, RZ, UR43 ;  /* 0x0000002bff237e24 */ /* 0x000fe2000f8e00ff */
[----:B------:R-:W-:Y:S02]  /*7400*/  RED.E.ADD.F32.FTZ.RN.STRONG.GPU [R200.64], R4 ;  /* 0x00000004c800798e */ /* 0x000fe4000c10e786 */
[-C--:B------:R-:W-:Y:S02]  /*7410*/  LEA R22, P1, R33, R200.reuse, 0x2 ;  /* 0x000000c821167211 */ /* 0x080fe400078210ff */
[-C--:B------:R-:W-:Y:S01]  /*7420*/  LEA R32, P0, R29, R200.reuse, 0x2 ;  /* 0x000000c81d207211 */ /* 0x080fe200078010ff */
[----:B------:R-:W-:Y:S01]  /*7430*/  IMAD.U32 R25, RZ, RZ, UR40 ;  /* 0x00000028ff197e24 */ /* 0x000fe2000f8e00ff */
[-C--:B------:R-:W-:Y:S01]  /*7440*/  LEA.HI.X.SX32 R29, R35, R201.reuse, 0x2, P2 ;  /* 0x000000c9231d7211 */ /* 0x080fe200010f16ff */
[----:B------:R-:W-:Y:S03]  /*7450*/  IMAD.U32 R35, RZ, RZ, UR39 ;  /* 0x00000027ff237e24 */ /* 0x000fe6000f8e00ff */
[-C--:B------:R-:W-:Y:S01]  /*7460*/  LEA.HI.X.SX32 R23, R23, R201.reuse, 0x2, P1 ;  /* 0x000000c917177211 */ /* 0x080fe200008f16ff */
[----:B------:R1:W-:Y:S01]  /*7470*/  RED.E.ADD.F32.FTZ.RN.STRONG.GPU [R28.64], R5 ;  /* 0x000000051c00798e */ /* 0x0003e2000c10e786 */
[----:B------:R-:W-:Y:S01]  /*7480*/  IMAD.U32 R27, RZ, RZ, UR38 ;  /* 0x00000026ff1b7e24 */ /* 0x000fe2000f8e00ff */
[-C--:B------:R-:W-:Y:S01]  /*7490*/  LEA.HI.X.SX32 R33, R21, R201.reuse, 0x2, P0 ;  /* 0x000000c915217211 */ /* 0x080fe200000f16ff */
[----:B------:R-:W-:Y:S01]  /*74a0*/  IMAD.U32 R21, RZ, RZ, UR37 ;  /* 0x00000025ff157e24 */ /* 0x000fe2000f8e00ff */
[----:B------:R2:W-:Y:S01]  /*74b0*/  RED.E.ADD.F32.FTZ.RN.STRONG.GPU [R22.64], R6 ;  /* 0x000000061600798e */ /* 0x0005e2000c10e786 */
[-C--:B------:R-:W-:Y:S01]  /*74c0*/  LEA R26, P0, R25, R200.reuse, 0x2 ;  /* 0x000000c8191a7211 */ /* 0x080fe200078010ff */
[----:B------:R-:W-:Y:S01]  /*74d0*/  IMAD.U32 R31, RZ, RZ, UR39 ;  /* 0x00000027ff1f7e24 */ /* 0x000fe2000f8e00ff */
[-C--:B------:R-:W-:Y:S01]  /*74e0*/  LEA R20, P2, R35, R200.reuse, 0x2 ;  /* 0x000000c823147211 */ /* 0x080fe200078410ff */
[----:B------:R3:W-:Y:S01]  /*74f0*/  RED.E.ADD.F32.FTZ.RN.STRONG.GPU [R32.64], R7 ;  /* 0x000000072000798e */ /* 0x0007e2000c10e786 */
[----:B------:R-:W-:Y:S02]  /*7500*/  IMAD.U32 R25, RZ, RZ, UR38 ;  /* 0x00000026ff197e24 */ /* 0x000fe4000f8e00ff */
[----:B------:R-:W-:Y:S02]  /*7510*/  IMAD.U32 R35, RZ, RZ, UR36 ;  /* 0x00000024ff237e24 */ /* 0x000fe4000f8e00ff */
[----:B-1----:R-:W-:Y:S02]  /*7520*/  IMAD.U32 R5, RZ, RZ, UR37 ;  /* 0x00000025ff057e24 */ /* 0x002fe4000f8e00ff */
[----:B------:R-:W-:Y:S01]  /*7530*/  IMAD.U32 R29, RZ, RZ, UR34 ;  /* 0x00000022ff1d7e24 */ /* 0x000fe2000f8e00ff */
[-C--:B--2---:R-:W-:Y:S02]  /*7540*/  LEA R22, P1, R27, R200.reuse, 0x2 ;  /* 0x000000c81b167211 */ /* 0x084fe400078210ff */
[-C--:B------:R-:W-:Y:S02]  /*7550*/  LEA.HI.X.SX32 R27, R37, R201.reuse, 0x2, P0 ;  /* 0x000000c9251b7211 */ /* 0x080fe400000f16ff */
[-C--:B------:R-:W-:Y:S01]  /*7560*/  LEA R6, P0, R21, R200.reuse, 0x2 ;  /* 0x000000c815067211 */ /* 0x080fe200078010ff */
[----:B---3--:R-:W-:Y:S01]  /*7570*/  IMAD.U32 R33, RZ, RZ, UR35 ;  /* 0x00000023ff217e24 */ /* 0x008fe2000f8e00ff */
[-C--:B------:R-:W-:Y:S01]  /*7580*/  LEA.HI.X.SX32 R21, R31, R201.reuse, 0x2, P2 ;  /* 0x000000c91f157211 */ /* 0x080fe200010f16ff */
[----:B------:R1:W-:Y:S01]  /*7590*/  RED.E.ADD.F32.FTZ.RN.STRONG.GPU [R26.64], R8 ;  /* 0x000000081a00798e */ /* 0x0003e2000c10e786 */
[-C--:B------:R-:W-:Y:S01]  /*75a0*/  LEA.HI.X.SX32 R23, R25, R201.reuse, 0x2, P1 ;  /* 0x000000c919177211 */ /* 0x080fe200008f16ff */
[----:B------:R-:W-:Y:S01]  /*75b0*/  IMAD.U32 R25, RZ, RZ, UR36 ;  /* 0x00000024ff197e24 */ /* 0x000fe2000f8e00ff */
[-C--:B------:R-:W-:Y:S01]  /*75c0*/  LEA.HI.X.SX32 R7, R5, R201.reuse, 0x2, P0 ;  /* 0x000000c905077211 */ /* 0x080fe200000f16ff */
[----:B------:R2:W-:Y:S01]  /*75d0*/  RED.E.ADD.F32.FTZ.RN.STRONG.GPU [R20.64], R9 ;  /* 0x000000091400798e */ /* 0x0005e2000c10e786 */
[----:B------:R-:W-:Y:S01]  /*75e0*/  IMAD.U32 R5, RZ, RZ, UR33 ;  /* 0x00000021ff057e24 */ /* 0x000fe2000f8e00ff */
[-C--:B------:R-:W-:Y:S01]  /*75f0*/  LEA R4, P2, R33, R200.reuse, 0x2 ;  /* 0x000000c821047211 */ /* 0x080fe200078410ff */
[----:B------:R-:W-:Y:S01]  /*7600*/  IMAD.U32 R31, RZ, RZ, UR35 ;  /* 0x00000023ff1f7e24 */ /* 0x000fe2000f8e00ff */
[----:B------:R3:W-:Y:S04]  /*7610*/  RED.E.ADD.F32.FTZ.RN.STRONG.GPU [R22.64], R10 ;  /* 0x0000000a1600798e */ /* 0x0007e8000c10e786 */
[----:B------:R4:W-:Y:S01]  /*7620*/  RED.E.ADD.F32.FTZ.RN.STRONG.GPU [R6.64], R11 ;  /* 0x0000000b0600798e */ /* 0x0009e2000c10e786 */
[-C--:B-1----:R-:W-:Y:S01]  /*7630*/  LEA R26, P0, R25, R200.reuse, 0x2 ;  /* 0x000000c8191a7211 */ /* 0x082fe200078010ff */
[----:B------:R-:W-:Y:S01]  /*7640*/  IMAD.U32 R25, RZ, RZ, UR34 ;  /* 0x00000022ff197e24 */ /* 0x000fe2000f8e00ff */
[-C--:B------:R-:W-:Y:S01]  /*7650*/  LEA R8, P1, R29, R200.reuse, 0x2 ;  /* 0x000000c81d087211 */ /* 0x080fe200078210ff */
[----:B------:R-:W-:Y:S01]  /*7660*/  IMAD.U32 R29, RZ, RZ, UR31 ;  /* 0x0000001fff1d7e24 */ /* 0x000fe2000f8e00ff */
[-C--:B------:R-:W-:Y:S01]  /*7670*/  LEA.HI.X.SX32 R27, R35, R201.reuse, 0x2, P0 ;  /* 0x000000c9231b7211 */ /* 0x080fe200000f16ff */
[----:B--2---:R-:W-:Y:S01]  /*7680*/  IMAD.U32 R21, RZ, RZ, UR32 ;  /* 0x00000020ff157e24 */ /* 0x004fe2000f8e00ff */
[-C--:B------:R-:W-:Y:S01]  /*7690*/  LEA.HI.X.SX32 R9, R25, R201.reuse, 0x2, P1 ;  /* 0x000000c919097211 */ /* 0x080fe200008f16ff */
[----:B------:R-:W-:Y:S01]  /*76a0*/  IMAD.U32 R25, RZ, RZ, UR31 ;  /* 0x0000001fff197e24 */ /* 0x000fe2000f8e00ff */
[-C--:B---3--:R-:W-:Y:S01]  /*76b0*/  LEA R10, P0, R5, R200.reuse, 0x2 ;  /* 0x000000c8050a7211 */ /* 0x088fe200078010ff */
[----:B------:R-:W-:Y:S01]  /*76c0*/  RED.E.ADD.F32.FTZ.RN.STRONG.GPU [R26.64], R16 ;  /* 0x000000101a00798e */ /* 0x000fe2000c10e786 */
[-C--:B------:R-:W-:Y:S01]  /*76d0*/  LEA.HI.X.SX32 R5, R31, R201.reuse, 0x2, P2 ;  /* 0x000000c91f057211 */ /* 0x080fe200010f16ff */
[----:B------:R-:W-:Y:S01]  /*76e0*/  IMAD.U32 R31, RZ, RZ, UR32 ;  /* 0x00000020ff1f7e24 */ /* 0x000fe2000f8e00ff */
[-C--:B------:R-:W-:Y:S01]  /*76f0*/  LEA R34, P2, R29, R200.reuse, 0x2 ;  /* 0x000000c81d227211 */ /* 0x080fe200078410ff */
[----:B----4-:R-:W-:Y:S02]  /*7700*/  IMAD.U32 R7, RZ, RZ, UR33 ;  /* 0x00000021ff077e24 */ /* 0x010fe4000f8e00ff */
[----:B------:R1:W-:Y:S01]  /*7710*/  RED.E.ADD.F32.FTZ.RN.STRONG.GPU [R4.64], R17 ;  /* 0x000000110400798e */ /* 0x0003e2000c10e786 */
[----:B------:R-:W-:Y:S01]  /*7720*/  IMAD.U32 R23, RZ, RZ, UR30 ;  /* 0x0000001eff177e24 */ /* 0x000fe2000f8e00ff */
[-C--:B------:R-:W-:Y:S02]  /*7730*/  LEA.HI.X.SX32 R35, R25, R201.reuse, 0x2, P2 ;  /* 0x000000c919237211 */ /* 0x080fe400010f16ff */
[-C--:B------:R-:W-:Y:S01]  /*7740*/  LEA.HI.X.SX32 R11, R7, R201.reuse, 0x2, P0 ;  /* 0x000000c9070b7211 */ /* 0x080fe200000f16ff */
[----:B------:R-:W-:Y:S01]  /*7750*/  IMAD.U32 R7, RZ, RZ, UR29 ;  /* 0x0000001dff077e24 */ /* 0x000fe2000f8e00ff */
[-C--:B------:R-:W-:Y:S01]  /*7760*/  LEA R32, P0, R21, R200.reuse, 0x2 ;  /* 0x000000c815207211 */ /* 0x080fe200078010ff */
[----:B------:R-:W-:Y:S01]  /*7770*/  RED.E.ADD.F32.FTZ.RN.STRONG.GPU [R8.64], R18 ;  /* 0x000000120800798e */ /* 0x000fe2000c10e786 */
[----:B------:R-:W-:Y:S01]  /*7780*/  IMAD.U32 R21, RZ, RZ, UR30 ;  /* 0x0000001eff157e24 */ /* 0x000fe2000f8e00ff */
[-C--:B------:R-:W-:Y:S02]  /*7790*/  LEA R36, P1, R23, R200.reuse, 0x2 ;  /* 0x000000c817247211 */ /* 0x080fe400078210ff */
[-C--:B------:R-:W-:Y:S01]  /*77a0*/  LEA.HI.X.SX32 R33, R31, R201.reuse, 0x2, P0 ;  /* 0x000000c91f217211 */ /* 0x080fe200000f16ff */
[----:B------:R-:W-:Y:S01]  /*77b0*/  RED.E.ADD.F32.FTZ.RN.STRONG.GPU [R10.64], R19 ;  /* 0x000000130a00798e */ /* 0x000fe2000c10e786 */
[----:B------:R-:W-:Y:S02]  /*77c0*/  LEA R38, P0, R7, R200, 0x2 ;  /* 0x000000c807267211 */ /* 0x000fe400078010ff */
[-C--:B------:R-:W-:Y:S01]  /*77d0*/  LEA.HI.X.SX32 R37, R21, R201.reuse, 0x2, P1 ;  /* 0x000000c915257211 */ /* 0x080fe200008f16ff */
[----:B------:R-:W-:Y:S01]  /*77e0*/  RED.E.ADD.F32.FTZ.RN.STRONG.GPU [R32.64], R12 ;  /* 0x0000000c2000798e */ /* 0x000fe2000c10e786 */
[----:B------:R-:W-:Y:S01]  /*77f0*/  PLOP3.LUT P1, PT, PT, PT, UP0, 0x80, 0x0 ;  /* 0x000000000000781c */ /* 0x000fe20003f2f008 */
[----:B------:R-:W-:Y:S02]  /*7800*/  @UP2 UIADD3 UR24, UP0, UR24, -0x200, URZ ;  /* 0xfffffe0018182890 */ /* 0x000fe4000ff1e03f */
[----:B------:R-:W-:Y:S02]  /*7810*/  LDSM.16.MT88.4 R8, [R161] ;  /* 0x00000000a108783b */ /* 0x000fe40000004200 */
[----:B------:R-:W-:Y:S02]  /*7820*/  @UP2 UIADD3.X UR23, UR23, -0x1, URZ, UP0, !UPT ;  /* 0xffffffff17172890 */ /* 0x000fe400087fe43f */
[----:B------:R-:W-:Y:S01]  /*7830*/  RED.E.ADD.F32.FTZ.RN.STRONG.GPU [R34.64], R13 ;  /* 0x0000000d2200798e */ /* 0x000fe2000c10e786 */
[----:B-1----:R-:W-:Y:S03]  /*7840*/  IMAD.U32 R5, RZ, RZ, UR29 ;  /* 0x0000001dff057e24 */ /* 0x002fe6000f8e00ff */
[----:B------:R-:W-:Y:S02]  /*7850*/  RED.E.ADD.F32.FTZ.RN.STRONG.GPU [R36.64], R14 ;  /* 0x0000000e2400798e */ /* 0x000fe4000c10e786 */
[----:B------:R-:W-:Y:S02]  /*7860*/  LEA.HI.X.SX32 R39, R5, R201, 0x2, P0 ;  /* 0x000000c905277211 */ /* 0x000fe400000f16ff */
[----:B------:R-:W-:Y:S01]  /*7870*/  LDSM.16.MT88.4 R16, [R165+0xc000] ;  /* 0x00c00000a510783b */ /* 0x000fe20000004200 */
[----:B------:R-:W-:Y:S03]  /*7880*/  PLOP3.LUT P0, PT, PT, PT, UP1, 0x80, 0x0 ;  /* 0x000000000000781c */ /* 0x000fe60003f0f018 */
[----:B------:R-:W1:Y:S04]  /*7890*/  LDSM.16.MT88.4 R4, [R165+0x8000] ;  /* 0x00800000a504783b */ /* 0x000e680000004200 */
[----:B------:R-:W-:Y:S04]  /*78a0*/  RED.E.ADD.F32.FTZ.RN.STRONG.GPU [R38.64], R15 ;  /* 0x0000000f2600798e */ /* 0x000fe8000c10e786 */
[----:B------:R-:W-:Y:S04]  /*78b0*/  LDSM.16.MT88.4 R20, [R165+0x8800] ;  /* 0x00880000a514783b */ /* 0x000fe80000004200 */
[----:B------:R-:W2:Y:S04]  /*78c0*/  LDSM.16.MT88.4 R24, [R161+0x400] ;  /* 0x00040000a118783b */ /* 0x000ea80000004200 */
[----:B------:R-:W3:Y:S04]  /*78d0*/  LDSM.16.MT88.4 R28, [R165+0xc800] ;  /* 0x00c80000a51c783b */ /* 0x000ee80000004200 */
[----:B------:R-:W-:Y:S01]  /*78e0*/  LDSM.16.MT88.4 R12, [R165+0xd000] ;  /* 0x00d00000a50c783b */ /* 0x000fe20000004200 */
        /* <DEDUP_REMOVED lines=8> */
[C---:B---3--:R-:W-:Y:S08]  /*7970*/  HMMA.16816.F32 R88, R28.reuse, R24, R88 ;  /* 0x000000181c58723c */ /* 0x048ff00000001858 */
[-C--:B------:R-:W-:Y:S08]  /*7980*/  HMMA.16816.F32 R92, R28, R26.reuse, R92 ;  /* 0x0000001a1c5c723c */ /* 0x080ff0000000185c */
[----:B------:R-:W-:Y:S01]  /*7990*/  HMMA.16816.F32 R96, R20, R26, R96 ;  /* 0x0000001a1460723c */ /* 0x000fe20000001860 */
[----:B------:R-:W2:Y:S04]  /*79a0*/  LDSM.16.MT88.4 R20, [R161+0xc00] ;  /* 0x000c0000a114783b */ /* 0x000ea80000004200 */
[----:B------:R-:W3:Y:S03]  /*79b0*/  LDSM.16.MT88.4 R24, [R165+0xd800] ;  /* 0x00d80000a518783b */ /* 0x000ee60000004200 */
        /* <DEDUP_REMOVED lines=30> */
[-C--:B------:R-:W-:Y:S08]  /*7ba0*/  HMMA.16816.F32 R92, R12, R10.reuse, R92 ;  /* 0x0000000a0c5c723c */ /* 0x080ff0000000185c */
[----:B------:R-:W-:Y:S07]  /*7bb0*/  HMMA.16816.F32 R96, R4, R10, R96 ;  /* 0x0000000a0460723c */ /* 0x000fee0000001860 */
[C---:B------:R-:W-:Y:S01]  /*7bc0*/  IADD3 R4, R161.reuse, -0x2000, RZ ;  /* 0xffffe000a1047810 */ /* 0x040fe20007ffe0ff */
[-C--:B--2---:R-:W-:Y:S05]  /*7bd0*/  HMMA.16816.F32 R84, R16, R20.reuse, R84 ;  /* 0x000000141054723c */ /* 0x084fea0000001854 */
[----:B------:R-:W-:Y:S03]  /*7be0*/  @P1 IADD3 R4, R161, 0x2000, RZ ;  /* 0x00002000a1041810 */ /* 0x000fe60007ffe0ff */
[C---:B------:R-:W-:Y:S04]  /*7bf0*/  HMMA.16816.F32 R88, R24.reuse, R20, R88 ;  /* 0x000000141858723c */ /* 0x040fe80000001858 */
[----:B------:R-:W-:Y:S04]  /*7c00*/  IMAD.MOV.U32 R161, RZ, RZ, R4 ;  /* 0x000000ffffa17224 */ /* 0x000fe800078e0004 */
[-C--:B------:R-:W-:Y:S08]  /*7c10*/  HMMA.16816.F32 R92, R24, R22.reuse, R92 ;  /* 0x00000016185c723c */ /* 0x080ff0000000185c */
[----:B------:R-:W-:Y:S01]  /*7c20*/  HMMA.16816.F32 R96, R16, R22, R96 ;  /* 0x000000161060723c */ /* 0x000fe20000001860 */
[----:B------:R-:W-:-:S07]  /*7c30*/  @P0 BRA `(.L_x_236) ;  /* 0xffffa6d000000947 */ /* 0x000fce000383ffff */
.L_x_233:
[----:B------:R-:W-:Y:S07]  /*7c40*/  @!UPT UIADD3 URZ, URZ, URZ, URZ ;  /* 0x0000003f3f3ff290 */ /* 0x000fee000fffe03f */
[----:B------:R-:W4:Y:S01]  /*7c50*/  S2R R0, SR_TID.X ;  /* 0x0000000000007919 */ /* 0x000f220000002100 */
[----:B------:R-:W-:Y:S01]  /*7c60*/  FMUL.FTZ R84, R84, c[0x0][0x2e0] ;  /* 0x0000b80054547a20 */ /* 0x000fe20000410000 */
[----:B-1----:R-:W-:Y:S01]  /*7c70*/  SHF.L.U32 R22, R173, 0x1, RZ ;  /* 0x00000001ad167819 */ /* 0x002fe200000006ff */
[----:B------:R-:W-:Y:S01]  /*7c80*/  FMUL.FTZ R85, R85, c[0x0][0x2e0] ;  /* 0x0000b80055557a20 */ /* 0x000fe20000410000 */
[----:B------:R-:W-:Y:S01]  /*7c90*/  BAR.SYNC.DEFER_BLOCKING 0x0 ;  /* 0x0000000000007b1d */ /* 0x000fe20000010000 */
[----:B------:R-:W-:Y:S01]  /*7ca0*/  FMUL.FTZ R86, R86, c[0x0][0x2e0] ;  /* 0x0000b80056567a20 */ /* 0x000fe20000410000 */
[----:B------:R-:W-:Y:S01]  /*7cb0*/  MOV R26, UR46 ;  /* 0x0000002e001a7c02 */ /* 0x000fe20008000f00 */
[----:B------:R-:W-:Y:S01]  /*7cc0*/  FMUL.FTZ R87, R87, c[0x0][0x2e0] ;  /* 0x0000b80057577a20 */ /* 0x000fe20000410000 */
[----:B------:R-:W-:Y:S01]  /*7cd0*/  F2FP.PACK_AB R84, R85, R84 ;  /* 0x000000545554723e */ /* 0x000fe200000000ff */
[----:B------:R-:W-:Y:S01]  /*7ce0*/  FMUL.FTZ R96, R96, c[0x0][0x2e0] ;  /* 0x0000b80060607a20 */ /* 0x000fe20000410000 */
[----:B------:R-:W1:Y:S01]  /*7cf0*/  S2R R2, SR_CTAID.Y ;  /* 0x0000000000027919 */ /* 0x000e620000002600 */
[----:B------:R-:W-:Y:S01]  /*7d00*/  FMUL.FTZ R97, R97, c[0x0][0x2e0] ;  /* 0x0000b80061617a20 */ /* 0x000fe20000410000 */
[----:B------:R-:W-:Y:S01]  /*7d10*/  F2FP.PACK_AB R86, R87, R86 ;  /* 0x000000565756723e */ /* 0x000fe200000000ff */
[----:B------:R-:W-:Y:S01]  /*7d20*/  FMUL.FTZ R98, R98, c[0x0][0x2e0] ;  /* 0x0000b80062627a20 */ /* 0x000fe20000410000 */
[----:B------:R-:W-:Y:S01]  /*7d30*/  MOV R24, UR46 ;  /* 0x0000002e00187c02 */ /* 0x000fe20008000f00 */
[----:B------:R-:W-:Y:S01]  /*7d40*/  FMUL.FTZ R99, R99, c[0x0][0x2e0] ;  /* 0x0000b80063637a20 */ /* 0x000fe20000410000 */
[----:B------:R-:W-:Y:S01]  /*7d50*/  F2FP.PACK_AB R97, R97, R96 ;  /* 0x000000606161723e */ /* 0x000fe200000000ff */
[----:B------:R-:W-:Y:S01]  /*7d60*/  FMUL.FTZ R88, R88, c[0x0][0x2e0] ;  /* 0x0000b80058587a20 */ /* 0x000fe20000410000 */
[----:B------:R-:W-:Y:S01]  /*7d70*/  ULDC.64 UR8, c[0x0][0x3a0] ;  /* 0x0000e80000087ab9 */ /* 0x000fe20000000a00 */
[----:B------:R-:W-:Y:S01]  /*7d80*/  FMUL.FTZ R89, R89, c[0x0][0x2e0] ;  /* 0x0000b80059597a20 */ /* 0x000fe20000410000 */
[----:B------:R-:W-:Y:S01]  /*7d90*/  F2FP.PACK_AB R99, R99, R98 ;  /* 0x000000626363723e */ /* 0x000fe200000000ff */
[----:B------:R-:W-:Y:S01]  /*7da0*/  FMUL.FTZ R90, R90, c[0x0][0x2e0] ;  /* 0x0000b8005a5a7a20 */ /* 0x000fe20000410000 */
[----:B------:R-:W-:Y:S01]  /*7db0*/  ULDC.64 UR10, c[0x0][0x3a8] ;  /* 0x0000ea00000a7ab9 */ /* 0x000fe20000000a00 */
        /* <DEDUP_REMOVED lines=10> */
[----:B------:R-:W-:Y:S01]  /*7e60*/  FMUL.FTZ R68, R68, c[0x0][0x2dc] ;  /* 0x0000b70044447a20 */ /* 0x000fe20000410000 */
[----:B------:R-:W-:Y:S01]  /*7e70*/  F2FP.PACK_AB R93, R93, R92 ;  /* 0x0000005c5d5d723e */ /* 0x000fe200000000ff */
[----:B------:R-:W-:Y:S01]  /*7e80*/  FMUL.FTZ R69, R69, c[0x0][0x2dc] ;  /* 0x0000b70045457a20 */ /* 0x000fe20000410000 */
[----:B------:R-:W-:Y:S01]  /*7e90*/  F2FP.PACK_AB R95, R95, R94 ;  /* 0x0000005e5f5f723e */ /* 0x000fe200000000ff */
[----:B------:R-:W-:Y:S01]  /*7ea0*/  FMUL.FTZ R70, R70, c[0x0][0x2dc] ;  /* 0x0000b70046467a20 */ /* 0x000fe20000410000 */
[----:B------:R-:W-:Y:S01]  /*7eb0*/  SHF.R.S32.HI R5, RZ, 0x2, R5 ;  /* 0x00000002ff057819 */ /* 0x000fe20000011405 */
        /* <DEDUP_REMOVED lines=26> */
[----:B------:R-:W-:Y:S01]  /*8060*/  IMAD.WIDE.U32 R8, R5, c[0x0][0x3a0], RZ ;  /* 0x0000e80005087a25 */ /* 0x000fe200078e00ff */
[----:B------:R-:W-:Y:S01]  /*8070*/  SHF.R.S32.HI R4, RZ, 0x1f, R5 ;  /* 0x0000001fff047819 */ /* 0x000fe20000011405 */
[----:B------:R-:W-:Y:S01]  /*8080*/  STS [R182+0x1000], R93 ;  /* 0x0010005db6007388 */ /* 0x000fe20000000800 */
[----:B------:R-:W-:Y:S01]  /*8090*/  F2FP.PACK_AB R79, R79, R78 ;  /* 0x0000004e4f4f723e */ /* 0x000fe200000000ff */
[----:B------:R-:W-:Y:S01]  /*80a0*/  UIMAD UR5, UR47, UR8, URZ ;  /* 0x000000082f0572a4 */ /* 0x000fe2000f8e023f */
[----:B------:R-:W-:Y:S01]  /*80b0*/  IADD3 R7, -R7, R0, RZ ;  /* 0x0000000007077210 */ /* 0x000fe20007ffe1ff */
[----:B------:R-:W-:Y:S01]  /*80c0*/  STS [R182+0x1200], R95 ;  /* 0x0012005fb6007388 */ /* 0x000fe20000000800 */
[C---:B------:R-:W-:Y:S01]  /*80d0*/  IMAD R0, R4.reuse, c[0x0][0x3a0], RZ ;  /* 0x0000e80004007a24 */ /* 0x040fe200078e02ff */
[----:B-1----:R-:W-:Y:S01]  /*80e0*/  SHF.R.S32.HI R11, RZ, 0x1f, R2 ;  /* 0x0000001fff0b7819 */ /* 0x002fe20000011402 */
[----:B------:R-:W-:Y:S01]  /*80f0*/  IMAD R6, R4, c[0x0][0x3a8], RZ ;  /* 0x0000ea0004067a24 */ /* 0x000fe200078e02ff */
[----:B------:R-:W-:Y:S01]  /*8100*/  STS [R183+0x2000], R68 ;  /* 0x00200044b7007388 */ /* 0x000fe20000000800 */
[----:B------:R-:W-:Y:S01]  /*8110*/  IMAD R15, R5, c[0x0][0x3a4], R0 ;  /* 0x0000e900050f7a24 */ /* 0x000fe200078e0200 */
[----:B------:R-:W-:Y:S01]  /*8120*/  SHF.L.U32 R32, R7, 0x3, RZ ;  /* 0x0000000307207819 */ /* 0x000fe200000006ff */
[----:B------:R-:W-:Y:S01]  /*8130*/  IMAD R6, R5, c[0x0][0x3ac], R6 ;  /* 0x0000eb0005067a24 */ /* 0x000fe200078e0206 */
[----:B------:R-:W-:Y:S01]  /*8140*/  STS [R183+0x2200], R70 ;  /* 0x00220046b7007388 */ /* 0x000fe20000000800 */
[----:B------:R-:W-:Y:S01]  /*8150*/  IMAD R13, R11, c[0x0][0x388], RZ ;  /* 0x0000e2000b0d7a24 */ /* 0x000fe200078e02ff */
[----:B------:R-:W-:Y:S01]  /*8160*/  IADD3 R9, R9, R15, RZ ;  /* 0x0000000f09097210 */ /* 0x000fe20007ffe0ff */
[----:B------:R-:W-:Y:S01]  /*8170*/  IMAD.WIDE.U32 R14, R5, c[0x0][0x3a8], RZ ;  /* 0x0000ea00050e7a25 */ /* 0x000fe200078e00ff */
[----:B------:R-:W-:Y:S01]  /*8180*/  STS [R182+0x2000], R81 ;  /* 0x00200051b6007388 */ /* 0x000fe20000000800 */
[--C-:B------:R-:W-:Y:S01]  /*8190*/  SHF.R.S32.HI R33, RZ, 0x1f, R32.reuse ;  /* 0x0000001fff217819 */ /* 0x100fe20000011420 */
[----:B------:R-:W-:Y:S01]  /*81a0*/  UIMAD UR8, UR47, UR10, URZ ;  /* 0x0000000a2f0872a4 */ /* 0x000fe2000f8e023f */
[----:B------:R-:W-:Y:S01]  /*81b0*/  IMAD R11, R11, c[0x0][0x390], RZ ;  /* 0x0000e4000b0b7a24 */ /* 0x000fe200078e02ff */
[----:B------:R-:W-:Y:S01]  /*81c0*/  STS [R182+0x2200], R83 ;  /* 0x00220053b6007388 */ /* 0x000fe20000000800 */
[----:B------:R-:W-:Y:S01]  /*81d0*/  IADD3 R7, R15, R6, RZ ;  /* 0x000000060f077210 */ /* 0x000fe20007ffe0ff */
[C---:B------:R-:W-:Y:S01]  /*81e0*/  IMAD R5, R2.reuse, c[0x0][0x38c], R13 ;  /* 0x0000e30002057a24 */ /* 0x040fe200078e020d */
[----:B------:R-:W-:Y:S01]  /*81f0*/  MOV R6, R14 ;  /* 0x0000000e00067202 */ /* 0x000fe20000000f00 */
[----:B------:R-:W-:Y:S01]  /*8200*/  STS [R183+0x3000], R72 ;  /* 0x00300048b7007388 */ /* 0x000fe20000000800 */
[----:B------:R-:W-:Y:S01]  /*8210*/  IMAD.WIDE.U32 R30, R2, c[0x0][0x388], R32 ;  /* 0x0000e200021e7a25 */ /* 0x000fe200078e0020 */
[----:B------:R-:W-:-:S02]  /*8220*/  UIMAD UR5, UR46, UR9, UR5 ;  /* 0x000000092e0572a4 */ /* 0x000fc4000f8e0205 */
[----:B------:R-:W-:Y:S01]  /*8230*/  STS [R183+0x3200], R74 ;  /* 0x0032004ab7007388 */ /* 0x000fe20000000800 */
[----:B------:R-:W-:Y:S01]  /*8240*/  IMAD R28, R2, c[0x0][0x394], R11 ;  /* 0x0000e500021c7a24 */ /* 0x000fe200078e020b */
[----:B------:R-:W-:Y:S01]  /*8250*/  IADD3 R31, R31, R5, RZ ;  /* 0x000000051f1f7210 */ /* 0x000fe20007ffe0ff */
[----:B------:R-:W-:Y:S01]  /*8260*/  IMAD.WIDE.U32 R26, R26, c[0x0][0x3a0], R8 ;  /* 0x0000e8001a1a7a25 */ /* 0x000fe200078e0008 */
[----:B------:R-:W-:Y:S01]  /*8270*/  STS [R182+0x3000], R77 ;  /* 0x0030004db6007388 */ /* 0x000fe20000000800 */
[----:B------:R-:W-:Y:S02]  /*8280*/  UIMAD UR46, UR46, UR11, UR8 ;  /* 0x0000000b2e2e72a4 */ /* 0x000fe4000f8e0208 */
[----:B------:R-:W-:Y:S01]  /*8290*/  IMAD.WIDE.U32 R24, R24, c[0x0][0x3a8], R6 ;  /* 0x0000ea0018187a25 */ /* 0x000fe200078e0006 */
[----:B------:R-:W-:Y:S03]  /*82a0*/  STS [R182+0x3200], R79 ;  /* 0x0032004fb6007388 */ /* 0x000fe60000000800 */
[----:B------:R-:W-:Y:S01]  /*82b0*/  IMAD.WIDE.U32 R32, R2, c[0x0][0x390], R32 ;  /* 0x0000e40002207a25 */ /* 0x000fe200078e0020 */
[----:B------:R-:W-:Y:S04]  /*82c0*/  BAR.SYNC.DEFER_BLOCKING 0x0 ;  /* 0x0000000000007b1d */ /* 0x000fe80000010000 */
[----:B------:R-:W-:-:S02]  /*82d0*/  IADD3 R29, R33, R28, RZ ;  /* 0x0000001c211d7210 */ /* 0x000fc40007ffe0ff */
[----:B------:R-:W1:Y:S01]  /*82e0*/  S2R R0, SR_CTAID.Z ;  /* 0x0000000000007919 */ /* 0x000e620000002700 */
[----:B------:R-:W-:-:S03]  /*82f0*/  MOV R28, R32 ;  /* 0x00000020001c7202 */ /* 0x000fc60000000f00 */
[----:B------:R-:W4:Y:S04]  /*8300*/  LDS.128 R16, [R22+0x6000] ;  /* 0x0060000016107984 */ /* 0x000f280000000c00 */
[----:B------:R-:W3:Y:S01]  /*8310*/  LDS.128 R12, [R22+0x7000] ;  /* 0x00700000160c7984 */ /* 0x000ee20000000c00 */
[----:B-1----:R-:W-:Y:S01]  /*8320*/  SHF.R.S32.HI R21, RZ, 0x1f, R0 ;  /* 0x0000001fff157819 */ /* 0x002fe20000011400 */
[----:B------:R-:W-:Y:S02]  /*8330*/  IMAD.WIDE.U32 R28, R0, c[0x0][0x3c0], R28 ;  /* 0x0000f000001c7a25 */ /* 0x000fe400078e001c */
[----:B------:R-:W1:Y:S02]  /*8340*/  LDS.128 R8, [R22+0x8000] ;  /* 0x0080000016087984 */ /* 0x000e640000000c00 */
[----:B------:R-:W-:-:S02]  /*8350*/  IMAD R23, R21, c[0x0][0x3b8], RZ ;  /* 0x0000ee0015177a24 */ /* 0x000fc400078e02ff */
[----:B------:R2:W1:Y:S01]  /*8360*/  LDS.128 R4, [R22+0x9000] ;  /* 0x0090000016047984 */ /* 0x0004620000000c00 */
[----:B------:R-:W-:Y:S02]  /*8370*/  IMAD R21, R21, c[0x0][0x3c0], RZ ;  /* 0x0000f00015157a24 */ /* 0x000fe400078e02ff */
[C---:B------:R-:W-:Y:S02]  /*8380*/  IMAD R20, R0.reuse, c[0x0][0x3bc], R23 ;  /* 0x0000ef0000147a24 */ /* 0x040fe400078e0217 */
[----:B------:R-:W-:Y:S01]  /*8390*/  IMAD R2, R0, c[0x0][0x3c4], R21 ;  /* 0x0000f10000027a24 */ /* 0x000fe200078e0215 */
[----:B------:R-:W-:Y:S01]  /*83a0*/  IADD3 R21, P0, R28, R24, RZ ;  /* 0x000000181c157210 */ /* 0x000fe20007f1e0ff */
[----:B------:R-:W-:-:S03]  /*83b0*/  IMAD.WIDE.U32 R30, R0, c[0x0][0x3b8], R30 ;  /* 0x0000ee00001e7a25 */ /* 0x000fc600078e001e */
[----:B------:R-:W-:Y:S02]  /*83c0*/  IADD3 R2, R29, R2, RZ ;  /* 0x000000021d027210 */ /* 0x000fe40007ffe0ff */
[----:B------:R-:W-:Y:S02]  /*83d0*/  IADD3 R0, R31, R20, RZ ;  /* 0x000000141f007210 */ /* 0x000fe40007ffe0ff */
[----:B------:R-:W-:Y:S02]  /*83e0*/  IADD3 R20, P1, R30, R26, RZ ;  /* 0x0000001a1e147210 */ /* 0x000fe40007f3e0ff */
[----:B------:R-:W-:Y:S02]  /*83f0*/  IADD3.X R2, R2, UR46, R25, P0, !PT ;  /* 0x0000002e02027c10 */ /* 0x000fe400087fe419 */
[----:B------:R-:W-:Y:S02]  /*8400*/  LEA R26, P0, R21, c[0x0][0x348], 0x1 ;  /* 0x0000d200151a7a11 */ /* 0x000fe400078008ff */
[----:B------:R-:W-:-:S02]  /*8410*/  IADD3.X R23, R0, UR5, R27, P1, !PT ;  /* 0x0000000500177c10 */ /* 0x000fc40008ffe41b */
[C---:B------:R-:W-:Y:S02]  /*8420*/  LEA R24, P1, R20.reuse, c[0x0][0x340], 0x1 ;  /* 0x0000d00014187a11 */ /* 0x040fe400078208ff */
[----:B------:R-:W-:Y:S02]  /*8430*/  MOV R0, c[0x0][0x3a0] ;  /* 0x0000e80000007a02 */ /* 0x000fe40000000f00 */
[----:B------:R-:W-:Y:S02]  /*8440*/  LEA.HI.X R27, R21, c[0x0][0x34c], R2, 0x1, P0 ;  /* 0x0000d300151b7a11 */ /* 0x000fe400000f0c02 */
[----:B------:R-:W-:Y:S02]  /*8450*/  MOV R21, c[0x0][0x3a8] ;  /* 0x0000ea0000157a02 */ /* 0x000fe40000000f00 */
[----:B------:R-:W-:Y:S02]  /*8460*/  LEA.HI.X R25, R20, c[0x0][0x344], R23, 0x1, P1 ;  /* 0x0000d10014197a11 */ /* 0x000fe400008f0c17 */
[----:B------:R-:W-:-:S02]  /*8470*/  MOV R23, c[0x0][0x3a4] ;  /* 0x0000e90000177a02 */ /* 0x000fc40000000f00 */
[C---:B--2---:R-:W-:Y:S01]  /*8480*/  LEA R22, P1, R0.reuse, R24, 0x7 ;  /* 0x0000001800167211 */ /* 0x044fe200078238ff */
[----:B----4-:R2:W-:Y:S01]  /*8490*/  STG.E.128 [R24.64], R16 ;  /* 0x0000001018007986 */ /* 0x0105e2000c101d06 */
[----:B------:R-:W-:Y:S02]  /*84a0*/  MOV R2, c[0x0][0x3ac] ;  /* 0x0000eb0000027a02 */ /* 0x000fe40000000f00 */
[C---:B------:R-:W-:Y:S02]  /*84b0*/  LEA R20, P0, R21.reuse, R26, 0x7 ;  /* 0x0000001a15147211 */ /* 0x040fe400078038ff */
[----:B------:R-:W-:Y:S02]  /*84c0*/  LEA.HI.X R23, R0, R25, R23, 0x7, P1 ;  /* 0x0000001900177211 */ /* 0x000fe400008f3c17 */
[----:B------:R-:W-:-:S03]  /*84d0*/  LEA.HI.X R21, R21, R27, R2, 0x7, P0 ;  /* 0x0000001b15157211 */ /* 0x000fc600000f3c02 */
[----:B---3--:R2:W-:Y:S04]  /*84e0*/  STG.E.128 [R22.64], R12 ;  /* 0x0000000c16007986 */ /* 0x0085e8000c101d06 */
[----:B-1----:R2:W-:Y:S04]  /*84f0*/  STG.E.128 [R26.64], R8 ;  /* 0x000000081a007986 */ /* 0x0025e8000c101d06 */
[----:B------:R2:W-:Y:S02]  /*8500*/  STG.E.128 [R20.64], R4 ;  /* 0x0000000414007986 */ /* 0x0005e4000c101d06 */
.L_x_230:
        /* <DEDUP_REMOVED lines=11> */
.L_x_237:
[----:B------:R-:W-:Y:S05]  /*85c0*/  EXIT ;  /* 0x000000000000794d */ /* 0x000fea0003800000 */
.L_x_239:
        /* <DEDUP_REMOVED lines=11> */
.L_x_691:


//--------------------- .text._ZN5flash44flash_bwd_dq_dk_dv_loop_seqk_parallel_kernelI23Flash_bwd_kernel_traitsILi32ELi128ELi128ELi8ELi4ELi4ELi4ELb1ELb0EN7cutlass6half_tE19Flash_kernel_traitsILi32ELi128ELi128ELi8ES3_EELb0ELb1ELb0ELb0ELb1ELb1ELb1EEEvNS_16Flash_bwd_paramsE --------------------------
	.section	.text._ZN5flash44flash_bwd_dq_dk_dv_loop_seqk_parallel_kernelI23Flash_bwd_kernel_traitsILi32ELi128ELi128ELi8ELi4ELi4ELi4ELb1ELb0EN7cutlass6half_tE19Flash_kernel_traitsILi32ELi128ELi128ELi8ES3_EELb0ELb1ELb0ELb0ELb1ELb1ELb1EEEvNS_16Flash_bwd_paramsE,"ax",@progbits
	.sectioninfo	@"SHI_REGISTERS=255"
	.align	128
        .global         _ZN5flash44flash_bwd_dq_dk_dv_loop_seqk_parallel_kernelI23Flash_bwd_kernel_traitsILi32ELi128ELi128ELi8ELi4ELi4ELi4ELb1ELb0EN7cutlass6half_tE19Flash_kernel_traitsILi32ELi128ELi128ELi8ES3_EELb0ELb1ELb0ELb0ELb1ELb1ELb1EEEvNS_16Flash_bwd_paramsE
        .type           _ZN5flash44flash_bwd_dq_dk_dv_loop_seqk_parallel_kernelI23Flash_bwd_kernel_traitsILi32ELi128ELi128ELi8ELi4ELi4ELi4ELb1ELb0EN7cutlass6half_tE19Flash_kernel_traitsILi32ELi128ELi128ELi8ES3_EELb0ELb1ELb0ELb0ELb1ELb1ELb1EEEvNS_16Flash_bwd_paramsE,@function
        .size           _ZN5flash44flash_bwd_dq_dk_dv_loop_seqk_parallel_kernelI23Flash_bwd_kernel_traitsILi32ELi128ELi128ELi8ELi4ELi4ELi4ELb1ELb0EN7cutlass6half_tE19Flash_kernel_traitsILi32ELi128ELi128ELi8ES3_EELb0ELb1ELb0ELb0ELb1ELb1ELb1EEEvNS_16Flash_bwd_paramsE,(.L_x_692 - _ZN5flash44flash_bwd_dq_dk_dv_loop_seqk_parallel_kernelI23Flash_bwd_kernel_traitsILi32ELi128ELi128ELi8ELi4ELi4ELi4ELb1ELb0EN7cutlass6half_tE19Flash_kernel_traitsILi32ELi128ELi128ELi8ES3_EELb0ELb1ELb0ELb0ELb1ELb1ELb1EEEvNS_16Flash_bwd_paramsE)
        .other          _ZN5flash44flash_bwd_dq_dk_dv_loop_seqk_parallel_kernelI23Flash_bwd_kernel_traitsILi32ELi128ELi128ELi8ELi4ELi4ELi4ELb1ELb0EN7cutlass6half_tE19Flash_kernel_traitsILi32ELi128ELi128ELi8ES3_EELb0ELb1ELb0ELb0ELb1ELb1ELb1EEEvNS_16Flash_bwd_paramsE,@"STO_CUDA_ENTRY STV_DEFAULT"
_ZN5flash44flash_bwd_dq_dk_dv_loop_seqk_parallel_kernelI23Flash_bwd_kernel_traitsILi32ELi128ELi128ELi8ELi4ELi4ELi4ELb1ELb0EN7cutlass6half_tE19Flash_kernel_traitsILi32ELi128ELi128ELi8ES3_EELb0ELb1ELb0ELb0ELb1ELb1ELb1EEEvNS_16Flash_bwd_paramsE:
.text._ZN5flash44flash_bwd_dq_dk_dv_loop_seqk_parallel_kernelI23Flash_bwd_kernel_traitsILi32ELi128ELi128ELi8ELi4ELi4ELi4ELb1ELb0EN7cutlass6half_tE19Flash_kernel_traitsILi32ELi128ELi128ELi8ES3_EELb0ELb1ELb0ELb0ELb1ELb1ELb1EEEvNS_16Flash_bwd_paramsE:
        /* <DEDUP_REMOVED lines=12> */
[----:B------:R-:W-:Y:S01]  /*00c0*/  IMAD.MOV.U32 R176, RZ, RZ, -0x10 ;  /* 0xfffffff0ffb07424 */ /* 0x000fe200078e00ff */
[----:B------:R-:W-:Y:S01]  /*00d0*/  ULDC UR48, c[0x0][0x22c] ;  /* 0x00008b0000307ab9 */ /* 0x000fe20000000800 */
[----:B------:R-:W-:Y:S01]  /*00e0*/  IMAD.MOV.U32 R157, RZ, RZ, 0x20 ;  /* 0x00000020ff9d7424 */ /* 0x000fe200078e00ff */
        /* <DEDUP_REMOVED lines=15> */
[----:B------:R-:W-:Y:S01]  /*01e0*/  ULDC.64 UR60, c[0x0][0x3c8] ;  /* 0x0000f200003c7ab9 */ /* 0x000fe20000000a00 */
[CC--:B------:R-:W-:Y:S01]  /*01f0*/  LEA.HI R21, R13.reuse, R20.reuse, RZ, 0x3 ;  /* 0x000000140d157211 */ /* 0x0c0fe200078f18ff */
[----:B------:R-:W-:Y:S01]  /*0200*/  UIADD3 UR57, UR57, UR7, URZ ;  /* 0x0000000739397290 */ /* 0x000fe2000fffe03f */
[--C-:B------:R-:W-:Y:S01]  /*0210*/  SHF.R.S32.HI R3, RZ, 0x2, R4.reuse ;  /* 0x00000002ff037819 */ /* 0x100fe20000011404 */
[----:B------:R-:W-:Y:S01]  /*0220*/  UIMAD UR55, UR6, UR55, URZ ;  /* 0x00000037063772a4 */ /* 0x000fe2000f8e023f */
[----:B------:R-:W-:Y:S01]  /*0230*/  SHF.R.S32.HI R0, RZ, 0x1f, R4 ;  /* 0x0000001fff007819 */ /* 0x000fe20000011404 */
[----:B------:R-:W-:Y:S01]  /*0240*/  USHF.L.U32 UR28, UR52, 0x3, URZ ;  /* 0x00000003341c7899 */ /* 0x000fe2000800063f */
[-C--:B------:R-:W-:Y:S01]  /*0250*/  LEA.HI R2, R4, R3.reuse, RZ, 0x1 ;  /* 0x0000000304027211 */ /* 0x080fe200078f08ff */
[----:B------:R-:W-:Y:S01]  /*0260*/  USHF.L.U32 UR27, UR52, 0x4, URZ ;  /* 0x00000004341b7899 */ /* 0x000fe2000800063f */
[----:B------:R-:W-:Y:S01]  /*0270*/  LEA.HI R0, R0, R3, RZ, 0x3 ;  /* 0x0000000300007211 */ /* 0x000fe200078f18ff */
[----:B------:R-:W-:Y:S01]  /*0280*/  UIMAD UR26, UR52, 0x18, URZ ;  /* 0x00000018341a78a4 */ /* 0x000fe2000f8e023f */
[----:B------:R-:W-:Y:S01]  /*0290*/  SHF.R.S32.HI R6, RZ, 0x3, R21 ;  /* 0x00000003ff067819 */ /* 0x000fe20000011415 */
[----:B------:R-:W-:Y:S01]  /*02a0*/  USHF.L.U32 UR25, UR52, 0x5, URZ ;  /* 0x0000000534197899 */ /* 0x000fe2000800063f */
[----:B------:R-:W-:Y:S01]  /*02b0*/  LOP3.LUT R5, R4, 0xfffffffc, RZ, 0xc0, !PT ;  /* 0xfffffffc04057812 */ /* 0x000fe200078ec0ff */
[----:B------:R-:W-:Y:S01]  /*02c0*/  UIMAD UR24, UR52, 0x28, URZ ;  /* 0x00000028341878a4 */ /* 0x000fe2000f8e023f */
[----:B------:R-:W-:Y:S01]  /*02d0*/  LOP3.LUT R4, R2, 0x7fffffe, RZ, 0xc0, !PT ;  /* 0x07fffffe02047812 */ /* 0x000fe200078ec0ff */
[----:B------:R-:W-:Y:S01]  /*02e0*/  IMAD.SHL.U32 R2, R6, 0x40, RZ ;  /* 0x0000004006027824 */ /* 0x000fe200078e00ff */
[----:B------:R-:W-:Y:S01]  /*02f0*/  LOP3.LUT R0, R0, 0xfffffff8, RZ, 0xc0, !PT ;  /* 0xfffffff800007812 */ /* 0x000fe200078ec0ff */
[----:B------:R-:W-:Y:S01]  /*0300*/  IMAD.IADD R12, R20, 0x1, -R5 ;  /* 0x00000001140c7824 */ /* 0x000fe200078e0a05 */
[-C--:B------:R-:W-:Y:S01]  /*0310*/  LEA.HI R11, R13, R20.reuse, RZ, 0x4 ;  /* 0x000000140d0b7211 */ /* 0x080fe200078f20ff */
[----:B------:R-:W-:Y:S01]  /*0320*/  IMAD.IADD R8, R3, 0x1, -R4 ;  /* 0x0000000103087824 */ /* 0x000fe200078e0a04 */
[----:B------:R-:W-:Y:S01]  /*0330*/  LEA.HI R4, R13, R20, RZ, 0x5 ;  /* 0x000000140d047211 */ /* 0x000fe200078f28ff */
[----:B------:R-:W-:Y:S01]  /*0340*/  IMAD.IADD R7, R3, 0x1, -R0 ;  /* 0x0000000103077824 */ /* 0x000fe200078e0a00 */
[----:B------:R-:W-:Y:S01]  /*0350*/  LOP3.LUT R0, R2, 0xc0, RZ, 0xc0, !PT ;  /* 0x000000c002007812 */ /* 0x000fe200078ec0ff */
[----:B------:R-:W-:Y:S01]  /*0360*/  IMAD.SHL.U32 R6, R12, 0x8, RZ ;  /* 0x000000080c067824 */ /* 0x000fe200078e00ff */
[--C-:B------:R-:W-:Y:S01]  /*0370*/  SHF.R.S32.HI R2, RZ, 0x5, R4.reuse ;  /* 0x00000005ff027819 */ /* 0x100fe20000011404 */
[----:B------:R-:W-:Y:S01]  /*0380*/  UIMAD UR23, UR52, 0x30, URZ ;  /* 0x00000030341778a4 */ /* 0x000fe2000f8e023f */
[----:B------:R-:W-:Y:S01]  /*0390*/  SHF.R.S32.HI R3, RZ, 0x1f, R4 ;  /* 0x0000001fff037819 */ /* 0x000fe20000011404 */
[----:B------:R-:W-:Y:S01]  /*03a0*/  UIMAD UR22, UR52, 0x38, URZ ;  /* 0x00000038341678a4 */ /* 0x000fe2000f8e023f */
[----:B------:R-:W-:Y:S01]  /*03b0*/  LOP3.LUT R6, R0, 0x18, R6, 0xf8, !PT ;  /* 0x0000001800067812 */ /* 0x000fe200078ef806 */
[----:B------:R-:W-:Y:S01]  /*03c0*/  USHF.L.U32 UR21, UR52, 0x6, URZ ;  /* 0x0000000634157899 */ /* 0x000fe2000800063f */
[----:B------:R-:W-:Y:S01]  /*03d0*/  SHF.R.U32.HI R5, RZ, 0x3, R0 ;  /* 0x00000003ff057819 */ /* 0x000fe20000011600 */
[----:B------:R-:W-:Y:S01]  /*03e0*/  UIMAD UR20, UR52, 0x48, URZ ;  /* 0x00000048341478a4 */ /* 0x000fe2000f8e023f */
[----:B------:R-:W-:Y:S01]  /*03f0*/  LOP3.LUT R4, R4, 0xffffffe0, RZ, 0xc0, !PT ;  /* 0xffffffe004047812 */ /* 0x000fe200078ec0ff */
[----:B------:R-:W-:Y:S01]  /*0400*/  UIMAD UR19, UR52, 0x50, URZ ;  /* 0x00000050341378a4 */ /* 0x000fe2000f8e023f */
[----:B------:R-:W-:Y:S01]  /*0410*/  LEA.HI R0, R3, R2, RZ, 0x2 ;  /* 0x0000000203007211 */ /* 0x000fe200078f10ff */
[----:B------:R-:W-:Y:S01]  /*0420*/  UIMAD UR18, UR52, 0x58, URZ ;  /* 0x00000058341278a4 */ /* 0x000fe2000f8e023f */
[----:B------:R-:W-:Y:S01]  /*0430*/  LOP3.LUT R5, R6, R5, RZ, 0x3c, !PT ;  /* 0x0000000506057212 */ /* 0x000fe200078e3cff */
[----:B------:R-:W-:Y:S01]  /*0440*/  IMAD.IADD R3, R20, 0x1, -R4 ;  /* 0x0000000114037824 */ /* 0x000fe200078e0a04 */
[----:B------:R-:W-:Y:S01]  /*0450*/  LOP3.LUT R0, R0, 0xfffffffc, RZ, 0xc0, !PT ;  /* 0xfffffffc00007812 */ /* 0x000fe200078ec0ff */
[----:B------:R-:W-:Y:S01]  /*0460*/  UIMAD UR17, UR52, 0x60, URZ ;  /* 0x00000060341178a4 */ /* 0x000fe2000f8e023f */
[----:B------:R-:W-:Y:S01]  /*0470*/  SHF.R.S32.HI R10, RZ, 0x4, R11 ;  /* 0x00000004ff0a7819 */ /* 0x000fe2000001140b */
[----:B------:R-:W-:Y:S01]  /*0480*/  UIMAD UR16, UR52, 0x68, URZ ;  /* 0x00000068341078a4 */ /* 0x000fe2000f8e023f */
[----:B------:R-:W-:Y:S01]  /*0490*/  LOP3.LUT R9, R21, 0xfffffff8, RZ, 0xc0, !PT ;  /* 0xfffffff815097812 */ /* 0x000fe200078ec0ff */
[C---:B------:R-:W-:Y:S01]  /*04a0*/  IMAD.IADD R162, R2.reuse, 0x1, -R0 ;  /* 0x0000000102a27824 */ /* 0x040fe200078e0a00 */
[----:B------:R-:W-:Y:S01]  /*04b0*/  SHF.R.S32.HI R6, RZ, 0x1f, R3 ;  /* 0x0000001fff067819 */ /* 0x000fe20000011403 */
[----:B------:R-:W-:Y:S01]  /*04c0*/  IMAD R0, R2, 0x8, R8 ;  /* 0x0000000802007824 */ /* 0x000fe200078e0208 */
[C---:B------:R-:W-:Y:S01]  /*04d0*/  LEA.HI R4, R11.reuse, R10, RZ, 0x1 ;  /* 0x0000000a0b047211 */ /* 0x040fe200078f08ff */
[----:B------:R-:W-:Y:S01]  /*04e0*/  UIMAD UR15, UR52, 0x70, URZ ;  /* 0x00000070340f78a4 */ /* 0x000fe2000f8e023f */
[----:B------:R-:W-:Y:S01]  /*04f0*/  LEA.HI R18, R6, R3, RZ, 0x2 ;  /* 0x0000000306127211 */ /* 0x000fe200078f10ff */
        /* <DEDUP_REMOVED lines=9> */
[----:B------:R1:W-:Y:S01]  /*0590*/  STL [R1+0x10], R2 ;  /* 0x0000100201007387 */ /* 0x0003e20000100800 */
[C---:B------:R-:W-:Y:S01]  /*05a0*/  LEA.HI R12, R7.reuse, R7, RZ, 0x1 ;  /* 0x00000007070c7211 */ /* 0x040fe200078f08ff */
[----:B------:R-:W-:Y:S01]  /*05b0*/  UIMAD UR14, UR52, 0x78, URZ ;  /* 0x00000078340e78a4 */ /* 0x000fe2000f8e023f */
[----:B------:R-:W-:Y:S01]  /*05c0*/  SHF.R.S32.HI R10, RZ, 0x7, R3 ;  /* 0x00000007ff0a7819 */ /* 0x000fe20000011403 */
[----:B------:R-:W-:Y:S01]  /*05d0*/  USHF.R.S32.HI UR56, URZ, 0x1f, UR54 ;  /* 0x0000001f3f387899 */ /* 0x000fe20008011436 */
[----:B------:R-:W-:Y:S01]  /*05e0*/  SHF.R.S32.HI R11, RZ, 0x1f, R0 ;  /* 0x0000001fff0b7819 */ /* 0x000fe20000011400 */
[----:B------:R-:W-:Y:S01]  /*05f0*/  UMOV UR51, 0xffffe000 ;  /* 0xffffe00000337882 */ /* 0x000fe20000000000 */
[----:B------:R-:W-:Y:S01]  /*0600*/  LOP3.LUT P5, RZ, R7, 0x2, RZ, 0xc0, !PT ;  /* 0x0000000207ff7812 */ /* 0x000fe200078ac0ff */
[C---:B------:R-:W-:Y:S01]  /*0610*/  IMAD R3, R10.reuse, 0x8, R14 ;  /* 0x000000080a037824 */ /* 0x040fe200078e020e */
[----:B------:R-:W-:Y:S01]  /*0620*/  LEA.HI R11, R11, R0, RZ, 0x3 ;  /* 0x000000000b0b7211 */ /* 0x000fe200078f18ff */
[----:B------:R-:W-:Y:S01]  /*0630*/  IMAD R19, R10, 0x2000, R9 ;  /* 0x000020000a137824 */ /* 0x000fe200078e0209 */
[----:B------:R-:W-:-:S02]  /*0640*/  LOP3.LUT P4, RZ, R7, 0x4, RZ, 0xc0, !PT ;  /* 0x0000000407ff7812 */ /* 0x000fc4000788c0ff */
[----:B------:R-:W-:Y:S02]  /*0650*/  SEL R177, R157, 0xffffffe0, !P5 ;  /* 0xffffffe09db17807 */ /* 0x000fe40006800000 */
[----:B-1----:R-:W-:-:S05]  /*0660*/  LOP3.LUT R2, R8, 0x3fffffe, RZ, 0xc0, !PT ;  /* 0x03fffffe08027812 */ /* 0x002fca00078ec0ff */
[----:B------:R-:W-:Y:S01]  /*0670*/  IMAD.IADD R4, R6, 0x1, -R2 ;  /* 0x0000000106047824 */ /* 0x000fe200078e0a02 */
[----:B------:R-:W-:-:S03]  /*0680*/  LEA.HI R2, R0, R0, RZ, 0x1 ;  /* 0x0000000000027211 */ /* 0x000fc600078f08ff */
[----:B------:R-:W-:Y:S01]  /*0690*/  IMAD R150, R3, 0x8, R4 ;  /* 0x0000000803967824 */ /* 0x000fe200078e0204 */
[----:B------:R-:W-:Y:S02]  /*06a0*/  LOP3.LUT R4, R2, 0x7fffffe, RZ, 0xc0, !PT ;  /* 0x07fffffe02047812 */ /* 0x000fe400078ec0ff */
[----:B------:R-:W-:Y:S02]  /*06b0*/  LOP3.LUT R3, R11, 0xfffffff8, RZ, 0xc0, !PT ;  /* 0xfffffff80b037812 */ /* 0x000fe400078ec0ff */
[----:B------:R-:W-:Y:S01]  /*06c0*/  SHF.R.S32.HI R5, RZ, 0x1, R2 ;  /* 0x00000001ff057819 */ /* 0x000fe20000011402 */
[C---:B------:R-:W-:Y:S01]  /*06d0*/  IMAD.IADD R15, R0.reuse, 0x1, -R4 ;  /* 0x00000001000f7824 */ /* 0x040fe200078e0a04 */
[----:B------:R-:W-:Y:S01]  /*06e0*/  SHF.R.S32.HI R2, RZ, 0x1f, R2 ;  /* 0x0000001fff027819 */ /* 0x000fe20000011402 */
[----:B------:R-:W-:Y:S01]  /*06f0*/  IMAD.IADD R17, R0, 0x1, -R3 ;  /* 0x0000000100117824 */ /* 0x000fe200078e0a03 */
[----:B------:R-:W-:Y:S01]  /*0700*/  SHF.R.S32.HI R4, RZ, 0x3, R11 ;  /* 0x00000003ff047819 */ /* 0x000fe2000001140b */
[----:B------:R-:W-:Y:S01]  /*0710*/  IMAD.SHL.U32 R3, R7, 0x40, RZ ;  /* 0x0000004007037824 */ /* 0x000fe200078e00ff */
[----:B------:R-:W-:-:S02]  /*0720*/  LEA.HI R0, R2, R5, RZ, 0x2 ;  /* 0x0000000502007211 */ /* 0x000fc400078f10ff */
[----:B------:R-:W-:Y:S01]  /*0730*/  LOP3.LUT R2, R7, 0x1, RZ, 0xc0, !PT ;  /* 0x0000000107027812 */ /* 0x000fe200078ec0ff */
[----:B------:R-:W-:Y:S01]  /*0740*/  IMAD R15, R4, 0x8, R15 ;  /* 0x00000008040f7824 */ /* 0x000fe200078e020f */
[----:B------:R-:W-:Y:S02]  /*0750*/  LOP3.LUT R0, R0, 0xfffffffc, RZ, 0xc0, !PT ;  /* 0xfffffffc00007812 */ /* 0x000fe400078ec0ff */
[----:B------:R-:W-:Y:S02]  /*0760*/  ISETP.NE.U32.AND P6, PT, R2, 0x1, PT ;  /* 0x000000010200780c */ /* 0x000fe40003fc5070 */
[----:B------:R-:W-:Y:S01]  /*0770*/  SHF.R.S32.HI R2, RZ, 0x1, R8 ;  /* 0x00000001ff027819 */ /* 0x000fe20000011408 */
[----:B------:R-:W-:Y:S01]  /*0780*/  IMAD.IADD R16, R5, 0x1, -R0 ;  /* 0x0000000105107824 */ /* 0x000fe200078e0a00 */
[----:B------:R-:W-:Y:S01]  /*0790*/  SEL R176, R176, 0x10, !P6 ;  /* 0x00000010b0b07807 */ /* 0x000fe20007000000 */
[----:B------:R-:W-:Y:S01]  /*07a0*/  IMAD.SHL.U32 R0, R6, 0x40, RZ ;  /* 0x0000004006007824 */ /* 0x000fe200078e00ff */
[C---:B------:R-:W-:Y:S01]  /*07b0*/  LOP3.LUT P0, RZ, R2.reuse, 0x2, RZ, 0xc0, !PT ;  /* 0x0000000202ff7812 */ /* 0x040fe2000780c0ff */
[----:B------:R-:W-:Y:S01]  /*07c0*/  IMAD.SHL.U32 R6, R2, 0x40, RZ ;  /* 0x0000004002067824 */ /* 0x000fe200078e00ff */
[----:B------:R-:W-:Y:S01]  /*07d0*/  LOP3.LUT R2, R3, 0x1c0, RZ, 0xc0, !PT ;  /* 0x000001c003027812 */ /* 0x000fe200078ec0ff */
[----:B------:R-:W-:Y:S01]  /*07e0*/  IMAD.SHL.U32 R3, R162, 0x400, RZ ;  /* 0x00000400a2037824 */ /* 0x000fe200078e00ff */
[----:B------:R-:W-:-:S02]  /*07f0*/  LOP3.LUT R8, R0, 0x1c0, RZ, 0xc0, !PT ;  /* 0x000001c000087812 */ /* 0x000fc400078ec0ff */
[----:B------:R-:W-:Y:S01]  /*0800*/  LOP3.LUT R0, R12, 0x3fffffe, RZ, 0xc0, !PT ;  /* 0x03fffffe0c007812 */ /* 0x000fe200078ec0ff */
[--C-:B------:R-:W-:Y:S01]  /*0810*/  IMAD R151, R4, 0x200, R3.reuse ;  /* 0x0000020004977824 */ /* 0x100fe200078e0203 */
[----:B------:R-:W-:Y:S02]  /*0820*/  LEA.HI R2, R2, R2, RZ, 0x1d ;  /* 0x0000000202027211 */ /* 0x000fe400078fe8ff */
[----:B------:R-:W-:Y:S01]  /*0830*/  SEL R149, R157, 0xffffffe0, !P0 ;  /* 0xffffffe09d957807 */ /* 0x000fe20004000000 */
[----:B------:R-:W-:Y:S01]  /*0840*/  IMAD.IADD R13, R7, 0x1, -R0 ;  /* 0x00000001070d7824 */ /* 0x000fe200078e0a00 */
[----:B------:R-:W-:Y:S01]  /*0850*/  IADD3 R19, R2, R19, R3 ;  /* 0x0000001302137210 */ /* 0x000fe20007ffe003 */
[----:B------:R-:W-:-:S04]  /*0860*/  IMAD.SHL.U32 R0, R162, 0x10, RZ ;  /* 0x00000010a2007824 */ /* 0x000fc800078e00ff */
[----:B------:R-:W-:Y:S01]  /*0870*/  IMAD.SHL.U32 R182, R19, 0x2, RZ ;  /* 0x0000000213b67824 */ /* 0x000fe200078e00ff */
[----:B------:R-:W-:Y:S02]  /*0880*/  LEA.HI.SX32 R18, R18, R0, 0x1e ;  /* 0x0000000012127211 */ /* 0x000fe400078ff2ff */
[----:B------:R-:W-:Y:S01]  /*0890*/  LOP3.LUT R5, R8, 0x30, R0, 0xf8, !PT ;  /* 0x0000003008057812 */ /* 0x000fe200078ef800 */
[----:B------:R-:W-:Y:S01]  /*08a0*/  IMAD.IADD R180, R182, 0x1, R176 ;  /* 0x00000001b6b47824 */ /* 0x000fe200078e02b0 */
[----:B------:R-:W-:Y:S01]  /*08b0*/  LOP3.LUT R0, R6, 0xc0, RZ, 0xc0, !PT ;  /* 0x000000c006007812 */ /* 0x000fe200078ec0ff */
[----:B------:R-:W-:Y:S01]  /*08c0*/  STL [R1+0x34], R18 ;  /* 0x0000341201007387 */ /* 0x000fe20000100800 */
[----:B------:R-:W-:Y:S01]  /*08d0*/  LOP3.LUT R3, R5, 0x8, R21, 0xf8, !PT ;  /* 0x0000000805037812 */ /* 0x000fe200078ef815 */
[----:B------:R-:W-:Y:S01]  /*08e0*/  IMAD.IADD R181, R182, 0x1, R177 ;  /* 0x00000001b6b57824 */ /* 0x000fe200078e02b1 */
[----:B------:R-:W-:Y:S01]  /*08f0*/  LOP3.LUT R4, R0, 0x8, R21, 0xf8, !PT ;  /* 0x0000000800047812 */ /* 0x000fe200078ef815 */
[----:B------:R-:W-:Y:S01]  /*0900*/  IMAD.IADD R179, R180, 0x1, R177 ;  /* 0x00000001b4b37824 */ /* 0x000fe200078e02b1 */
[----:B------:R-:W-:-:S02]  /*0910*/  SHF.R.U32.HI R2, RZ, 0x3, R0 ;  /* 0x00000003ff027819 */ /* 0x000fc40000011600 */
[----:B------:R-:W-:Y:S02]  /*0920*/  SHF.R.U32.HI R0, RZ, 0x3, R8 ;  /* 0x00000003ff007819 */ /* 0x000fe40000011608 */
[----:B------:R-:W-:Y:S02]  /*0930*/  LOP3.LUT R4, R4, R2, RZ, 0x3c, !PT ;  /* 0x0000000204047212 */ /* 0x000fe400078e3cff */
[----:B------:R-:W-:Y:S01]  /*0940*/  LOP3.LUT R5, R3, R0, RZ, 0x3c, !PT ;  /* 0x0000000003057212 */ /* 0x000fe200078e3cff */
[----:B------:R-:W-:Y:S01]  /*0950*/  IMAD R0, R162, 0x200, R9 ;  /* 0x00000200a2007824 */ /* 0x000fe200078e0209 */
[----:B------:R-:W-:Y:S01]  /*0960*/  IADD3 R2, R18, -0x80, RZ ;  /* 0xffffff8012027810 */ /* 0x000fe20007ffe0ff */
[----:B------:R-:W-:Y:S01]  /*0970*/  IMAD.U32 R150, R150, 0x20, R4 ;  /* 0x0000002096967824 */ /* 0x000fe200078e0004 */
[----:B------:R-:W-:Y:S01]  /*0980*/  IADD3 R175, R182, 0x40, RZ ;  /* 0x00000040b6af7810 */ /* 0x000fe20007ffe0ff */
[----:B------:R-:W-:Y:S01]  /*0990*/  IMAD R13, R13, 0x20, R0 ;  /* 0x000000200d0d7824 */ /* 0x000fe200078e0200 */
[----:B------:R-:W-:Y:S01]  /*09a0*/  SHF.R.S32.HI R0, RZ, 0x1f, R2 ;  /* 0x0000001fff007819 */ /* 0x000fe20000011402 */
[----:B------:R-:W-:Y:S01]  /*09b0*/  IMAD.SHL.U32 R4, R14, 0x10, RZ ;  /* 0x000000100e047824 */ /* 0x000fe200078e00ff */
[----:B------:R-:W-:Y:S01]  /*09c0*/  @P4 IADD3 R175, R182, -0x40, RZ ;  /* 0xffffffc0b6af4810 */ /* 0x000fe20007ffe0ff */
[----:B------:R-:W-:Y:S01]  /*09d0*/  IMAD R149, R150, 0x2, R149 ;  /* 0x0000000296957824 */ /* 0x000fe200078e0295 */
[----:B------:R-:W-:Y:S01]  /*09e0*/  SHF.L.U64.HI R0, R2, 0x2, R0 ;  /* 0x0000000202007819 */ /* 0x000fe20000010200 */
[----:B------:R-:W-:-:S02]  /*09f0*/  IMAD.SHL.U32 R2, R20, 0x2, RZ ;  /* 0x0000000214027824 */ /* 0x000fc400078e00ff */
[--C-:B------:R-:W-:Y:S02]  /*0a00*/  IMAD.IADD R176, R176, 0x1, R175.reuse ;  /* 0x00000001b0b07824 */ /* 0x100fe400078e02af */
[----:B------:R1:W-:Y:S01]  /*0a10*/  STL [R1+0x28], R0 ;  /* 0x0000280001007387 */ /* 0x0003e20000100800 */
[----:B------:R-:W-:Y:S01]  /*0a20*/  LOP3.LUT R2, R2, 0x6, RZ, 0xc0, !PT ;  /* 0x0000000602027812 */ /* 0x000fe200078ec0ff */
[----:B------:R-:W-:Y:S02]  /*0a30*/  IMAD.IADD R178, R177, 0x1, R175 ;  /* 0x00000001b1b27824 */ /* 0x000fe400078e02af */
[----:B------:R-:W-:Y:S02]  /*0a40*/  IMAD.SHL.U32 R150, R150, 0x2, RZ ;  /* 0x0000000296967824 */ /* 0x000fe400078e00ff */
[C---:B------:R-:W-:Y:S02]  /*0a50*/  IMAD R3, R10.reuse, 0x40, R2 ;  /* 0x000000400a037824 */ /* 0x040fe400078e0202 */
[----:B------:R-:W-:-:S02]  /*0a60*/  IMAD.SHL.U32 R2, R10, 0x8, RZ ;  /* 0x000000080a027824 */ /* 0x000fc400078e00ff */
[----:B------:R-:W-:Y:S01]  /*0a70*/  IMAD.IADD R177, R177, 0x1, R176 ;  /* 0x00000001b1b17824 */ /* 0x000fe200078e02b0 */
[----:B------:R2:W-:Y:S02]  /*0a80*/  STL [R1+0x24], R3 ;  /* 0x0000240301007387 */ /* 0x0005e40000100800 */
[----:B------:R-:W-:-:S04]  /*0a90*/  LOP3.LUT R2, R2, 0x8, RZ, 0xc0, !PT ;  /* 0x0000000802027812 */ /* 0x000fc800078ec0ff */
[----:B------:R-:W-:Y:S02]  /*0aa0*/  LOP3.LUT R7, R2, 0x10, R4, 0xf8, !PT ;  /* 0x0000001002077812 */ /* 0x000fe400078ef804 */
[----:B-1----:R-:W-:-:S04]  /*0ab0*/  SHF.R.S32.HI R0, RZ, 0x1, R12 ;  /* 0x00000001ff007819 */ /* 0x002fc8000001140c */
[C---:B------:R-:W-:Y:S01]  /*0ac0*/  LOP3.LUT P3, RZ, R0.reuse, 0x2, RZ, 0xc0, !PT ;  /* 0x0000000200ff7812 */ /* 0x040fe2000786c0ff */
[----:B------:R-:W-:-:S03]  /*0ad0*/  IMAD.SHL.U32 R0, R0, 0x40, RZ ;  /* 0x0000004000007824 */ /* 0x000fc600078e00ff */
[----:B------:R-:W-:Y:S02]  /*0ae0*/  R2P PR, R17, 0x6 ;  /* 0x0000000611007804 */ /* 0x000fe40000000000 */
[----:B------:R-:W-:Y:S02]  /*0af0*/  LOP3.LUT R0, R0, 0xc0, RZ, 0xc0, !PT ;  /* 0x000000c000007812 */ /* 0x000fe400078ec0ff */
[----:B------:R-:W-:Y:S02]  /*0b00*/  LOP3.LUT P0, RZ, R16, 0x2, RZ, 0xc0, !PT ;  /* 0x0000000210ff7812 */ /* 0x000fe4000780c0ff */
[----:B--2---:R-:W-:Y:S02]  /*0b10*/  SHF.R.U32.HI R3, RZ, 0x3, R0 ;  /* 0x00000003ff037819 */ /* 0x004fe40000011600 */
[----:B------:R-:W-:Y:S02]  /*0b20*/  SEL R152, R152, 0xffffffc0, !P2 ;  /* 0xffffffc098987807 */ /* 0x000fe40005000000 */
[----:B------:R-:W-:Y:S01]  /*0b30*/  LOP3.LUT R8, R3, R0, R2, 0x1e, !PT ;  /* 0x0000000003087212 */ /* 0x000fe200078e1e02 */
[----:B------:R-:W-:Y:S01]  /*0b40*/  IMAD.SHL.U32 R0, R17, 0x40, RZ ;  /* 0x0000004011007824 */ /* 0x000fe200078e00ff */
[----:B------:R-:W-:Y:S01]  /*0b50*/  SEL R157, R157, 0xffffffe0, !P0 ;  /* 0xffffffe09d9d7807 */ /* 0x000fe20004000000 */
[----:B------:R-:W-:-:S02]  /*0b60*/  IMAD.SHL.U32 R2, R16, 0x40, RZ ;  /* 0x0000004010027824 */ /* 0x000fc400078e00ff */
[----:B------:R-:W-:Y:S01]  /*0b70*/  IMAD R3, R14, 0x200, R5 ;  /* 0x000002000e037824 */ /* 0x000fe200078e0205 */
[----:B------:R-:W-:Y:S01]  /*0b80*/  LOP3.LUT R0, R0, 0x1c0, RZ, 0xc0, !PT ;  /* 0x000001c000007812 */ /* 0x000fe200078ec0ff */
[----:B------:R-:W-:Y:S01]  /*0b90*/  IMAD.SHL.U32 R5, R14, 0x8, RZ ;  /* 0x000000080e057824 */ /* 0x000fe200078e00ff */
[----:B------:R-:W-:Y:S01]  /*0ba0*/  LOP3.LUT R2, R2, 0xc0, RZ, 0xc0, !PT ;  /* 0x000000c002027812 */ /* 0x000fe200078ec0ff */
[----:B------:R-:W-:Y:S01]  /*0bb0*/  IMAD.IADD R8, R8, 0x1, R13 ;  /* 0x0000000108087824 */ /* 0x000fe200078e020d */
[----:B------:R-:W-:Y:S02]  /*0bc0*/  SHF.R.U32.HI R6, RZ, 0x3, R0 ;  /* 0x00000003ff067819 */ /* 0x000fe40000011600 */
[----:B------:R-:W-:Y:S02]  /*0bd0*/  LOP3.LUT R5, R5, 0x8, RZ, 0xc0, !PT ;  /* 0x0000000805057812 */ /* 0x000fe400078ec0ff */
[----:B------:R-:W-:Y:S02]  /*0be0*/  SHF.R.U32.HI R4, RZ, 0x3, R2 ;  /* 0x00000003ff047819 */ /* 0x000fe40000011602 */
[--C-:B------:R-:W-:Y:S01]  /*0bf0*/  LOP3.LUT R6, R6, R0, R5.reuse, 0x1e, !PT ;  /* 0x0000000006067212 */ /* 0x100fe200078e1e05 */
[----:B------:R-:W-:Y:S01]  /*0c00*/  IMAD.SHL.U32 R0, R15, 0x20, RZ ;  /* 0x000000200f007824 */ /* 0x000fe200078e00ff */
[----:B------:R-:W-:-:S02]  /*0c10*/  LOP3.LUT R5, R4, R2, R5, 0x1e, !PT ;  /* 0x0000000204057212 */ /* 0x000fc400078e1e05 */
[----:B------:R-:W-:Y:S01]  /*0c20*/  LOP3.LUT R2, R4, R7, R2, 0x1e, !PT ;  /* 0x0000000704027212 */ /* 0x000fe200078e1e02 */
[----:B------:R-:W-:Y:S01]  /*0c30*/  IMAD R162, R162, 0x200, R0 ;  /* 0x00000200a2a27824 */ /* 0x000fe200078e0200 */
[----:B------:R-:W-:Y:S01]  /*0c40*/  LEA R9, R8, 0x6000, 0x1 ;  /* 0x0000600008097811 */ /* 0x000fe200078e08ff */
[----:B------:R-:W-:Y:S02]  /*0c50*/  IMAD.IADD R151, R151, 0x1, R6 ;  /* 0x0000000197977824 */ /* 0x000fe400078e0206 */
[----:B------:R-:W-:Y:S01]  /*0c60*/  IMAD.IADD R156, R0, 0x1, R2 ;  /* 0x00000001009c7824 */ /* 0x000fe200078e0202 */
[C---:B------:R-:W-:Y:S01]  /*0c70*/  IADD3 R0, R9.reuse, 0x20, RZ ;  /* 0x0000002009007810 */ /* 0x040fe20007ffe0ff */
[----:B------:R1:W-:Y:S01]  /*0c80*/  STL [R1+0x2c], R9 ;  /* 0x00002c0901007387 */ /* 0x0003e20000100800 */
[----:B------:R-:W-:Y:S01]  /*0c90*/  @P3 IADD3 R0, R9, -0x20, RZ ;  /* 0xffffffe009003810 */ /* 0x000fe20007ffe0ff */
[----:B------:R-:W-:Y:S01]  /*0ca0*/  IMAD.IADD R162, R162, 0x1, R5 ;  /* 0x00000001a2a27824 */ /* 0x000fe200078e0205 */
[----:B------:R-:W-:Y:S01]  /*0cb0*/  LEA R151, R151, 0x8000, 0x1 ;  /* 0x0000800097977811 */ /* 0x000fe200078e08ff */
[----:B------:R-:W-:-:S02]  /*0cc0*/  IMAD.SHL.U32 R2, R3, 0x2, RZ ;  /* 0x0000000203027824 */ /* 0x000fc400078e00ff */
[----:B------:R1:W-:Y:S01]  /*0cd0*/  STL [R1+0x30], R0 ;  /* 0x0000300001007387 */ /* 0x0003e20000100800 */
[C---:B------:R-:W-:Y:S01]  /*0ce0*/  IADD3 R158, R151.reuse, 0x20, RZ ;  /* 0x00000020979e7810 */ /* 0x040fe20007ffe0ff */
[C---:B------:R-:W-:Y:S01]  /*0cf0*/  IMAD.IADD R153, R151.reuse, 0x1, R152 ;  /* 0x0000000197997824 */ /* 0x040fe200078e0298 */
[----:B------:R-:W-:-:S04]  /*0d00*/  @P1 IADD3 R158, R151, -0x20, RZ ;  /* 0xffffffe0979e1810 */ /* 0x000fc80007ffe0ff */
[----:B------:R-:W-:Y:S01]  /*0d10*/  IADD3 R161, R158, 0x2000, RZ ;  /* 0x000020009ea17810 */ /* 0x000fe20007ffe0ff */
[----:B------:R-:W-:Y:S01]  /*0d20*/  IMAD.IADD R152, R152, 0x1, R158 ;  /* 0x0000000198987824 */ /* 0x000fe200078e029e */
[C---:B------:R-:W-:Y:S02]  /*0d30*/  IADD3 R160, R158.reuse, 0x4000, RZ ;  /* 0x000040009ea07810 */ /* 0x040fe40007ffe0ff */
[----:B------:R-:W-:Y:S02]  /*0d40*/  IADD3 R159, R158, 0x6000, RZ ;  /* 0x000060009e9f7810 */ /* 0x000fe40007ffe0ff */
.L_x_248:
        /* <DEDUP_REMOVED lines=8> */
[----:B-1----:R-:W2:Y:S01]  /*0dd0*/  @P1 S2R R7, SR_CTAID.Y ;  /* 0x0000000000071919 */ /* 0x002ea20000002600 */
[----:B------:R-:W-:-:S06]  /*0de0*/  @P1 IMAD.MOV.U32 R6, RZ, RZ, 0x4 ;  /* 0x00000004ff061424 */ /* 0x000fcc00078e00ff */
[----:B-1----:R-:W1:Y:S01]  /*0df0*/  @P0 S2R R0, SR_CTAID.Y ;  /* 0x0000000000000919 */ /* 0x002e620000002600 */
[----:B--2---:R-:W-:-:S06]  /*0e00*/  @P1 IMAD.WIDE R6, R7, R6, c[0x0][0x250] ;  /* 0x0000940007061625 */ /* 0x004fcc00078e0206 */
[----:B------:R-:W2:Y:S01]  /*0e10*/  @P1 LDG.E R6, [R6.64] ;  /* 0x0000000406061981 */ /* 0x000ea2000c1e1900 */
[----:B-1----:R-:W1:Y:S02]  /*0e20*/  @P0 R2UR UR7, R0 ;  /* 0x00000000000703c2 */ /* 0x002e6400000e0000 */
[----:B-1----:R-:W-:-:S06]  /*0e30*/  @UP1 UIMAD.WIDE UR6, UR7, UR6, UR8 ;  /* 0x00000006070612a5 */ /* 0x002fcc000f8e0208 */
[----:B------:R-:W-:Y:S02]  /*0e40*/  IMAD.U32 R4, RZ, RZ, UR6 ;  /* 0x00000006ff047e24 */ /* 0x000fe4000f8e00ff */
[----:B------:R-:W-:Y:S01]  /*0e50*/  IMAD.U32 R5, RZ, RZ, UR7 ;  /* 0x00000007ff057e24 */ /* 0x000fe2000f8e00ff */
[----:B------:R-:W-:Y:S02]  /*0e60*/  UMOV UR31, URZ ;  /* 0x0000003f001f7c82 */ /* 0x000fe40008000000 */
[----:B------:R-:W-:Y:S02]  /*0e70*/  ULDC.64 UR6, c[0x0][0x268] ;  /* 0x00009a0000067ab9 */ /* 0x000fe40000000a00 */
[----:B------:R-:W3:Y:S01]  /*0e80*/  @P0 LDG.E R0, [R4.64] ;  /* 0x0000000404000981 */ /* 0x000ee2000c1e1900 */
[----:B------:R-:W-:-:S04]  /*0e90*/  @!UP1 UISETP.NE.U32.AND UP0, UPT, URZ, UR6, UPT ;  /* 0x000000063f00928c */ /* 0x000fc8000bf05070 */
[----:B------:R-:W-:-:S03]  /*0ea0*/  @!UP1 UISETP.NE.AND.EX UP0, UPT, URZ, UR7, UPT, UP0 ;  /* 0x000000073f00928c */ /* 0x000fc6000bf05300 */
[----:B------:R-:W-:Y:S02]  /*0eb0*/  ULDC.64 UR6, c[0x0][0x218] ;  /* 0x0000860000067ab9 */ /* 0x000fe40000000a00 */
[----:B------:R-:W-:Y:S01]  /*0ec0*/  @!UP1 USEL UR9, URZ, UR7, !UP0 ;  /* 0x000000073f099287 */ /* 0x000fe2000c000000 */
[----:B--2---:R-:W1:Y:S08]  /*0ed0*/  @P1 R2UR UR31, R6 ;  /* 0x00000000061f13c2 */ /* 0x004e7000000e0000 */
[----:B---3--:R-:W1:Y:S02]  /*0ee0*/  @P0 R2UR UR8, R0 ;  /* 0x00000000000803c2 */ /* 0x008e6400000e0000 */
[----:B-1----:R-:W-:-:S02]  /*0ef0*/  @UP1 UIADD3 UR7, UR8, -UR31, URZ ;  /* 0x8000001f08071290 */ /* 0x002fc4000fffe03f */
[----:B------:R-:W-:Y:S02]  /*0f00*/  USHF.L.U32 UR8, UR29, 0x7, URZ ;  /* 0x000000071d087899 */ /* 0x000fe4000800063f */
[----:B------:R-:W-:-:S04]  /*0f10*/  @!UP1 UIADD3 UR7, UR9, UR6, -UR31 ;  /* 0x0000000609079290 */ /* 0x000fc8000fffe81f */
[----:B------:R-:W-:-:S06]  /*0f20*/  UISETP.GE.AND UP0, UPT, UR8, UR7, UPT ;  /* 0x000000070800728c */ /* 0x000fcc000bf06270 */
[----:B------:R-:W-:-:S13]  /*0f30*/  PLOP3.LUT P0, PT, PT, PT, UP0, 0x80, 0x0 ;  /* 0x000000000000781c */ /* 0x000fda0003f0f008 */
[----:B------:R-:W-:Y:S05]  /*0f40*/  @P0 BRA `(.L_x_240) ;  /* 0x000076b000000947 */ /* 0x000fea0003800000 */
[----:B------:R-:W-:Y:S01]  /*0f50*/  IABS R6, c[0x0][0x1c8] ;  /* 0x0000720000067a13 */ /* 0x000fe20000000000 */
[----:B------:R-:W1:Y:S01]  /*0f60*/  S2R R3, SR_CTAID.Z ;  /* 0x0000000000037919 */ /* 0x000e620000002700 */
[----:B------:R-:W2:Y:S01]  /*0f70*/  S2UR UR36, SR_CTAID.Y ;  /* 0x00000000002479c3 */ /* 0x000ea20000002600 */
[----:B------:R-:W-:Y:S01]  /*0f80*/  ULDC UR9, c[0x0][0x214] ;  /* 0x0000850000097ab9 */ /* 0x000fe20000000800 */
[----:B------:R-:W3:Y:S01]  /*0f90*/  I2F.RP R4, R6 ;  /* 0x0000000600047306 */ /* 0x000ee20000209400 */
[----:B------:R-:W-:Y:S02]  /*0fa0*/  ULDC.64 UR10, c[0x0][0x240] ;  /* 0x00009000000a7ab9 */ /* 0x000fe40000000a00 */
[----:B------:R-:W-:Y:S02]  /*0fb0*/  UIADD3 UR9, UR9, 0x7f, URZ ;  /* 0x0000007f09097890 */ /* 0x000fe4000fffe03f */
[----:B------:R-:W-:Y:S01]  /*0fc0*/  UISETP.NE.U32.AND UP0, UPT, URZ, UR10, UPT ;  /* 0x0000000a3f00728c */ /* 0x000fe2000bf05070 */
[----:B------:R-:W4:Y:S01]  /*0fd0*/  S2UR UR30, SR_CTAID.Z ;  /* 0x00000000001e79c3 */ /* 0x000f220000002700 */
[----:B------:R-:W-:-:S02]  /*0fe0*/  USHF.R.S32.HI UR6, URZ, 0x1f, UR9 ;  /* 0x0000001f3f067899 */ /* 0x000fc40008011409 */
[----:B------:R-:W-:Y:S02]  /*0ff0*/  UISETP.NE.AND.EX UP0, UPT, URZ, UR11, UPT, UP0 ;  /* 0x0000000b3f00728c */ /* 0x000fe4000bf05300 */
[----:B------:R-:W-:Y:S02]  /*1000*/  ULDC UR12, c[0x0][0x1c8] ;  /* 0x00007200000c7ab9 */ /* 0x000fe40000000800 */
[----:B------:R-:W-:Y:S02]  /*1010*/  ULEA.HI UR6, UR6, UR9, URZ, 0x7 ;  /* 0x0000000906067291 */ /* 0x000fe4000f8f383f */
[----:B------:R-:W-:Y:S01]  /*1020*/  ULDC.U8 UR32, c[0x0][0x328] ;  /* 0x0000ca0000207ab9 */ /* 0x000fe20000000000 */
[----:B---3--:R-:W3:Y:S01]  /*1030*/  MUFU.RCP R4, R4 ;  /* 0x0000000400047308 */ /* 0x008ee20000001000 */
[----:B------:R-:W-:Y:S02]  /*1040*/  ULDC UR13, c[0x0][0x214] ;  /* 0x00008500000d7ab9 */ /* 0x000fe40000000800 */
[----:B------:R-:W-:Y:S01]  /*1050*/  ULDC UR35, c[0x0][0x1c0] ;  /* 0x0000700000237ab9 */ /* 0x000fe20000000800 */
[----:B-1----:R-:W-:Y:S01]  /*1060*/  IABS R3, R3 ;  /* 0x0000000300037213 */ /* 0x002fe20000000000 */
[----:B--2---:R-:W-:-:S02]  /*1070*/  UIMAD.WIDE UR10, UR36, 0x80, URZ ;  /* 0x00000080240a78a5 */ /* 0x004fc4000f8e023f */
[----:B------:R-:W-:Y:S02]  /*1080*/  ULDC UR38, c[0x0][0x22c] ;  /* 0x00008b0000267ab9 */ /* 0x000fe40000000800 */
[----:B------:R-:W-:Y:S02]  /*1090*/  USEL UR50, UR10, URZ, UP0 ;  /* 0x0000003f0a327287 */ /* 0x000fe40008000000 */
[----:B------:R-:W-:Y:S02]  /*10a0*/  USEL UR47, UR11, URZ, UP0 ;  /* 0x0000003f0b2f7287 */ /* 0x000fe40008000000 */
[----:B----4-:R-:W-:Y:S01]  /*10b0*/  ULOP3.LUT UR9, UR30, UR12, URZ, 0x3c, !UPT ;  /* 0x0000000c1e097292 */ /* 0x010fe2000f8e3c3f */
[----:B---3--:R-:W-:Y:S01]  /*10c0*/  IADD3 R4, R4, 0xffffffe, RZ ;  /* 0x0ffffffe04047810 */ /* 0x008fe20007ffe0ff */
[----:B------:R-:W-:Y:S02]  /*10d0*/  UISETP.NE.AND UP0, UPT, UR32, URZ, UPT ;  /* 0x0000003f2000728c */ /* 0x000fe4000bf05270 */
[----:B------:R-:W-:Y:S01]  /*10e0*/  ULOP3.LUT UR12, UR6, 0xffffff80, URZ, 0xc0, !UPT ;  /* 0xffffff80060c7892 */ /* 0x000fe2000f8ec03f */
[----:B------:R-:W1:Y:S01]  /*10f0*/  F2I.FTZ.U32.TRUNC.NTZ R5, R4 ;  /* 0x0000000400057305 */ /* 0x000e62000021f000 */
[----:B------:R-:W-:Y:S01]  /*1100*/  ISETP.LE.AND P2, PT, RZ, UR9, PT ;  /* 0x00000009ff007c0c */ /* 0x000fe2000bf43270 */
[----:B------:R-:W-:-:S02]  /*1110*/  ULDC UR37, c[0x0][0x234] ;  /* 0x00008d0000257ab9 */ /* 0x000fc40000000800 */
[----:B------:R-:W-:Y:S02]  /*1120*/  UIMAD UR38, UR30, UR38, URZ ;  /* 0x000000261e2672a4 */ /* 0x000fe4000f8e023f */
[----:B------:R-:W-:Y:S02]  /*1130*/  UIADD3 UR12, UR12, -0x80, URZ ;  /* 0xffffff800c0c7890 */ /* 0x000fe4000fffe03f */
[----:B------:R-:W-:Y:S02]  /*1140*/  @UP0 UIMAD UR9, UR36, UR13, URZ ;  /* 0x0000000d240902a4 */ /* 0x000fe4000f8e023f */
[----:B------:R-:W-:Y:S02]  /*1150*/  @!UP0 UIMAD UR10, UR36, UR35, UR30 ;  /* 0x00000023240a82a4 */ /* 0x000fe4000f8e021e */
[----:B------:R-:W-:Y:S02]  /*1160*/  ULDC.U8 UR33, c[0x0][0x3d0] ;  /* 0x0000f40000217ab9 */ /* 0x000fe40000000000 */
[----:B------:R-:W-:Y:S01]  /*1170*/  ULDC UR53, c[0x0][0x1c0] ;  /* 0x0000700000357ab9 */ /* 0x000fe20000000800 */
[----:B------:R-:W-:Y:S01]  /*1180*/  ISETP.NE.AND P1, PT, RZ, UR33, PT ;  /* 0x00000021ff007c0c */ /* 0x000fe2000bf25270 */
[----:B-1----:R-:W-:Y:S01]  /*1190*/  IMAD.MOV R0, RZ, RZ, -R5 ;  /* 0x000000ffff007224 */ /* 0x002fe200078e0a05 */
[----:B------:R-:W-:Y:S01]  /*11a0*/  @UP0 UIMAD UR37, UR30, UR37, UR9 ;  /* 0x000000251e2502a4 */ /* 0x000fe2000f8e0209 */
[----:B------:R-:W-:Y:S01]  /*11b0*/  IMAD.MOV.U32 R4, RZ, RZ, RZ ;  /* 0x000000ffff047224 */ /* 0x000fe200078e00ff */
[----:B------:R-:W-:Y:S01]  /*11c0*/  @!UP0 UIMAD UR37, UR10, UR13, URZ ;  /* 0x0000000d0a2582a4 */ /* 0x000fe2000f8e023f */
[----:B------:R-:W-:Y:S01]  /*11d0*/  IMAD R0, R0, R6, RZ ;  /* 0x0000000600007224 */ /* 0x000fe200078e02ff */
[----:B------:R-:W-:-:S02]  /*11e0*/  USHF.R.S32.HI UR44, URZ, 0x1f, UR31 ;  /* 0x0000001f3f2c7899 */ /* 0x000fc4000801141f */
[----:B------:R-:W-:Y:S01]  /*11f0*/  USHF.R.S32.HI UR43, URZ, 0x1f, UR8 ;  /* 0x0000001f3f2b7899 */ /* 0x000fe20008011408 */
[----:B------:R-:W-:Y:S01]  /*1200*/  IMAD.HI.U32 R0, R5, R0, R4 ;  /* 0x0000000005007227 */ /* 0x000fe200078e0004 */
[----:B------:R-:W-:Y:S02]  /*1210*/  USHF.R.S32.HI UR45, URZ, 0x1f, UR36 ;  /* 0x0000001f3f2d7899 */ /* 0x000fe40008011424 */
[----:B------:R-:W-:Y:S01]  /*1220*/  USHF.R.S32.HI UR34, URZ, 0x1f, UR30 ;  /* 0x0000001f3f227899 */ /* 0x000fe2000801141e */
[----:B------:R-:W-:Y:S01]  /*1230*/  IMAD.MOV.U32 R4, RZ, RZ, R3 ;  /* 0x000000ffff047224 */ /* 0x000fe200078e0003 */
[----:B------:R-:W-:Y:S02]  /*1240*/  USHF.R.S32.HI UR53, URZ, 0x1f, UR53 ;  /* 0x0000001f3f357899 */ /* 0x000fe40008011435 */
[----:B------:R-:W-:Y:S01]  /*1250*/  USHF.R.S32.HI UR46, URZ, 0x1f, UR38 ;  /* 0x0000001f3f2e7899 */ /* 0x000fe20008011426 */
[----:B------:R-:W-:Y:S01]  /*1260*/  IMAD.HI.U32 R0, R0, R4, RZ ;  /* 0x0000000400007227 */ /* 0x000fe200078e00ff */
[----:B------:R-:W-:-:S02]  /*1270*/  USHF.R.S32.HI UR42, URZ, 0x7, UR6 ;  /* 0x000000073f2a7899 */ /* 0x000fc40008011406 */
        /* <DEDUP_REMOVED lines=13> */
[----:B------:R-:W-:Y:S02]  /*1350*/  @P0 IADD3 R0, R0, 0x1, RZ ;  /* 0x0000000100000810 */ /* 0x000fe40007ffe0ff */
[----:B------:R-:W-:-:S03]  /*1360*/  PLOP3.LUT P0, PT, PT, PT, UP0, 0x80, 0x0 ;  /* 0x000000000000781c */ /* 0x000fc60003f0f008 */
[----:B------:R-:W-:Y:S01]  /*1370*/  @!P2 IMAD.MOV R0, RZ, RZ, -R0 ;  /* 0x000000ffff00a224 */ /* 0x000fe200078e0a00 */
[----:B------:R-:W-:-:S04]  /*1380*/  @!P3 LOP3.LUT R0, RZ, c[0x0][0x1c8], RZ, 0x33, !PT ;  /* 0x00007200ff00ba12 */ /* 0x000fc800078e33ff */
[----:B------:R-:W-:-:S05]  /*1390*/  SHF.R.S32.HI R17, RZ, 0x1f, R0 ;  /* 0x0000001fff117819 */ /* 0x000fca0000011400 */
[----:B------:R-:W-:Y:S05]  /*13a0*/  @!P0 BRA `(.L_x_241) ;  /* 0x0000003000008947 */ /* 0x000fea0003800000 */
[----:B------:R-:W-:-:S04]  /*13b0*/  UIMAD UR6, UR57, UR36, URZ ;  /* 0x00000024390672a4 */ /* 0x000fc8000f8e023f */
[----:B------:R-:W-:Y:S01]  /*13c0*/  UIMAD UR39, UR58, UR30, UR6 ;  /* 0x0000001e3a2772a4 */ /* 0x000fe2000f8e0206 */
[----:B------:R-:W-:Y:S05]  /*13d0*/  BRA `(.L_x_242) ;  /* 0x0000004000007947 */ /* 0x000fea0003800000 */
.L_x_241:
[----:B------:R-:W-:Y:S02]  /*13e0*/  ULDC UR6, c[0x0][0x1c0] ;  /* 0x0000700000067ab9 */ /* 0x000fe40000000800 */
[----:B------:R-:W-:Y:S02]  /*13f0*/  UIMAD UR6, UR36, UR6, UR30 ;  /* 0x00000006240672a4 */ /* 0x000fe4000f8e021e */
[----:B------:R-:W-:Y:S02]  /*1400*/  ULDC UR9, c[0x0][0x224] ;  /* 0x0000890000097ab9 */ /* 0x000fe40000000800 */
[----:B------:R-:W-:Y:S02]  /*1410*/  UIMAD UR39, UR6, UR9, URZ ;  /* 0x00000009062772a4 */ /* 0x000fe4000f8e023f */
.L_x_242:
[----:B------:R-:W2:Y:S01]  /*1420*/  LDL R26, [R1+0x10] ;  /* 0x00001000011a7983 */ /* 0x000ea20000100800 */
[----:B------:R-:W-:Y:S02]  /*1430*/  ULDC.64 UR32, c[0x0][0x1a8] ;  /* 0x00006a0000207ab9 */ /* 0x000fe40000000a00 */
[----:B------:R-:W-:Y:S01]  /*1440*/  ULDC.64 UR10, c[0x0][0x378] ;  /* 0x0000de00000a7ab9 */ /* 0x000fe20000000a00 */
[----:B------:R-:W3:Y:S01]  /*1450*/  LDL R25, [R1+0x34] ;  /* 0x0000340001197983 */ /* 0x000ee20000100800 */
[----:B------:R-:W-:Y:S01]  /*1460*/  UIMAD UR32, UR34, UR32, URZ ;  /* 0x00000020222072a4 */ /* 0x000fe2000f8e023f */
[----:B------:R-:W-:Y:S01]  /*1470*/  IMAD R10, R17, c[0x0][0x1b8], RZ ;  /* 0x00006e00110a7a24 */ /* 0x000fe200078e02ff */
[----:B------:R-:W-:Y:S01]  /*1480*/  UIMAD UR6, UR34, UR10, URZ ;  /* 0x0000000a220672a4 */ /* 0x000fe2000f8e023f */
[----:B------:R-:W1:Y:S01]  /*1490*/  S2R R23, SR_TID.X ;  /* 0x0000000000177919 */ /* 0x000e620000002100 */
[----:B------:R-:W-:Y:S01]  /*14a0*/  UIMAD UR41, UR30, UR33, UR32 ;  /* 0x000000211e2972a4 */ /* 0x000fe2000f8e0220 */
[----:B------:R-:W-:Y:S01]  /*14b0*/  IMAD R10, R0, c[0x0][0x1bc], R10 ;  /* 0x00006f00000a7a24 */ /* 0x000fe200078e020a */
[----:B------:R-:W-:Y:S01]  /*14c0*/  UIMAD UR40, UR30, UR11, UR6 ;  /* 0x0000000b1e2872a4 */ /* 0x000fe2000f8e0206 */
[----:B------:R-:W4:Y:S01]  /*14d0*/  S2R R14, SR_CTAID.Y ;  /* 0x00000000000e7919 */ /* 0x000f220000002600 */
[----:B------:R-:W-:-:S02]  /*14e0*/  ULDC.64 UR32, c[0x0][0x188] ;  /* 0x0000620000207ab9 */ /* 0x000fc40000000a00 */
[----:B------:R-:W-:Y:S02]  /*14f0*/  ULDC.64 UR10, c[0x0][0x178] ;  /* 0x00005e00000a7ab9 */ /* 0x000fe40000000a00 */
[----:B------:R-:W-:Y:S02]  /*1500*/  UIMAD UR6, UR45, UR10, URZ ;  /* 0x0000000a2d0672a4 */ /* 0x000fe4000f8e023f */
[----:B------:R-:W-:Y:S02]  /*1510*/  UIMAD UR32, UR45, UR32, URZ ;  /* 0x000000202d2072a4 */ /* 0x000fe4000f8e023f */
[----:B------:R-:W-:Y:S02]  /*1520*/  UIMAD UR30, UR36, UR11, UR6 ;  /* 0x0000000b241e72a4 */ /* 0x000fe4000f8e0206 */
[----:B------:R-:W-:Y:S02]  /*1530*/  UIMAD UR33, UR36, UR33, UR32 ;  /* 0x00000021242172a4 */ /* 0x000fe4000f8e0220 */
[----:B------:R-:W-:-:S02]  /*1540*/  ULDC.64 UR10, c[0x0][0x180] ;  /* 0x00006000000a7ab9 */ /* 0x000fc40000000a00 */
[----:B------:R-:W-:Y:S02]  /*1550*/  UIADD3 UR31, UP0, UR8, UR31, URZ ;  /* 0x0000001f081f7290 */ /* 0x000fe4000ff1e03f */
[----:B------:R-:W-:Y:S02]  /*1560*/  UIMAD UR6, UR45, UR10, URZ ;  /* 0x0000000a2d0672a4 */ /* 0x000fe4000f8e023f */
[----:B------:R-:W-:Y:S01]  /*1570*/  UIADD3.X UR32, UR44, UR43, URZ, UP0, !UPT ;  /* 0x0000002b2c207290 */ /* 0x000fe200087fe43f */
[----:B-1----:R-:W-:Y:S01]  /*1580*/  SHF.R.S32.HI R24, RZ, 0x1f, R23 ;  /* 0x0000001fff187819 */ /* 0x002fe20000011417 */
[----:B------:R-:W-:Y:S01]  /*1590*/  UIMAD UR9, UR36, UR11, UR6 ;  /* 0x0000000b240972a4 */ /* 0x000fe2000f8e0206 */
[----:B------:R-:W-:Y:S01]  /*15a0*/  IMAD.U32 R11, RZ, RZ, UR31 ;  /* 0x0000001fff0b7e24 */ /* 0x000fe2000f8e00ff */
[----:B------:R-:W-:Y:S01]  /*15b0*/  ULDC.64 UR34, c[0x0][0x368] ;  /* 0x0000da0000227ab9 */ /* 0x000fe20000000a00 */
[----:B------:R-:W-:Y:S01]  /*15c0*/  LEA.HI R3, R24, R23, RZ, 0x2 ;  /* 0x0000001718037211 */ /* 0x000fe200078f10ff */
[----:B------:R-:W-:-:S02]  /*15d0*/  ULDC.64 UR10, c[0x0][0x1a0] ;  /* 0x00006800000a7ab9 */ /* 0x000fc40000000a00 */
[----:B------:R-:W-:Y:S01]  /*15e0*/  UIMAD UR6, UR32, UR10, URZ ;  /* 0x0000000a200672a4 */ /* 0x000fe2000f8e023f */
[----:B------:R-:W-:Y:S01]  /*15f0*/  LOP3.LUT R4, R3, 0xfffffffc, RZ, 0xc0, !PT ;  /* 0xfffffffc03047812 */ /* 0x000fe200078ec0ff */
[----:B------:R-:W-:Y:S01]  /*1600*/  UIMAD UR34, UR45, UR34, URZ ;  /* 0x000000222d2272a4 */ /* 0x000fe2000f8e023f */
[----:B------:R-:W-:Y:S01]  /*1610*/  SHF.R.S32.HI R3, RZ, 0x2, R3 ;  /* 0x00000002ff037819 */ /* 0x000fe20000011403 */
[----:B------:R-:W-:Y:S02]  /*1620*/  UIMAD UR6, UR31, UR11, UR6 ;  /* 0x0000000b1f0672a4 */ /* 0x000fe4000f8e0206 */
[----:B------:R-:W-:Y:S01]  /*1630*/  IMAD.IADD R4, R23, 0x1, -R4 ;  /* 0x0000000117047824 */ /* 0x000fe200078e0a04 */
[----:B------:R-:W-:Y:S01]  /*1640*/  SHF.R.S32.HI R20, RZ, 0x1f, R3 ;  /* 0x0000001fff147819 */ /* 0x000fe20000011403 */
[----:B------:R-:W-:Y:S01]  /*1650*/  IMAD.WIDE.U32 R12, R3, c[0x0][0x1a0], RZ ;  /* 0x00006800030c7a25 */ /* 0x000fe200078e00ff */
[----:B------:R-:W-:Y:S02]  /*1660*/  UIMAD UR34, UR36, UR35, UR34 ;  /* 0x00000023242272a4 */ /* 0x000fe4000f8e0222 */
[----:B------:R-:W-:Y:S01]  /*1670*/  ULDC.64 UR10, c[0x0][0x198] ;  /* 0x00006600000a7ab9 */ /* 0x000fe20000000a00 */
[----:B------:R-:W-:Y:S01]  /*1680*/  IMAD.SHL.U32 R4, R4, 0x8, RZ ;  /* 0x0000000804047824 */ /* 0x000fe200078e00ff */
[----:B------:R-:W-:Y:S01]  /*1690*/  ULDC.64 UR44, c[0x0][0x200] ;  /* 0x00008000002c7ab9 */ /* 0x000fe20000000a00 */
[----:B------:R-:W-:-:S03]  /*16a0*/  IMAD R6, R20, c[0x0][0x1a0], RZ ;  /* 0x0000680014067a24 */ /* 0x000fc600078e02ff */
[----:B------:R-:W-:Y:S01]  /*16b0*/  SHF.R.S32.HI R5, RZ, 0x1f, R4 ;  /* 0x0000001fff057819 */ /* 0x000fe20000011404 */
[----:B------:R-:W-:-:S04]  /*16c0*/  IMAD R6, R3, c[0x0][0x1a4], R6 ;  /* 0x0000690003067a24 */ /* 0x000fc800078e0206 */
[----:B----4-:R-:W-:-:S04]  /*16d0*/  IMAD.WIDE.U32 R8, R14, c[0x0][0x188], R4 ;  /* 0x000062000e087a25 */ /* 0x010fc800078e0004 */
[----:B------:R-:W-:Y:S01]  /*16e0*/  IMAD.IADD R7, R13, 0x1, R6 ;  /* 0x000000010d077824 */ /* 0x000fe200078e0206 */
[----:B------:R-:W-:Y:S01]  /*16f0*/  IADD3 R9, R9, UR33, RZ ;  /* 0x0000002109097c10 */ /* 0x000fe2000fffe0ff */
[----:B------:R-:W-:-:S04]  /*1700*/  IMAD.MOV.U32 R6, RZ, RZ, R12 ;  /* 0x000000ffff067224 */ /* 0x000fc800078e000c */
[----:B------:R-:W-:-:S04]  /*1710*/  IMAD.WIDE.U32 R8, R0, c[0x0][0x1b8], R8 ;  /* 0x00006e0000087a25 */ /* 0x000fc800078e0008 */
[----:B------:R-:W-:-:S04]  /*1720*/  IMAD.WIDE.U32 R6, R11, c[0x0][0x1a0], R6 ;  /* 0x000068000b067a25 */ /* 0x000fc800078e0006 */
[----:B------:R-:W-:Y:S01]  /*1730*/  IMAD.IADD R9, R9, 0x1, R10 ;  /* 0x0000000109097824 */ /* 0x000fe200078e020a */
[----:B------:R-:W-:-:S04]  /*1740*/  IADD3 R18, P0, R8, R6, RZ ;  /* 0x0000000608127210 */ /* 0x000fc80007f1e0ff */
[----:B------:R-:W-:Y:S01]  /*1750*/  IADD3.X R19, R9, UR6, R7, P0, !PT ;  /* 0x0000000609137c10 */ /* 0x000fe200087fe407 */
[C-C-:B------:R-:W-:Y:S01]  /*1760*/  IMAD.WIDE.U32 R8, R14.reuse, c[0x0][0x368], R4.reuse ;  /* 0x0000da000e087a25 */ /* 0x140fe200078e0004 */
[----:B------:R-:W-:Y:S01]  /*1770*/  IADD3 R10, P0, R3, UR12, RZ ;  /* 0x0000000c030a7c10 */ /* 0x000fe2000ff1e0ff */
[----:B------:R-:W-:Y:S02]  /*1780*/  UIMAD UR6, UR32, UR10, URZ ;  /* 0x0000000a200672a4 */ /* 0x000fe4000f8e023f */
[--C-:B------:R-:W-:Y:S01]  /*1790*/  IMAD.WIDE.U32 R6, R14, c[0x0][0x180], R4.reuse ;  /* 0x000060000e067a25 */ /* 0x100fe200078e0004 */
[----:B------:R-:W-:Y:S01]  /*17a0*/  IADD3.X R16, R20, UR13, RZ, P0, !PT ;  /* 0x0000000d14107c10 */ /* 0x000fe200087fe4ff */
[----:B------:R-:W-:Y:S01]  /*17b0*/  UIMAD UR6, UR31, UR11, UR6 ;  /* 0x0000000b1f0672a4 */ /* 0x000fe2000f8e0206 */
[----:B------:R-:W-:Y:S01]  /*17c0*/  IADD3 R9, R9, UR34, RZ ;  /* 0x0000002209097c10 */ /* 0x000fe2000fffe0ff */
[----:B------:R-:W-:Y:S01]  /*17d0*/  IMAD.WIDE.U32 R4, R10, c[0x0][0x190], R4 ;  /* 0x000064000a047a25 */ /* 0x000fe200078e0004 */
[----:B------:R-:W-:Y:S01]  /*17e0*/  IADD3 R7, R7, UR9, RZ ;  /* 0x0000000907077c10 */ /* 0x000fe2000fffe0ff */
[----:B------:R-:W-:-:S02]  /*17f0*/  UIADD3 UR10, UR12, UR37, URZ ;  /* 0x000000250c0a7290 */ /* 0x000fc4000fffe03f */
[C---:B------:R-:W-:Y:S02]  /*1800*/  IMAD R11, R16.reuse, c[0x0][0x190], RZ ;  /* 0x00006400100b7a24 */ /* 0x040fe400078e02ff */
[----:B------:R-:W-:Y:S01]  /*1810*/  IMAD R16, R16, c[0x0][0x370], RZ ;  /* 0x0000dc0010107a24 */ /* 0x000fe200078e02ff */
[----:B------:R-:W-:Y:S01]  /*1820*/  UIMAD.WIDE UR10, UR10, UR59, UR44 ;  /* 0x0000003b0a0a72a5 */ /* 0x000fe2000f8e022c */
[C---:B------:R-:W-:Y:S02]  /*1830*/  IMAD R11, R10.reuse, c[0x0][0x194], R11 ;  /* 0x000065000a0b7a24 */ /* 0x040fe400078e020b */
[----:B------:R-:W-:-:S04]  /*1840*/  IMAD.WIDE.U32 R8, R10, c[0x0][0x370], R8 ;  /* 0x0000dc000a087a25 */ /* 0x000fc800078e0008 */
[----:B------:R-:W-:-:S04]  /*1850*/  IMAD.IADD R5, R5, 0x1, R11 ;  /* 0x0000000105057824 */ /* 0x000fc800078e020b */
[----:B------:R-:W-:-:S04]  /*1860*/  IMAD.WIDE.U32 R14, R14, c[0x0][0x178], R4 ;  /* 0x00005e000e0e7a25 */ /* 0x000fc800078e0004 */
[----:B------:R-:W-:Y:S01]  /*1870*/  IMAD R4, R20, c[0x0][0x198], RZ ;  /* 0x0000660014047a24 */ /* 0x000fe200078e02ff */
[----:B------:R-:W-:Y:S02]  /*1880*/  IADD3 R11, R15, UR30, RZ ;  /* 0x0000001e0f0b7c10 */ /* 0x000fe4000fffe0ff */
[----:B------:R-:W1:Y:S01]  /*1890*/  S2R R15, SR_CTAID.Z ;  /* 0x00000000000f7919 */ /* 0x000e620000002700 */
[C---:B------:R-:W-:Y:S02]  /*18a0*/  IMAD R12, R3.reuse, c[0x0][0x19c], R4 ;  /* 0x00006700030c7a24 */ /* 0x040fe400078e0204 */
[----:B------:R-:W-:-:S04]  /*18b0*/  IMAD.WIDE.U32 R4, R3, c[0x0][0x198], RZ ;  /* 0x0000660003047a25 */ /* 0x000fc800078e00ff */
[----:B------:R-:W-:Y:S01]  /*18c0*/  IMAD R3, R17, c[0x0][0x1b0], RZ ;  /* 0x00006c0011037a24 */ /* 0x000fe200078e02ff */
[----:B------:R-:W-:Y:S01]  /*18d0*/  IADD3 R5, R5, R12, RZ ;  /* 0x0000000c05057210 */ /* 0x000fe20007ffe0ff */
[----:B------:R-:W-:Y:S02]  /*18e0*/  IMAD.U32 R12, RZ, RZ, UR31 ;  /* 0x0000001fff0c7e24 */ /* 0x000fe4000f8e00ff */
[----:B------:R-:W-:Y:S02]  /*18f0*/  IMAD R3, R0, c[0x0][0x1b4], R3 ;  /* 0x00006d0000037a24 */ /* 0x000fe400078e0203 */
[----:B------:R-:W-:-:S04]  /*1900*/  IMAD.WIDE.U32 R12, R12, c[0x0][0x198], R4 ;  /* 0x000066000c0c7a25 */ /* 0x000fc800078e0004 */
[----:B------:R-:W-:-:S04]  /*1910*/  IMAD.WIDE.U32 R4, R0, c[0x0][0x1b0], R6 ;  /* 0x00006c0000047a25 */ /* 0x000fc800078e0006 */
[----:B------:R-:W-:Y:S01]  /*1920*/  IMAD.IADD R3, R5, 0x1, R3 ;  /* 0x0000000105037824 */ /* 0x000fe200078e0203 */
[----:B------:R-:W-:Y:S01]  /*1930*/  IADD3 R0, P0, R4, R12, RZ ;  /* 0x0000000c04007210 */ /* 0x000fe20007f1e0ff */
[----:B------:R-:W-:Y:S01]  /*1940*/  IMAD R6, R10, c[0x0][0x374], R16 ;  /* 0x0000dd000a067a24 */ /* 0x000fe200078e0210 */
[----:B------:R-:W-:Y:S01]  /*1950*/  LEA R4, P2, R18, c[0x0][0x170], 0x1 ;  /* 0x00005c0012047a11 */ /* 0x000fe200078408ff */
[----:B------:R-:W-:Y:S01]  /*1960*/  IMAD.MOV.U32 R10, RZ, RZ, R14 ;  /* 0x000000ffff0a7224 */ /* 0x000fe200078e000e */
[----:B------:R-:W-:Y:S01]  /*1970*/  IADD3.X R3, R3, UR6, R13, P0, !PT ;  /* 0x0000000603037c10 */ /* 0x000fe200087fe40d */
[----:B------:R-:W-:Y:S01]  /*1980*/  IMAD.IADD R9, R9, 0x1, R6 ;  /* 0x0000000109097824 */ /* 0x000fe200078e0206 */
[----:B------:R-:W-:Y:S01]  /*1990*/  LEA R6, P0, R0, c[0x0][0x168], 0x1 ;  /* 0x00005a0000067a11 */ /* 0x000fe200078008ff */
[----:B------:R-:W-:Y:S01]  /*19a0*/  UIADD3 UR6, UR42, -0x1, URZ ;  /* 0xffffffff2a067890 */ /* 0x000fe2000fffe03f */
[----:B------:R-:W-:Y:S01]  /*19b0*/  LEA.HI.X R5, R18, c[0x0][0x174], R19, 0x1, P2 ;  /* 0x00005d0012057a11 */ /* 0x000fe200010f0c13 */
[----:B------:R-:W-:Y:S01]  /*19c0*/  IMAD.MOV.U32 R13, RZ, RZ, c[0x0][0x1a4] ;  /* 0x00006900ff0d7624 */ /* 0x000fe200078e00ff */
[----:B------:R-:W-:Y:S01]  /*19d0*/  LEA.HI.X R7, R0, c[0x0][0x16c], R3, 0x1, P0 ;  /* 0x00005b0000077a11 */ /* 0x000fe200000f0c03 */
[----:B------:R-:W-:Y:S01]  /*19e0*/  IMAD.MOV.U32 R3, RZ, RZ, c[0x0][0x1a0] ;  /* 0x00006800ff037624 */ /* 0x000fe200078e00ff */
[----:B------:R-:W-:Y:S01]  /*19f0*/  MOV R0, c[0x0][0x198] ;  /* 0x0000660000007a02 */ /* 0x000fe20000000f00 */
[----:B-1----:R-:W-:Y:S01]  /*1a00*/  IMAD.WIDE.U32 R10, R15, c[0x0][0x1a8], R10 ;  /* 0x00006a000f0a7a25 */ /* 0x002fe200078e000a */
[----:B------:R-:W-:Y:S01]  /*1a10*/  @P1 BAR.SYNC.DEFER_BLOCKING 0x0 ;  /* 0x0000000000001b1d */ /* 0x000fe20000010000 */
[----:B------:R-:W-:Y:S01]  /*1a20*/  ULEA.HI UR9, UR6, UR6, URZ, 0x1 ;  /* 0x0000000606097291 */ /* 0x000fe2000f8f083f */
[----:B------:R-:W-:Y:S01]  /*1a30*/  LEA R12, P2, R3, R4, 0x7 ;  /* 0x00000004030c7211 */ /* 0x000fe200078438ff */
[----:B------:R-:W-:Y:S01]  /*1a40*/  IMAD.MOV.U32 R16, RZ, RZ, c[0x0][0x19c] ;  /* 0x00006700ff107624 */ /* 0x000fe200078e00ff */
[----:B------:R-:W-:Y:S01]  /*1a50*/  LEA R14, P0, R0, R6, 0x7 ;  /* 0x00000006000e7211 */ /* 0x000fe200078038ff */
[----:B------:R-:W-:Y:S01]  /*1a60*/  IMAD.WIDE.U32 R8, R15, c[0x0][0x378], R8 ;  /* 0x0000de000f087a25 */ /* 0x000fe200078e0008 */
[----:B------:R-:W-:Y:S01]  /*1a70*/  LEA.HI.X R13, R3, R5, R13, 0x7, P2 ;  /* 0x00000005030d7211 */ /* 0x000fe200010f3c0d */
[----:B------:R-:W-:Y:S01]  /*1a80*/  ULOP3.LUT UR9, UR9, 0xfffffffe, URZ, 0xc0, !UPT ;  /* 0xfffffffe09097892 */ /* 0x000fe2000f8ec03f */
[----:B------:R-:W-:-:S02]  /*1a90*/  IADD3 R3, R11, UR41, RZ ;  /* 0x000000290b037c10 */ /* 0x000fc4000fffe0ff */
[----:B------:R-:W-:Y:S01]  /*1aa0*/  LEA R186, P1, R10, c[0x0][0x160], 0x1 ;  /* 0x000058000aba7a11 */ /* 0x000fe200078208ff */
[----:B------:R-:W-:Y:S01]  /*1ab0*/  UIADD3 UR9, UR6, -UR9, URZ ;  /* 0x8000000906097290 */ /* 0x000fe2000fffe03f */
[----:B------:R-:W-:Y:S02]  /*1ac0*/  LEA.HI.X R15, R0, R7, R16, 0x7, P0 ;  /* 0x00000007000f7211 */ /* 0x000fe400000f3c10 */
[----:B------:R-:W-:Y:S01]  /*1ad0*/  LEA.HI.X R187, R10, c[0x0][0x164], R3, 0x1, P1 ;  /* 0x000059000abb7a11 */ /* 0x000fe200008f0c03 */
[----:B------:R-:W-:Y:S01]  /*1ae0*/  IMAD.MOV.U32 R3, RZ, RZ, c[0x0][0x370] ;  /* 0x0000dc00ff037624 */ /* 0x000fe200078e00ff */
[----:B------:R-:W-:Y:S01]  /*1af0*/  IADD3 R9, R9, UR40, RZ ;  /* 0x0000002809097c10 */ /* 0x000fe2000fffe0ff */
[----:B------:R-:W-:Y:S01]  /*1b00*/  UISETP.NE.AND UP0, UPT, UR9, 0x1, UPT ;  /* 0x000000010900788c */ /* 0x000fe2000bf05270 */
[----:B------:R-:W-:Y:S02]  /*1b10*/  LEA R184, P0, R8, c[0x0][0x330], 0x1 ;  /* 0x0000cc0008b87a11 */ /* 0x000fe400078008ff */
[----:B------:R-:W-:-:S02]  /*1b20*/  UMOV UR9, UR11 ;  /* 0x0000000b00097c82 */ /* 0x000fc40008000000 */
[----:B------:R-:W-:Y:S02]  /*1b30*/  LEA.HI.X R185, R8, c[0x0][0x334], R9, 0x1, P0 ;  /* 0x0000cd0008b97a11 */ /* 0x000fe400000f0c09 */
[----:B------:R-:W-:Y:S02]  /*1b40*/  LEA R10, P0, R3, R184, 0x7 ;  /* 0x000000b8030a7211 */ /* 0x000fe400078038ff */
[----:B------:R-:W-:-:S04]  /*1b50*/  MOV R9, c[0x0][0x190] ;  /* 0x0000640000097a02 */ /* 0x000fc80000000f00 */
[----:B------:R-:W-:Y:S01]  /*1b60*/  LEA R8, P2, R9, R186, 0x7 ;  /* 0x000000ba09087211 */ /* 0x000fe200078438ff */
[----:B------:R-:W-:Y:S02]  /*1b70*/  ULDC UR33, c[0x0][0x224] ;  /* 0x0000890000217ab9 */ /* 0x000fe40000000800 */
[----:B------:R-:W-:Y:S02]  /*1b80*/  ULDC UR30, c[0x0][0x22c] ;  /* 0x00008b00001e7ab9 */ /* 0x000fe40000000800 */
[----:B------:R-:W-:Y:S02]  /*1b90*/  UIMAD.WIDE UR34, UR36, UR33, UR12 ;  /* 0x00000021242272a5 */ /* 0x000fe4000f8e020c */
[----:B------:R-:W-:-:S04]  /*1ba0*/  UIMAD UR13, UR53, UR30, UR55 ;  /* 0x0000001e350d72a4 */ /* 0x000fc8000f8e0237 */
[----:B------:R-:W-:Y:S02]  /*1bb0*/  UIADD3 UR13, UR49, UR13, URZ ;  /* 0x0000000d310d7290 */ /* 0x000fe4000fffe03f */
[----:B------:R-:W-:Y:S01]  /*1bc0*/  ULDC UR30, c[0x0][0x214] ;  /* 0x00008500001e7ab9 */ /* 0x000fe20000000800 */
[----:B--2---:R-:W-:-:S05]  /*1bd0*/  IMAD.SHL.U32 R0, R26, 0x2, RZ ;  /* 0x000000021a007824 */ /* 0x004fca00078e00ff */
[----:B------:R-:W-:Y:S01]  /*1be0*/  @!PT LDS RZ, [RZ] ;  /* 0x00000000fffff984 */ /* 0x000fe20000000800 */
[----:B------:R-:W-:Y:S01]  /*1bf0*/  @!PT LDS RZ, [RZ] ;  /* 0x00000000fffff984 */ /* 0x000fe20000000800 */
[----:B------:R-:W-:Y:S01]  /*1c00*/  @!PT LDS RZ, [RZ] ;  /* 0x00000000fffff984 */ /* 0x000fe20000000800 */
[----:B------:R1:W-:Y:S04]  /*1c10*/  LDGSTS.E.BYPASS.LTC128B.128 [R0+0x8000], [R4.64] ;  /* 0x0800000004007fae */ /* 0x0003e8000b901d44 */
[----:B------:R2:W-:Y:S04]  /*1c20*/  LDGSTS.E.BYPASS.LTC128B.128 [R0+0x9000], [R12.64] ;  /* 0x090000000c007fae */ /* 0x0005e8000b901d44 */
[----:B------:R-:W0:Y:S04]  /*1c30*/  LDGDEPBAR ;  /* 0x00000000000079af */ /* 0x000e280000000000 */
[----:B------:R4:W-:Y:S01]  /*1c40*/  LDGSTS.E.BYPASS.LTC128B.128 [R0+0x4000], [R184.64] ;  /* 0x04000000b8007fae */ /* 0x0009e2000b901d44 */
[----:B-1----:R-:W-:-:S02]  /*1c50*/  IMAD.MOV.U32 R4, RZ, RZ, c[0x0][0x374] ;  /* 0x0000dd00ff047624 */ /* 0x002fc400078e00ff */
[----:B--2---:R-:W-:-:S03]  /*1c60*/  IMAD.MOV.U32 R13, RZ, RZ, c[0x0][0x194] ;  /* 0x00006500ff0d7624 */ /* 0x004fc600078e00ff */
[----:B------:R-:W-:Y:S01]  /*1c70*/  LEA.HI.X R11, R3, R185, R4, 0x7, P0 ;  /* 0x000000b9030b7211 */ /* 0x000fe200000f3c04 */
[----:B---3--:R-:W-:Y:S01]  /*1c80*/  IMAD.SHL.U32 R4, R25, 0x4, RZ ;  /* 0x0000000419047824 */ /* 0x008fe200078e00ff */
[----:B------:R-:W-:Y:S02]  /*1c90*/  IADD3 R3, R26, 0x1000, RZ ;  /* 0x000010001a037810 */ /* 0x000fe40007ffe0ff */
[----:B------:R-:W-:Y:S01]  /*1ca0*/  PLOP3.LUT P0, PT, PT, PT, UP0, 0x80, 0x0 ;  /* 0x000000000000781c */ /* 0x000fe20003f0f008 */
[----:B------:R1:W-:Y:S01]  /*1cb0*/  LDGSTS.E.BYPASS.LTC128B.128 [R0+0x5000], [R10.64] ;  /* 0x050000000a007fae */ /* 0x0003e2000b901d44 */
[----:B------:R-:W-:Y:S02]  /*1cc0*/  LEA.HI.X R9, R9, R187, R13, 0x7, P2 ;  /* 0x000000bb09097211 */ /* 0x000fe400010f3c0d */
[----:B------:R-:W-:Y:S02]  /*1cd0*/  SEL R3, R3, R26, !P0 ;  /* 0x0000001a03037207 */ /* 0x000fe40004000000 */
[----:B------:R-:W-:-:S02]  /*1ce0*/  SHF.R.S32.HI R12, RZ, 0x1f, R25 ;  /* 0x0000001fff0c7819 */ /* 0x000fc40000011419 */
[----:B------:R-:W-:Y:S01]  /*1cf0*/  IADD3 R4, P1, R4, UR10, RZ ;  /* 0x0000000a04047c10 */ /* 0x000fe2000ff3e0ff */
[----:B------:R-:W-:Y:S01]  /*1d00*/  IMAD.SHL.U32 R219, R3, 0x2, RZ ;  /* 0x0000000203db7824 */ /* 0x000fe200078e00ff */
[----:B------:R-:W-:-:S04]  /*1d10*/  SHF.L.U64.HI R5, R25, 0x2, R12 ;  /* 0x0000000219057819 */ /* 0x000fc8000001020c */
[----:B------:R2:W-:Y:S01]  /*1d20*/  LDGSTS.E.BYPASS.LTC128B.128 [R219], [R186.64] ;  /* 0x00000000badb7fae */ /* 0x0005e2000b901d44 */
[----:B------:R-:W-:-:S03]  /*1d30*/  IADD3.X R5, R5, UR9, RZ, P1, !PT ;  /* 0x0000000905057c10 */ /* 0x000fc60008ffe4ff */
[----:B------:R3:W-:Y:S04]  /*1d40*/  LDGSTS.E.BYPASS.LTC128B.128 [R219+0x1000], [R8.64] ;  /* 0x0100000008db7fae */ /* 0x0007e8000b901d44 */
[----:B------:R4:W-:Y:S04]  /*1d50*/  LDGSTS.E.BYPASS.LTC128B.128 [R0+0x6000], [R6.64] ;  /* 0x0600000006007fae */ /* 0x0009e8000b901d44 */
[----:B------:R4:W-:Y:S04]  /*1d60*/  LDGSTS.E.BYPASS.LTC128B.128 [R0+0x7000], [R14.64] ;  /* 0x070000000e007fae */ /* 0x0009e8000b901d44 */
[----:B------:R-:W0:Y:S04]  /*1d70*/  LDGDEPBAR ;  /* 0x00000000000079af */ /* 0x000e280000000000 */
[----:B-1----:R1:W5:Y:S04]  /*1d80*/  LDG.E R10, [R4.64+0x100] ;  /* 0x00010004040a7981 */ /* 0x002368000c1e1900 */
[----:B------:R1:W5:Y:S04]  /*1d90*/  LDG.E R11, [R4.64+0x120] ;  /* 0x00012004040b7981 */ /* 0x000368000c1e1900 */
[----:B---3--:R1:W5:Y:S04]  /*1da0*/  LDG.E R8, [R4.64] ;  /* 0x0000000404087981 */ /* 0x008368000c1e1900 */
[----:B------:R1:W5:Y:S01]  /*1db0*/  LDG.E R9, [R4.64+0x20] ;  /* 0x0000200404097981 */ /* 0x000362000c1e1900 */
[----:B----4-:R-:W-:Y:S01]  /*1dc0*/  LEA.HI R0, R24, R23, RZ, 0x5 ;  /* 0x0000001718007211 */ /* 0x010fe200078f28ff */
[----:B------:R-:W-:Y:S01]  /*1dd0*/  UIADD3 UR11, UP0, UR34, UR50, URZ ;  /* 0x00000032220b7290 */ /* 0x000fe2000ff1e03f */
[----:B------:R-:W-:Y:S01]  /*1de0*/  IMAD.U32 R6, RZ, RZ, UR48 ;  /* 0x00000030ff067e24 */ /* 0x000fe2000f8e00ff */
[----:B------:R-:W-:-:S04]  /*1df0*/  DEPBAR.LE SB0, 0x1 ;  /* 0x000080400000791a */ /* 0x000fc80000000000 */
[----:B------:R-:W-:Y:S01]  /*1e00*/  LOP3.LUT R3, R0, 0xffffffe0, RZ, 0xc0, !PT ;  /* 0xffffffe000037812 */ /* 0x000fe200078ec0ff */
[----:B-1----:R-:W-:Y:S01]  /*1e10*/  IMAD.U32 R4, RZ, RZ, UR38 ;  /* 0x00000026ff047e24 */ /* 0x002fe2000f8e00ff */
[----:B------:R-:W-:-:S03]  /*1e20*/  SHF.R.S32.HI R0, RZ, 0x5, R0 ;  /* 0x00000005ff007819 */ /* 0x000fc60000011400 */
[----:B------:R-:W-:Y:S01]  /*1e30*/  IMAD.IADD R3, R23, 0x1, -R3 ;  /* 0x0000000117037824 */ /* 0x000fe200078e0a03 */
[----:B------:R-:W-:Y:S01]  /*1e40*/  UIADD3.X UR34, UR35, UR47, URZ, UP0, !UPT ;  /* 0x0000002f23227290 */ /* 0x000fe200087fe43f */
[----:B------:R-:W-:Y:S02]  /*1e50*/  BAR.SYNC.DEFER_BLOCKING 0x0 ;  /* 0x0000000000007b1d */ /* 0x000fe40000010000 */
[----:B------:R-:W-:Y:S01]  /*1e60*/  IMAD R0, R0, UR52, R3 ;  /* 0x0000003400007c24 */ /* 0x000fe2000f8e0203 */
[----:B------:R-:W-:-:S04]  /*1e70*/  MOV R3, UR46 ;  /* 0x0000002e00037c02 */ /* 0x000fc80008000f00 */
[----:B------:R-:W-:Y:S02]  /*1e80*/  IADD3 R4, P2, P1, R0, UR54, R4 ;  /* 0x0000003600047c10 */ /* 0x000fe4000f95e004 */
[----:B------:R-:W-:-:S04]  /*1e90*/  SHF.R.S32.HI R0, RZ, 0x1f, R0 ;  /* 0x0000001fff007819 */ /* 0x000fc80000011400 */
[----:B------:R-:W-:Y:S02]  /*1ea0*/  IADD3.X R0, R0, UR56, R3, P2, P1 ;  /* 0x0000003800007c10 */ /* 0x000fe400097e2403 */
[----:B------:R-:W-:Y:S01]  /*1eb0*/  IADD3 R4, P1, R4, R22, RZ ;  /* 0x0000001604047210 */ /* 0x000fe20007f3e0ff */
[----:B------:R-:W-:-:S04]  /*1ec0*/  UIMAD UR13, UR13, UR11, URZ ;  /* 0x0000000b0d0d72a4 */ /* 0x000fc8000f8e023f */
[----:B------:R-:W-:Y:S01]  /*1ed0*/  IMAD.X R5, R0, 0x1, R21, P1 ;  /* 0x0000000100057824 */ /* 0x000fe200008e0615 */
[----:B------:R-:W-:-:S03]  /*1ee0*/  UIMAD UR13, UR34, UR48, UR13 ;  /* 0x00000030220d72a4 */ /* 0x000fc6000f8e020d */
[----:B------:R-:W-:Y:S01]  /*1ef0*/  IMAD.WIDE.U32 R4, R6, UR11, R4 ;  /* 0x0000000b06047c25 */ /* 0x000fe2000f8e0004 */
[----:B------:R-:W-:Y:S01]  /*1f00*/  UIADD3 UR11, -UR7, UR30, UR8 ;  /* 0x0000001e070b7290 */ /* 0x000fe2000fffe108 */
[----:B------:R2:W1:Y:S02]  /*1f10*/  LDSM.16.M88.4 R116, [R150+0x8000] ;  /* 0x008000009674783b */ /* 0x0004640000000200 */
[----:B------:R-:W-:Y:S02]  /*1f20*/  ULDC UR30, c[0x0][0x2e8] ;  /* 0x0000ba00001e7ab9 */ /* 0x000fe40000000800 */
[----:B------:R-:W-:Y:S01]  /*1f30*/  UIADD3 UR11, UR11, -UR30, URZ ;  /* 0x8000001e0b0b7290 */ /* 0x000fe2000fffe03f */
[----:B------:R-:W-:Y:S01]  /*1f40*/  IADD3 R0, R5, UR13, RZ ;  /* 0x0000000d05007c10 */ /* 0x000fe2000fffe0ff */
[----:B------:R-:W-:Y:S01]  /*1f50*/  IMAD.U32 R7, RZ, RZ, UR49 ;  /* 0x00000031ff077e24 */ /* 0x000fe2000f8e00ff */
[----:B------:R2:W3:Y:S01]  /*1f60*/  LDSM.16.M88.4 R120, [R150+0x8400] ;  /* 0x008400009678783b */ /* 0x0004e20000000200 */
[----:B------:R-:W-:-:S03]  /*1f70*/  USHF.R.S32.HI UR13, URZ, 0x1f, UR11 ;  /* 0x0000001f3f0d7899 */ /* 0x000fc6000801140b */
[----:B------:R2:W4:Y:S01]  /*1f80*/  LDSM.16.M88.4 R124, [R150+0x8800] ;  /* 0x00880000967c783b */ /* 0x0005220000000200 */
[----:B------:R-:W-:-:S03]  /*1f90*/  ULEA.HI UR13, UR13, UR11, URZ, 0x7 ;  /* 0x0000000b0d0d7291 */ /* 0x000fc6000f8f383f */
[----:B------:R2:W1:Y:S01]  /*1fa0*/  LDSM.16.M88.4 R128, [R150+0x8c00] ;  /* 0x008c00009680783b */ /* 0x0004620000000200 */
[----:B------:R-:W-:-:S03]  /*1fb0*/  USHF.R.S32.HI UR13, URZ, 0x7, UR13 ;  /* 0x000000073f0d7899 */ /* 0x000fc6000801140d */
[----:B------:R2:W1:Y:S01]  /*1fc0*/  LDSM.16.M88.4 R132, [R149+0x8000] ;  /* 0x008000009584783b */ /* 0x0004620000000200 */
[----:B------:R-:W-:-:S03]  /*1fd0*/  UISETP.LT.AND UP0, UPT, URZ, UR13, UPT ;  /* 0x0000000d3f00728c */ /* 0x000fc6000bf01270 */
[----:B------:R2:W1:Y:S01]  /*1fe0*/  LDSM.16.M88.4 R136, [R149+0x8400] ;  /* 0x008400009588783b */ /* 0x0004620000000200 */
[----:B------:R-:W-:Y:S01]  /*1ff0*/  USEL UR13, URZ, UR13, !UP0 ;  /* 0x0000000d3f0d7287 */ /* 0x000fe2000c000000 */
[C---:B------:R-:W-:Y:S02]  /*2000*/  LEA R164, P1, R4.reuse, c[0x0][0x350], 0x2 ;  /* 0x0000d40004a47a11 */ /* 0x040fe400078210ff */
[----:B------:R2:W1:Y:S01]  /*2010*/  LDSM.16.M88.4 R140, [R149+0x8800] ;  /* 0x00880000958c783b */ /* 0x0004620000000200 */
[----:B------:R-:W-:Y:S01]  /*2020*/  UISETP.GT.AND UP0, UPT, UR42, UR13, UPT ;  /* 0x0000000d2a00728c */ /* 0x000fe2000bf04270 */
[----:B------:R-:W-:Y:S02]  /*2030*/  LEA.HI.X R165, R4, c[0x0][0x354], R0, 0x2, P1 ;  /* 0x0000d50004a57a11 */ /* 0x000fe400008f1400 */
[----:B------:R2:W1:Y:S03]  /*2040*/  LDSM.16.M88.4 R144, [R149+0x8c00] ;  /* 0x008c00009590783b */ /* 0x0004660000000200 */
[----:B------:R-:W-:Y:S01]  /*2050*/  PLOP3.LUT P1, PT, PT, PT, UP0, 0x80, 0x0 ;  /* 0x000000000000781c */ /* 0x000fe20003f2f008 */
[----:B------:R-:W-:Y:S01]  /*2060*/  UIADD3 UR34, UR12, UR39, URZ ;  /* 0x000000270c227290 */ /* 0x000fe2000fffe03f */
[----:B------:R-:W-:-:S03]  /*2070*/  CS2R R94, SRZ ;  /* 0x00000000005e7805 */ /* 0x000fc6000001ff00 */
[----:B------:R-:W-:Y:S01]  /*2080*/  UIMAD.WIDE UR34, UR34, UR59, UR60 ;  /* 0x0000003b222272a5 */ /* 0x000fe2000f8e023c */
        /* <DEDUP_REMOVED lines=15> */
[----:B------:R-:W-:Y:S05]  /*2180*/  @!P1 BRA `(.L_x_243) ;  /* 0x00005ca000009947 */ /* 0x000fea0003800000 */
[----:B--2345:R2:W-:Y:S01]  /*2190*/  STL [R1+0xc], R8 ;  /* 0x00000c0801007387 */ /* 0x03c5e20000100800 */
[----:B------:R-:W-:Y:S01]  /*21a0*/  IADD3 R3, R156, 0x1000, RZ ;  /* 0x000010009c037810 */ /* 0x000fe20007ffe0ff */
[----:B------:R-:W-:Y:S01]  /*21b0*/  ULDC UR11, c[0x0][0x214] ;  /* 0x00008500000b7ab9 */ /* 0x000fe20000000800 */
[----:B------:R-:W-:Y:S01]  /*21c0*/  IADD3 R0, R162, 0x1000, RZ ;  /* 0x00001000a2007810 */ /* 0x000fe20007ffe0ff */
[----:B------:R2:W-:Y:S01]  /*21d0*/  STL [R1+0x8], R9 ;  /* 0x0000080901007387 */ /* 0x0005e20000100800 */
[----:B------:R-:W-:Y:S01]  /*21e0*/  SEL R3, R3, R156, !P0 ;  /* 0x0000009c03037207 */ /* 0x000fe20004000000 */
[----:B------:R-:W-:Y:S01]  /*21f0*/  UIADD3 UR30, UR8, UR11, URZ ;  /* 0x0000000b081e7290 */ /* 0x000fe2000fffe03f */
[----:B------:R-:W-:Y:S01]  /*2200*/  SEL R0, R0, R162, !P0 ;  /* 0x000000a200007207 */ /* 0x000fe20004000000 */
[----:B------:R2:W-:Y:S01]  /*2210*/  STL [R1+0x4], R10 ;  /* 0x0000040a01007387 */ /* 0x0005e20000100800 */
[----:B------:R-:W-:Y:S01]  /*2220*/  IMAD.MOV.U32 R95, RZ, RZ, RZ ;  /* 0x000000ffff5f7224 */ /* 0x000fe200078e00ff */
[----:B------:R-:W-:Y:S01]  /*2230*/  UMOV UR12, UR34 ;  /* 0x00000022000c7c82 */ /* 0x000fe20008000000 */
[----:B------:R-:W-:Y:S01]  /*2240*/  IMAD.SHL.U32 R3, R3, 0x2, RZ ;  /* 0x0000000203037824 */ /* 0x000fe200078e00ff */
[----:B------:R2:W-:Y:S01]  /*2250*/  STL [R1], R11 ;  /* 0x0000000b01007387 */ /* 0x0005e20000100800 */
[----:B------:R-:W-:Y:S01]  /*2260*/  IMAD.SHL.U32 R148, R0, 0x2, RZ ;  /* 0x0000000200947824 */ /* 0x000fe200078e00ff */
[----:B------:R-:W-:-:S02]  /*2270*/  UIADD3 UR30, -UR7, 0x80, UR30 ;  /* 0x00000080071e7890 */ /* 0x000fc4000fffe11e */
[----:B------:R-:W-:Y:S02]  /*2280*/  UMOV UR11, UR35 ;  /* 0x00000023000b7c82 */ /* 0x000fe40008000000 */
[C---:B------:R-:W-:Y:S01]  /*2290*/  SHF.L.U64.HI R4, R25.reuse, 0x2, R12 ;  /* 0x0000000219047819 */ /* 0x040fe2000001020c */
[----:B------:R-:W-:Y:S01]  /*22a0*/  IMAD.MOV.U32 R5, RZ, RZ, 0x1 ;  /* 0x00000001ff057424 */ /* 0x000fe200078e00ff */
[C---:B------:R-:W-:Y:S01]  /*22b0*/  IADD3 R0, R25.reuse, -0x80, RZ ;  /* 0xffffff8019007810 */ /* 0x040fe20007ffe0ff */
[----:B------:R-:W-:Y:S01]  /*22c0*/  IMAD.SHL.U32 R154, R162, 0x2, RZ ;  /* 0x00000002a29a7824 */ /* 0x000fe200078e00ff */
[C---:B------:R-:W-:Y:S01]  /*22d0*/  SHF.L.U32 R6, R25.reuse, 0x2, RZ ;  /* 0x0000000219067819 */ /* 0x040fe200000006ff */
[----:B------:R3:W-:Y:S02]  /*22e0*/  STL [R1+0x18], R4 ;  /* 0x0000180401007387 */ /* 0x0007e40000100800 */
[----:B------:R-:W-:Y:S01]  /*22f0*/  IMAD.SHL.U32 R0, R0, 0x4, RZ ;  /* 0x0000000400007824 */ /* 0x000fe200078e00ff */
[----:B------:R-:W-:Y:S01]  /*2300*/  IADD3 R155, R154, R157, RZ ;  /* 0x0000009d9a9b7210 */ /* 0x000fe20007ffe0ff */
[----:B------:R4:W-:Y:S01]  /*2310*/  STL [R1+0x20], R6 ;  /* 0x0000200601007387 */ /* 0x0009e20000100800 */
[----:B---3--:R-:W-:-:S05]  /*2320*/  IADD3 R4, R25, -c[0x0][0x214], R5 ;  /* 0x8000850019047a10 */ /* 0x008fca0007ffe005 */
[----:B------:R4:W-:Y:S04]  /*2330*/  STL [R1+0x1c], R4 ;  /* 0x00001c0401007387 */ /* 0x0009e80000100800 */
[----:B------:R4:W-:Y:S02]  /*2340*/  STL [R1+0x14], R0 ;  /* 0x0000140001007387 */ /* 0x0009e40000100800 */
.L_x_246:
[----:B------:R-:W3:Y:S01]  /*2350*/  LDL R168, [R1+0x1c] ;  /* 0x00001c0001a87983 */ /* 0x000ee20000100800 */
[----:B------:R-:W-:Y:S01]  /*2360*/  IADD3 R112, R157, R148, RZ ;  /* 0x000000949d707210 */ /* 0x000fe20007ffe0ff */
[----:B------:R-:W-:Y:S01]  /*2370*/  USHF.L.U32 UR8, UR6, 0x7, URZ ;  /* 0x0000000706087899 */ /* 0x000fe2000800063f */
[----:B----4-:R-:W-:Y:S01]  /*2380*/  MOV R0, UR29 ;  /* 0x0000001d00007c02 */ /* 0x010fe20008000f00 */
[----:B------:R-:W4:Y:S01]  /*2390*/  LDL R167, [R1+0x24] ;  /* 0x0000240001a77983 */ /* 0x000f220000100800 */
[----:B------:R-:W-:Y:S02]  /*23a0*/  UISETP.GT.AND UP3, UPT, UR6, UR13, UPT ;  /* 0x0000000d0600728c */ /* 0x000fe4000bf64270 */
[----:B------:R-:W-:Y:S01]  /*23b0*/  UISETP.GE.AND UP0, UPT, UR8, UR30, UPT ;  /* 0x0000001e0800728c */ /* 0x000fe2000bf06270 */
[----:B--2---:R-:W2:Y:S04]  /*23c0*/  LDL R163, [R1+0x8] ;  /* 0x0000080001a37983 */ /* 0x004ea80000100800 */
[----:B------:R-:W2:Y:S01]  /*23d0*/  LDL R166, [R1+0xc] ;  /* 0x00000c0001a67983 */ /* 0x000ea20000100800 */
[----:B------:R-:W-:Y:S03]  /*23e0*/  PLOP3.LUT P0, PT, PT, PT, UP0, 0x80, 0x0 ;  /* 0x000000000000781c */ /* 0x000fe60003f0f008 */
        /* <DEDUP_REMOVED lines=32> */
[----:B------:R-:W0:Y:S08]  /*25f0*/  LDGDEPBAR ;  /* 0x00000000000079af */ /* 0x000e300000000000 */
        /* <DEDUP_REMOVED lines=16> */
[----:B-1----:R-:W3:Y:S04]  /*2700*/  LDL R3, [R1+0x4] ;  /* 0x0000040001037983 */ /* 0x002ee80000100800 */
[----:B------:R-:W3:Y:S01]  /*2710*/  LDL R2, [R1] ;  /* 0x0000000001027983 */ /* 0x000ee20000100800 */
[----:B------:R-:W-:Y:S04]  /*2720*/  DEPBAR.LE SB0, 0x0 ;  /* 0x000080000000791a */ /* 0x000fe80000000000 */
[----:B------:R-:W-:Y:S08]  /*2730*/  BAR.SYNC.DEFER_BLOCKING 0x0 ;  /* 0x0000000000007b1d */ /* 0x000ff00000010000 */
[----:B------:R-:W-:Y:S08]  /*2740*/  LDSM.16.M88.4 R64, [R148] ;  /* 0x000000009440783b */ /* 0x000ff00000000200 */
[----:B------:R-:W1:Y:S08]  /*2750*/  LDSM.16.M88.4 R16, [R150+0x6000] ;  /* 0x006000009610783b */ /* 0x000e700000000200 */
[----:B------:R-:W1:Y:S08]  /*2760*/  LDSM.16.M88.4 R60, [R148+0x1000] ;  /* 0x00100000943c783b */ /* 0x000e700000000200 */
[----:B------:R-:W1:Y:S08]  /*2770*/  LDSM.16.M88.4 R32, [R150+0x6400] ;  /* 0x006400009620783b */ /* 0x000e700000000200 */
[----:B------:R-:W1:Y:S01]  /*2780*/  LDSM.16.M88.4 R48, [R150+0x6800] ;  /* 0x006800009630783b */ /* 0x000e620000000200 */
[----:B----4-:R-:W-:Y:S07]  /*2790*/  @!P0 LEA R0, R0, R167, 0x7 ;  /* 0x000000a700008211 */ /* 0x010fee00078e38ff */
[----:B------:R-:W4:Y:S01]  /*27a0*/  LDSM.16.M88.4 R100, [R150+0x6c00] ;  /* 0x006c00009664783b */ /* 0x000f220000000200 */
[----:B--2---:R-:W-:Y:S01]  /*27b0*/  FSETP.NEU.FTZ.AND P1, PT, R166, -INF , PT ;  /* 0xff800000a600780b */ /* 0x004fe20003f3d000 */
[-C--:B-1----:R-:W-:Y:S06]  /*27c0*/  HMMA.16816.F32 R4, R64, R16.reuse, RZ ;  /* 0x000000104004723c */ /* 0x082fec00000018ff */
[----:B------:R-:W-:Y:S02]  /*27d0*/  LDSM.16.M88.4 R104, [R112] ;  /* 0x000000007068783b */ /* 0x000fe40000000200 */
[C---:B------:R-:W-:Y:S06]  /*27e0*/  HMMA.16816.F32 R8, R60.reuse, R16, RZ ;  /* 0x000000103c08723c */ /* 0x040fec00000018ff */
[----:B------:R-:W1:Y:S02]  /*27f0*/  LDSM.16.M88.4 R108, [R149+0x6000] ;  /* 0x00600000956c783b */ /* 0x000e640000000200 */
[-C--:B------:R-:W-:Y:S06]  /*2800*/  HMMA.16816.F32 R12, R60, R18.reuse, RZ ;  /* 0x000000123c0c723c */ /* 0x080fec00000018ff */
[----:B------:R-:W2:Y:S02]  /*2810*/  LDSM.16.M88.4 R112, [R112+0x1000] ;  /* 0x001000007070783b */ /* 0x000ea40000000200 */
        /* <DEDUP_REMOVED lines=9> */
[-C--:B----4-:R-:W-:Y:S08]  /*28b0*/  HMMA.16816.F32 R52, R64, R100.reuse, RZ ;  /* 0x000000644034723c */ /* 0x090ff000000018ff */
[C---:B------:R-:W-:Y:S08]  /*28c0*/  HMMA.16816.F32 R56, R60.reuse, R100, RZ ;  /* 0x000000643c38723c */ /* 0x040ff000000018ff */
[-C--:B------:R-:W-:Y:S08]  /*28d0*/  HMMA.16816.F32 R60, R60, R102.reuse, RZ ;  /* 0x000000663c3c723c */ /* 0x080ff000000018ff */
[----:B------:R-:W-:Y:S08]  /*28e0*/  HMMA.16816.F32 R64, R64, R102, RZ ;  /* 0x000000664040723c */ /* 0x000ff000000018ff */
[-C--:B-1----:R-:W-:Y:S08]  /*28f0*/  HMMA.16816.F32 R4, R104, R108.reuse, R4 ;  /* 0x0000006c6804723c */ /* 0x082ff00000001804 */
[C---:B--2---:R-:W-:Y:S08]  /*2900*/  HMMA.16816.F32 R8, R112.reuse, R108, R8 ;  /* 0x0000006c7008723c */ /* 0x044ff00000001808 */
[-C--:B------:R-:W-:Y:S08]  /*2910*/  HMMA.16816.F32 R12, R112, R110.reuse, R12 ;  /* 0x0000006e700c723c */ /* 0x080ff0000000180c */
[----:B------:R-:W-:Y:S01]  /*2920*/  FMUL.FTZ R4, R4, c[0x0][0x2ec] ;  /* 0x0000bb0004047a20 */ /* 0x000fe20000410000 */
[C---:B------:R-:W-:Y:S03]  /*2930*/  HMMA.16816.F32 R16, R104.reuse, R110, R16 ;  /* 0x0000006e6810723c */ /* 0x040fe60000001810 */
[----:B------:R-:W1:Y:S01]  /*2940*/  MUFU.TANH R183, R4 ;  /* 0x0000000400b77308 */ /* 0x000e620000002400 */
[----:B------:R-:W-:Y:S02]  /*2950*/  FMUL.FTZ R5, R5, c[0x0][0x2ec] ;  /* 0x0000bb0005057a20 */ /* 0x000fe40000410000 */
[----:B------:R-:W-:Y:S02]  /*2960*/  FMUL.FTZ R6, R6, c[0x0][0x2ec] ;  /* 0x0000bb0006067a20 */ /* 0x000fe40000410000 */
[----:B------:R-:W-:Y:S04]  /*2970*/  FMUL.FTZ R7, R7, c[0x0][0x2ec] ;  /* 0x0000bb0007077a20 */ /* 0x000fe80000410000 */
[----:B------:R-:W-:Y:S01]  /*2980*/  FMUL.FTZ R8, R8, c[0x0][0x2ec] ;  /* 0x0000bb0008087a20 */ /* 0x000fe20000410000 */
[----:B------:R-:W2:Y:S01]  /*2990*/  MUFU.TANH R174, R5 ;  /* 0x0000000500ae7308 */ /* 0x000ea20000002400 */
        /* <DEDUP_REMOVED lines=11> */
[----:B------:R-:W1:Y:S01]  /*2a50*/  MUFU.TANH R245, R6 ;  /* 0x0000000600f57308 */ /* 0x000e620000002400 */
[----:B------:R-:W-:Y:S09]  /*2a60*/  FMUL.FTZ R18, R18, c[0x0][0x2ec] ;  /* 0x0000bb0012127a20 */ /* 0x000ff20000410000 */
[----:B------:R1:W-:Y:S01]  /*2a70*/  MUFU.TANH R151, R9 ;  /* 0x0000000900977308 */ /* 0x0003e20000002400 */
[----:B----4-:R-:W-:Y:S04]  /*2a80*/  MOV R8, UR8 ;  /* 0x0000000800087c02 */ /* 0x010fe80008000f00 */
[----:B---3--:R-:W-:Y:S05]  /*2a90*/  @!P0 IADD3 R8, R8, UR7, R168 ;  /* 0x0000000708088c10 */ /* 0x008fea000fffe0a8 */
[----:B------:R3:W4:Y:S10]  /*2aa0*/  MUFU.TANH R244, R7 ;  /* 0x0000000700f47308 */ /* 0x0007340000002400 */
[----:B------:R2:W-:Y:S01]  /*2ab0*/  MUFU.TANH R85, R11 ;  /* 0x0000000b00557308 */ /* 0x0005e20000002400 */
[----:B-1----:R-:W-:Y:S09]  /*2ac0*/  MOV R9, R183 ;  /* 0x000000b700097202 */ /* 0x002ff20000000f00 */
[----:B------:R1:W-:Y:S01]  /*2ad0*/  MUFU.TANH R83, R15 ;  /* 0x0000000f00537308 */ /* 0x0003e20000002400 */
[----:B---3--:R-:W3:Y:S09]  /*2ae0*/  LDSM.16.M88.4 R4, [R149+0x6400] ;  /* 0x006400009504783b */ /* 0x008ef20000000200 */
[----:B------:R4:W-:Y:S01]  /*2af0*/  MUFU.TANH R98, R13 ;  /* 0x0000000d00627308 */ /* 0x0009e20000002400 */
[C---:B--2---:R-:W-:Y:S04]  /*2b00*/  @!P0 IADD3 R11, R8.reuse, 0x40, RZ ;  /* 0x00000040080b8810 */ /* 0x044fe80007ffe0ff */
[----:B------:R-:W-:Y:S05]  /*2b10*/  @!P0 IMNMX R11, R11, UR7, PT ;  /* 0x000000070b0b8c17 */ /* 0x000fea000b800200 */
[----:B------:R2:W2:Y:S01]  /*2b20*/  MUFU.TANH R173, R16 ;  /* 0x0000001000ad7308 */ /* 0x0004a20000002400 */
[----:B-1----:R-:W-:Y:S04]  /*2b30*/  @!P0 IMNMX R15, R8, UR7, PT ;  /* 0x00000007080f8c17 */ /* 0x002fe8000b800200 */
[-C--:B------:R-:W-:Y:S05]  /*2b40*/  @!P0 ISETP.GE.AND P2, PT, R0, R15.reuse, PT ;  /* 0x0000000f0000820c */ /* 0x080fea0003f46270 */
[----:B------:R1:W1:Y:S01]  /*2b50*/  MUFU.TANH R86, R10 ;  /* 0x0000000a00567308 */ /* 0x0002620000002400 */
[----:B------:R-:W-:Y:S01]  /*2b60*/  @!P0 FSEL R9, R183, -INF , !P2 ;  /* 0xff800000b7098808 */ /* 0x000fe20005000000 */
[----:B----4-:R-:W-:Y:S05]  /*2b70*/  FMUL.FTZ R13, R166, 1.4426950216293334961 ;  /* 0x3fb8aa3ba60d7820 */ /* 0x010fea0000410000 */
[----:B------:R-:W-:Y:S03]  /*2b80*/  FSEL R13, R13, RZ, P1 ;  /* 0x000000ff0d0d7208 */ /* 0x000fe60000800000 */
[----:B------:R4:W-:Y:S01]  /*2b90*/  MUFU.TANH R84, R14 ;  /* 0x0000000e00547308 */ /* 0x0009e20000002400 */
[-C--:B---3--:R-:W-:Y:S01]  /*2ba0*/  HMMA.16816.F32 R20, R104, R4.reuse, R20 ;  /* 0x000000046814723c */ /* 0x088fe20000001814 */
[----:B--2---:R-:W-:Y:S04]  /*2bb0*/  @!P0 IADD3 R16, R0, 0x1, RZ ;  /* 0x0000000100108810 */ /* 0x004fe80007ffe0ff */
[----:B------:R-:W-:Y:S04]  /*2bc0*/  @!P0 ISETP.GE.AND P1, PT, R16, R15, PT ;  /* 0x0000000f1000820c */ /* 0x000fe80003f26270 */
[----:B------:R2:W3:Y:S01]  /*2bd0*/  MUFU.TANH R99, R12 ;  /* 0x0000000c00637308 */ /* 0x0004e20000002400 */
[C---:B------:R-:W-:Y:S02]  /*2be0*/  HMMA.16816.F32 R24, R112.reuse, R4, R24 ;  /* 0x000000047018723c */ /* 0x040fe40000001818 */
[--C-:B-1----:R-:W-:Y:S01]  /*2bf0*/  FFMA.FTZ R10, R9, c[0x0][0x23c], -R13.reuse ;  /* 0x00008f00090a7a23 */ /* 0x102fe2000001080d */
[----:B------:R-:W-:Y:S02]  /*2c00*/  MOV R9, R174 ;  /* 0x000000ae00097202 */ /* 0x000fe40000000f00 */
[----:B------:R-:W-:Y:S04]  /*2c10*/  @!P0 FSEL R9, R174, -INF , !P1 ;  /* 0xff800000ae098808 */ /* 0x000fe80004800000 */
[----:B------:R1:W-:Y:S01]  /*2c20*/  MUFU.EX2 R219, R10 ;  /* 0x0000000a00db7308 */ /* 0x0003e20000000800 */
[----:B------:R-:W-:Y:S01]  /*2c30*/  FSETP.NEU.FTZ.AND P1, PT, R163, -INF , PT ;  /* 0xff800000a300780b */ /* 0x000fe20003f3d000 */
[-C--:B------:R-:W-:Y:S01]  /*2c40*/  HMMA.16816.F32 R28, R112, R6.reuse, R28 ;  /* 0x00000006701c723c */ /* 0x080fe2000000181c */
[----:B------:R-:W-:Y:S01]  /*2c50*/  FFMA.FTZ R5, R9, c[0x0][0x23c], -R13 ;  /* 0x00008f0009057a23 */ /* 0x000fe2000001080d */
[----:B----4-:R-:W-:Y:S01]  /*2c60*/  @!P0 IADD3 R14, R8, 0x8, RZ ;  /* 0x00000008080e8810 */ /* 0x010fe20007ffe0ff */
[----:B------:R-:W-:Y:S01]  /*2c70*/  FMUL.FTZ R9, R3, 1.4426950216293334961 ;  /* 0x3fb8aa3b03097820 */ /* 0x000fe20000410000 */
[----:B------:R-:W-:Y:S01]  /*2c80*/  MOV R4, R245 ;  /* 0x000000f500047202 */ /* 0x000fe20000000f00 */
[----:B------:R-:W-:Y:S01]  /*2c90*/  FMUL.FTZ R20, R20, c[0x0][0x2ec] ;  /* 0x0000bb0014147a20 */ /* 0x000fe20000410000 */
[----:B------:R-:W-:Y:S02]  /*2ca0*/  @!P0 IMNMX R14, R14, UR7, PT ;  /* 0x000000070e0e8c17 */ /* 0x000fe4000b800200 */
[----:B------:R4:W-:Y:S01]  /*2cb0*/  MUFU.EX2 R187, R5 ;  /* 0x0000000500bb7308 */ /* 0x0009e20000000800 */
[C---:B------:R-:W-:Y:S01]  /*2cc0*/  HMMA.16816.F32 R32, R104.reuse, R6, R32 ;  /* 0x000000066820723c */ /* 0x040fe20000001820 */
[-C--:B------:R-:W-:Y:S02]  /*2cd0*/  @!P0 ISETP.GE.AND P2, PT, R0, R14.reuse, PT ;  /* 0x0000000e0000820c */ /* 0x080fe40003f46270 */
[----:B--2---:R-:W-:Y:S02]  /*2ce0*/  FMUL.FTZ R12, R163, 1.4426950216293334961 ;  /* 0x3fb8aa3ba30c7820 */ /* 0x004fe40000410000 */
[----:B------:R-:W-:Y:S01]  /*2cf0*/  FMUL.FTZ R25, R25, c[0x0][0x2ec] ;  /* 0x0000bb0019197a20 */ /* 0x000fe20000410000 */
[----:B------:R-:W-:Y:S01]  /*2d00*/  @!P0 FSEL R4, R245, -INF , !P2 ;  /* 0xff800000f5048808 */ /* 0x000fe20005000000 */
[----:B------:R-:W-:Y:S01]  /*2d10*/  FMUL.FTZ R24, R24, c[0x0][0x2ec] ;  /* 0x0000bb0018187a20 */ /* 0x000fe20000410000 */
[----:B------:R-:W-:Y:S01]  /*2d20*/  FSEL R12, R12, RZ, P1 ;  /* 0x000000ff0c0c7208 */ /* 0x000fe20000800000 */
[----:B------:R-:W-:Y:S01]  /*2d30*/  MUFU.TANH R92, R25 ;  /* 0x00000019005c7308 */ /* 0x000fe20000002400 */
[----:B------:R-:W-:Y:S02]  /*2d40*/  @!P0 ISETP.GE.AND P1, PT, R16, R14, PT ;  /* 0x0000000e1000820c */ /* 0x000fe40003f26270 */
[-C--:B------:R-:W-:Y:S01]  /*2d50*/  @!P0 ISETP.GE.AND P2, PT, R0, R11.reuse, PT ;  /* 0x0000000b0000820c */ /* 0x080fe20003f46270 */
[----:B------:R-:W-:Y:S01]  /*2d60*/  FMUL.FTZ R26, R26, c[0x0][0x2ec] ;  /* 0x0000bb001a1a7a20 */ /* 0x000fe20000410000 */
[----:B-1----:R-:W-:Y:S01]  /*2d70*/  @!P0 IADD3 R10, R8, 0x48, RZ ;  /* 0x00000048080a8810 */ /* 0x002fe20007ffe0ff */
[----:B------:R-:W-:Y:S02]  /*2d80*/  FMUL.FTZ R8, R2, 1.4426950216293334961 ;  /* 0x3fb8aa3b02087820 */ /* 0x000fe40000410000 */
[----:B------:R-:W-:Y:S01]  /*2d90*/  FMUL.FTZ R30, R30, c[0x0][0x2ec] ;  /* 0x0000bb001e1e7a20 */ /* 0x000fe20000410000 */
[----:B------:R-:W-:Y:S01]  /*2da0*/  @!P0 IMNMX R10, R10, UR7, PT ;  /* 0x000000070a0a8c17 */ /* 0x000fe2000b800200 */
[----:B------:R1:W2:Y:S01]  /*2db0*/  MUFU.TANH R172, R17 ;  /* 0x0000001100ac7308 */ /* 0x0002a20000002400 */
[----:B------:R-:W-:Y:S02]  /*2dc0*/  FMUL.FTZ R27, R27, c[0x0][0x2ec] ;  /* 0x0000bb001b1b7a20 */ /* 0x000fe40000410000 */
[----:B------:R-:W-:Y:S02]  /*2dd0*/  FMUL.FTZ R31, R31, c[0x0][0x2ec] ;  /* 0x0000bb001f1f7a20 */ /* 0x000fe40000410000 */
[--C-:B----4-:R-:W-:Y:S01]  /*2de0*/  FFMA.FTZ R5, R4, c[0x0][0x23c], -R12.reuse ;  /* 0x00008f0004057a23 */ /* 0x110fe2000001080c */
[----:B------:R-:W-:Y:S01]  /*2df0*/  MOV R4, R244 ;  /* 0x000000f400047202 */ /* 0x000fe20000000f00 */
[----:B------:R-:W-:Y:S01]  /*2e00*/  FMUL.FTZ R29, R29, c[0x0][0x2ec] ;  /* 0x0000bb001d1d7a20 */ /* 0x000fe20000410000 */
[----:B------:R-:W-:Y:S01]  /*2e10*/  @!P0 FSEL R4, R244, -INF , !P1 ;  /* 0xff800000f4048808 */ /* 0x000fe20004800000 */
[----:B------:R-:W-:Y:S01]  /*2e20*/  FMUL.FTZ R21, R21, c[0x0][0x2ec] ;  /* 0x0000bb0015157a20 */ /* 0x000fe20000410000 */
[----:B------:R-:W-:Y:S01]  /*2e30*/  MUFU.TANH R78, R26 ;  /* 0x0000001a004e7308 */ /* 0x000fe20000002400 */
[----:B------:R-:W-:Y:S01]  /*2e40*/  FSETP.NEU.FTZ.AND P1, PT, R3, -INF , PT ;  /* 0xff8000000300780b */ /* 0x000fe20003f3d000 */
[----:B------:R-:W-:Y:S01]  /*2e50*/  FMUL.FTZ R22, R22, c[0x0][0x2ec] ;  /* 0x0000bb0016167a20 */ /* 0x000fe20000410000 */
[----:B------:R-:W4:Y:S01]  /*2e60*/  LDL R3, [R1+0x20] ;  /* 0x0000200001037983 */ /* 0x000f220000100800 */
[----:B------:R-:W-:Y:S01]  /*2e70*/  FFMA.FTZ R4, R4, c[0x0][0x23c], -R12 ;  /* 0x00008f0004047a23 */ /* 0x000fe2000001080c */
[----:B------:R-:W-:Y:S01]  /*2e80*/  FSEL R9, R9, RZ, P1 ;  /* 0x000000ff09097208 */ /* 0x000fe20000800000 */
[----:B------:R-:W-:Y:S01]  /*2e90*/  FMUL.FTZ R23, R23, c[0x0][0x2ec] ;  /* 0x0000bb0017177a20 */ /* 0x000fe20000410000 */
[----:B------:R-:W-:Y:S01]  /*2ea0*/  @!P0 ISETP.GE.AND P1, PT, R16, R11, PT ;  /* 0x0000000b1000820c */ /* 0x000fe20003f26270 */
[----:B------:R-:W-:Y:S02]  /*2eb0*/  FMUL.FTZ R28, R28, c[0x0][0x2ec] ;  /* 0x0000bb001c1c7a20 */ /* 0x000fe40000410000 */
[----:B------:R2:W-:Y:S01]  /*2ec0*/  MUFU.EX2 R185, R4 ;  /* 0x0000000400b97308 */ /* 0x0005e20000000800 */
[----:B------:R-:W-:Y:S02]  /*2ed0*/  FMUL.FTZ R32, R32, c[0x0][0x2ec] ;  /* 0x0000bb0020207a20 */ /* 0x000fe40000410000 */
[----:B------:R-:W-:Y:S01]  /*2ee0*/  FMUL.FTZ R33, R33, c[0x0][0x2ec] ;  /* 0x0000bb0021217a20 */ /* 0x000fe20000410000 */
[----:B-1----:R-:W-:Y:S01]  /*2ef0*/  @!P0 IADD3 R17, R0, 0x9, RZ ;  /* 0x0000000900118810 */ /* 0x002fe20007ffe0ff */
[----:B------:R-:W-:Y:S02]  /*2f00*/  FMUL.FTZ R34, R34, c[0x0][0x2ec] ;  /* 0x0000bb0022227a20 */ /* 0x000fe40000410000 */
[----:B------:R-:W-:Y:S03]  /*2f10*/  FMUL.FTZ R35, R35, c[0x0][0x2ec] ;  /* 0x0000bb0023237a20 */ /* 0x000fe60000410000 */
[----:B------:R-:W-:Y:S10]  /*2f20*/  MUFU.TANH R77, R27 ;  /* 0x0000001b004d7308 */ /* 0x000ff40000002400 */
[----:B------:R1:W-:Y:S01]  /*2f30*/  MUFU.EX2 R186, R5 ;  /* 0x0000000500ba7308 */ /* 0x0003e20000000800 */
[----:B--2---:R-:W-:Y:S02]  /*2f40*/  MOV R4, R152 ;  /* 0x0000009800047202 */ /* 0x004fe40000000f00 */
[----:B------:R-:W-:Y:S02]  /*2f50*/  @!P0 FSEL R4, R152, -INF , !P2 ;  /* 0xff80000098048808 */ /* 0x000fe40005000000 */
[-C--:B------:R-:W-:Y:S05]  /*2f60*/  @!P0 ISETP.GE.AND P2, PT, R0, R10.reuse, PT ;  /* 0x0000000a0000820c */ /* 0x080fea0003f46270 */
[----:B------:R2:W2:Y:S10]  /*2f70*/  MUFU.TANH R242, R18 ;  /* 0x0000001200f27308 */ /* 0x0004b40000002400 */
[----:B------:R-:W3:Y:S01]  /*2f80*/  MUFU.TANH R240, R19 ;  /* 0x0000001300f07308 */ /* 0x000ee20000002400 */
[--C-:B-1----:R-:W-:Y:S01]  /*2f90*/  FFMA.FTZ R5, R4, c[0x0][0x23c], -R9.reuse ;  /* 0x00008f0004057a23 */ /* 0x102fe20000010809 */
[----:B------:R-:W-:Y:S02]  /*2fa0*/  MOV R4, R151 ;  /* 0x0000009700047202 */ /* 0x000fe40000000f00 */
[----:B------:R-:W-:Y:S02]  /*2fb0*/  @!P0 FSEL R4, R151, -INF , !P1 ;  /* 0xff80000097048808 */ /* 0x000fe40004800000 */
[----:B------:R-:W-:Y:S04]  /*2fc0*/  FSETP.NEU.FTZ.AND P1, PT, R2, -INF , PT ;  /* 0xff8000000200780b */ /* 0x000fe80003f3d000 */
[----:B------:R1:W-:Y:S01]  /*2fd0*/  MUFU.EX2 R159, R5 ;  /* 0x00000005009f7308 */ /* 0x0003e20000000800 */
[----:B------:R-:W4:Y:S01]  /*2fe0*/  LDL R2, [R1+0x18] ;  /* 0x0000180001027983 */ /* 0x000f220000100800 */
[--C-:B------:R-:W-:Y:S01]  /*2ff0*/  FFMA.FTZ R4, R4, c[0x0][0x23c], -R9.reuse ;  /* 0x00008f0004047a23 */ /* 0x100fe20000010809 */
[----:B------:R-:W-:Y:S02]  /*3000*/  FSEL R8, R8, RZ, P1 ;  /* 0x000000ff08087208 */ /* 0x000fe40000800000 */
[----:B------:R-:W-:Y:S02]  /*3010*/  @!P0 ISETP.GE.AND P1, PT, R16, R10, PT ;  /* 0x0000000a1000820c */ /* 0x000fe40003f26270 */
[----:B------:R-:W-:Y:S02]  /*3020*/  @!P0 IADD3 R16, R0, 0x8, RZ ;  /* 0x0000000800108810 */ /* 0x000fe40007ffe0ff */
[----:B--2---:R-:W-:Y:S01]  /*3030*/  MOV R18, R173 ;  /* 0x000000ad00127202 */ /* 0x004fe20000000f00 */
[----:B------:R2:W-:Y:S10]  /*3040*/  MUFU.EX2 R158, R4 ;  /* 0x00000004009e7308 */ /* 0x0005f40000000800 */
[----:B------:R-:W3:Y:S01]  /*3050*/  MUFU.TANH R171, R20 ;  /* 0x0000001400ab7308 */ /* 0x000ee20000002400 */
[----:B-1----:R-:W-:Y:S02]  /*3060*/  MOV R5, R86 ;  /* 0x0000005600057202 */ /* 0x002fe40000000f00 */
[----:B------:R-:W-:Y:S07]  /*3070*/  @!P0 FSEL R5, R86, -INF , !P2 ;  /* 0xff80000056058808 */ /* 0x000fee0005000000 */
[----:B------:R-:W1:Y:S01]  /*3080*/  MUFU.TANH R170, R21 ;  /* 0x0000001500aa7308 */ /* 0x000e620000002400 */
[--C-:B------:R-:W-:Y:S01]  /*3090*/  FFMA.FTZ R5, R5, c[0x0][0x23c], -R8.reuse ;  /* 0x00008f0005057a23 */ /* 0x100fe20000010808 */
[----:B--2---:R-:W-:Y:S02]  /*30a0*/  MOV R4, R85 ;  /* 0x0000005500047202 */ /* 0x004fe40000000f00 */
[----:B------:R-:W-:Y:S02]  /*30b0*/  @!P0 FSEL R4, R85, -INF , !P1 ;  /* 0xff80000055048808 */ /* 0x000fe40004800000 */
[----:B------:R-:W-:Y:S04]  /*30c0*/  @!P0 ISETP.GE.AND P1, PT, R16, R11, PT ;  /* 0x0000000b1000820c */ /* 0x000fe80003f26270 */
[----:B------:R-:W-:Y:S01]  /*30d0*/  MUFU.EX2 R90, R5 ;  /* 0x00000005005a7308 */ /* 0x000fe20000000800 */
[--C-:B------:R-:W-:Y:S09]  /*30e0*/  FFMA.FTZ R4, R4, c[0x0][0x23c], -R8.reuse ;  /* 0x00008f0004047a23 */ /* 0x100ff20000010808 */
[----:B------:R3:W-:Y:S10]  /*30f0*/  MUFU.EX2 R89, R4 ;  /* 0x0000000400597308 */ /* 0x0007f40000000800 */
[----:B------:R-:W2:Y:S10]  /*3100*/  MUFU.TANH R239, R22 ;  /* 0x0000001600ef7308 */ /* 0x000eb40000002400 */
[----:B------:R-:W-:Y:S01]  /*3110*/  MUFU.TANH R235, R23 ;  /* 0x0000001700eb7308 */ /* 0x000fe20000002400 */
[----:B---3--:R-:W-:Y:S02]  /*3120*/  MOV R4, R99 ;  /* 0x0000006300047202 */ /* 0x008fe40000000f00 */
        /* <DEDUP_REMOVED lines=10> */
[----:B---3--:R-:W-:Y:S01]  /*31d0*/  FFMA.FTZ R5, R4, c[0x0][0x23c], -R9 ;  /* 0x00008f0004057a23 */ /* 0x008fe20000010809 */
[----:B------:R-:W-:Y:S02]  /*31e0*/  MOV R4, R84 ;  /* 0x0000005400047202 */ /* 0x000fe40000000f00 */
[----:B------:R-:W-:Y:S02]  /*31f0*/  @!P0 FSEL R4, R84, -INF , !P1 ;  /* 0xff80000054048808 */ /* 0x000fe40004800000 */
[----:B------:R-:W-:Y:S04]  /*3200*/  @!P0 ISETP.GE.AND P1, PT, R17, R10, PT ;  /* 0x0000000a1100820c */ /* 0x000fe80003f26270 */
[----:B------:R3:W-:Y:S10]  /*3210*/  MUFU.EX2 R153, R5 ;  /* 0x0000000500997308 */ /* 0x0007f40000000800 */
[----:B------:R-:W-:Y:S10]  /*3220*/  MUFU.TANH R76, R30 ;  /* 0x0000001e004c7308 */ /* 0x000ff40000002400 */
[----:B------:R-:W-:Y:S01]  /*3230*/  MUFU.TANH R75, R31 ;  /* 0x0000001f004b7308 */ /* 0x000fe20000002400 */
[--C-:B---3--:R-:W-:Y:S01]  /*3240*/  FFMA.FTZ R5, R4, c[0x0][0x23c], -R8.reuse ;  /* 0x00008f0004057a23 */ /* 0x108fe20000010808 */
        /* <DEDUP_REMOVED lines=20> */
[----:B------:R2:W-:Y:S01]  /*3390*/  MUFU.EX2 R184, R17 ;  /* 0x0000001100b87308 */ /* 0x0005e20000000800 */
[--C-:B------:R-:W-:Y:S01]  /*33a0*/  FFMA.FTZ R16, R16, c[0x0][0x23c], -R12.reuse ;  /* 0x00008f0010107a23 */ /* 0x100fe2000001080c */
[----:B---3--:R-:W3:Y:S08]  /*33b0*/  LDSM.16.M88.4 R4, [R149+0x6800] ;  /* 0x006800009504783b */ /* 0x008ef00000000200 */
[----:B------:R2:W-:Y:S01]  /*33c0*/  MUFU.EX2 R162, R16 ;  /* 0x0000001000a27308 */ /* 0x0005e20000000800 */
[----:B-1----:R-:W-:Y:S09]  /*33d0*/  MOV R18, R171 ;  /* 0x000000ab00127202 */ /* 0x002ff20000000f00 */
[----:B------:R1:W-:Y:S01]  /*33e0*/  MUFU.EX2 R230, R19 ;  /* 0x0000001300e67308 */ /* 0x0003e20000000800 */
[C---:B--2---:R-:W-:Y:S09]  /*33f0*/  @!P0 IADD3 R17, R0.reuse, 0x11, RZ ;  /* 0x0000001100118810 */ /* 0x044ff20007ffe0ff */
[----:B------:R-:W2:Y:S01]  /*3400*/  MUFU.TANH R200, R32 ;  /* 0x0000002000c87308 */ /* 0x000ea20000002400 */
[----:B------:R-:W-:Y:S04]  /*3410*/  @!P0 IADD3 R16, R0, 0x10, RZ ;  /* 0x0000001000108810 */ /* 0x000fe80007ffe0ff */
[-C--:B------:R-:W-:Y:S05]  /*3420*/  @!P0 ISETP.GE.AND P1, PT, R16, R15.reuse, PT ;  /* 0x0000000f1000820c */ /* 0x080fea0003f26270 */
[----:B------:R-:W2:Y:S01]  /*3430*/  MUFU.TANH R169, R33 ;  /* 0x0000002100a97308 */ /* 0x000ea20000002400 */
[----:B------:R-:W-:Y:S01]  /*3440*/  @!P0 FSEL R18, R171, -INF , !P1 ;  /* 0xff800000ab128808 */ /* 0x000fe20004800000 */
[-C--:B---3--:R-:W-:Y:S01]  /*3450*/  HMMA.16816.F32 R36, R104, R4.reuse, R36 ;  /* 0x000000046824723c */ /* 0x088fe20000001824 */
[----:B------:R-:W-:Y:S03]  /*3460*/  @!P0 ISETP.GE.AND P1, PT, R17, R15, PT ;  /* 0x0000000f1100820c */ /* 0x000fe60003f26270 */
[--C-:B-1----:R-:W-:Y:S01]  /*3470*/  FFMA.FTZ R19, R18, c[0x0][0x23c], -R13.reuse ;  /* 0x00008f0012137a23 */ /* 0x102fe2000001080d */
[----:B------:R-:W-:Y:S03]  /*3480*/  MOV R18, R170 ;  /* 0x000000aa00127202 */ /* 0x000fe60000000f00 */
[----:B------:R-:W1:Y:S01]  /*3490*/  MUFU.TANH R217, R34 ;  /* 0x0000002200d97308 */ /* 0x000e620000002400 */
[----:B------:R-:W-:Y:S01]  /*34a0*/  @!P0 FSEL R18, R170, -INF , !P1 ;  /* 0xff800000aa128808 */ /* 0x000fe20004800000 */
[C---:B------:R-:W-:Y:S01]  /*34b0*/  HMMA.16816.F32 R40, R112.reuse, R4, R40 ;  /* 0x000000047028723c */ /* 0x040fe20000001828 */
[-C--:B------:R-:W-:Y:S06]  /*34c0*/  @!P0 ISETP.GE.AND P1, PT, R16, R14.reuse, PT ;  /* 0x0000000e1000820c */ /* 0x080fec0003f26270 */
[----:B------:R-:W-:Y:S01]  /*34d0*/  FFMA.FTZ R5, R18, c[0x0][0x23c], -R13 ;  /* 0x00008f0012057a23 */ /* 0x000fe2000001080d */
[----:B------:R-:W-:Y:S01]  /*34e0*/  MUFU.EX2 R220, R19 ;  /* 0x0000001300dc7308 */ /* 0x000fe20000000800 */
[-C--:B------:R-:W-:Y:S03]  /*34f0*/  HMMA.16816.F32 R44, R112, R6.reuse, R44 ;  /* 0x00000006702c723c */ /* 0x080fe6000000182c */
[----:B------:R-:W-:Y:S02]  /*3500*/  MOV R4, R239 ;  /* 0x000000ef00047202 */ /* 0x000fe40000000f00 */
[----:B------:R-:W-:Y:S02]  /*3510*/  @!P0 FSEL R4, R239, -INF , !P1 ;  /* 0xff800000ef048808 */ /* 0x000fe40004800000 */
[----:B------:R-:W-:Y:S01]  /*3520*/  @!P0 ISETP.GE.AND P1, PT, R17, R14, PT ;  /* 0x0000000e1100820c */ /* 0x000fe20003f26270 */
[C---:B------:R-:W-:Y:S01]  /*3530*/  HMMA.16816.F32 R48, R104.reuse, R6, R48 ;  /* 0x000000066830723c */ /* 0x040fe20000001830 */
[----:B------:R3:W-:Y:S03]  /*3540*/  MUFU.EX2 R218, R5 ;  /* 0x0000000500da7308 */ /* 0x0007e60000000800 */
[----:B------:R-:W-:Y:S01]  /*3550*/  FMUL.FTZ R36, R36, c[0x0][0x2ec] ;  /* 0x0000bb0024247a20 */ /* 0x000fe20000410000 */
[----:B--2---:R-:W-:Y:S01]  /*3560*/  MOV R18, R200 ;  /* 0x000000c800127202 */ /* 0x004fe20000000f00 */
[----:B------:R-:W-:Y:S02]  /*3570*/  FMUL.FTZ R37, R37, c[0x0][0x2ec] ;  /* 0x0000bb0025257a20 */ /* 0x000fe40000410000 */
[----:B------:R-:W-:Y:S03]  /*3580*/  FMUL.FTZ R38, R38, c[0x0][0x2ec] ;  /* 0x0000bb0026267a20 */ /* 0x000fe60000410000 */
[----:B------:R-:W-:Y:S01]  /*3590*/  MUFU.TANH R167, R36 ;  /* 0x0000002400a77308 */ /* 0x000fe20000002400 */
[----:B------:R-:W-:Y:S02]  /*35a0*/  FMUL.FTZ R39, R39, c[0x0][0x2ec] ;  /* 0x0000bb0027277a20 */ /* 0x000fe40000410000 */
[----:B------:R-:W-:Y:S02]  /*35b0*/  FMUL.FTZ R40, R40, c[0x0][0x2ec] ;  /* 0x0000bb0028287a20 */ /* 0x000fe40000410000 */
[----:B------:R-:W-:Y:S02]  /*35c0*/  FMUL.FTZ R44, R44, c[0x0][0x2ec] ;  /* 0x0000bb002c2c7a20 */ /* 0x000fe40000410000 */
[----:B------:R-:W-:Y:S02]  /*35d0*/  FMUL.FTZ R41, R41, c[0x0][0x2ec] ;  /* 0x0000bb0029297a20 */ /* 0x000fe40000410000 */
[----:B------:R-:W-:Y:S01]  /*35e0*/  FMUL.FTZ R42, R42, c[0x0][0x2ec] ;  /* 0x0000bb002a2a7a20 */ /* 0x000fe20000410000 */
[----:B------:R-:W-:Y:S01]  /*35f0*/  MUFU.TANH R234, R40 ;  /* 0x0000002800ea7308 */ /* 0x000fe20000002400 */
[----:B------:R-:W-:Y:S02]  /*3600*/  FMUL.FTZ R43, R43, c[0x0][0x2ec] ;  /* 0x0000bb002b2b7a20 */ /* 0x000fe40000410000 */
[----:B------:R-:W-:Y:S02]  /*3610*/  FMUL.FTZ R49, R49, c[0x0][0x2ec] ;  /* 0x0000bb0031317a20 */ /* 0x000fe40000410000 */
[----:B------:R-:W-:Y:S02]  /*3620*/  FMUL.FTZ R45, R45, c[0x0][0x2ec] ;  /* 0x0000bb002d2d7a20 */ /* 0x000fe40000410000 */
[--C-:B---3--:R-:W-:Y:S01]  /*3630*/  FFMA.FTZ R5, R4, c[0x0][0x23c], -R12.reuse ;  /* 0x00008f0004057a23 */ /* 0x108fe2000001080c */
[----:B------:R-:W-:Y:S01]  /*3640*/  MOV R4, R235 ;  /* 0x000000eb00047202 */ /* 0x000fe20000000f00 */
[----:B------:R-:W-:Y:S01]  /*3650*/  FMUL.FTZ R46, R46, c[0x0][0x2ec] ;  /* 0x0000bb002e2e7a20 */ /* 0x000fe20000410000 */
[----:B------:R-:W-:Y:S01]  /*3660*/  @!P0 FSEL R4, R235, -INF , !P1 ;  /* 0xff800000eb048808 */ /* 0x000fe20004800000 */
[----:B------:R-:W-:Y:S01]  /*3670*/  FMUL.FTZ R50, R50, c[0x0][0x2ec] ;  /* 0x0000bb0032327a20 */ /* 0x000fe20000410000 */
[----:B------:R-:W-:Y:S01]  /*3680*/  MUFU.EX2 R161, R5 ;  /* 0x0000000500a17308 */ /* 0x000fe20000000800 */
[----:B------:R-:W-:Y:S01]  /*3690*/  FMUL.FTZ R47, R47, c[0x0][0x2ec] ;  /* 0x0000bb002f2f7a20 */ /* 0x000fe20000410000 */
[----:B------:R-:W-:Y:S01]  /*36a0*/  @!P0 ISETP.GE.AND P1, PT, R16, R11, PT ;  /* 0x0000000b1000820c */ /* 0x000fe20003f26270 */
[----:B------:R-:W-:Y:S02]  /*36b0*/  FFMA.FTZ R4, R4, c[0x0][0x23c], -R12 ;  /* 0x00008f0004047a23 */ /* 0x000fe4000001080c */
[----:B------:R-:W-:Y:S02]  /*36c0*/  FMUL.FTZ R48, R48, c[0x0][0x2ec] ;  /* 0x0000bb0030307a20 */ /* 0x000fe40000410000 */
[----:B------:R-:W-:Y:S03]  /*36d0*/  FMUL.FTZ R51, R51, c[0x0][0x2ec] ;  /* 0x0000bb0033337a20 */ /* 0x000fe60000410000 */
[----:B------:R2:W-:Y:S10]  /*36e0*/  MUFU.EX2 R160, R4 ;  /* 0x0000000400a07308 */ /* 0x0005f40000000800 */
[----:B------:R-:W3:Y:S10]  /*36f0*/  MUFU.TANH R216, R35 ;  /* 0x0000002300d87308 */ /* 0x000ef40000002400 */
[----:B------:R-:W1:Y:S01]  /*3700*/  MUFU.TANH R166, R37 ;  /* 0x0000002500a67308 */ /* 0x000e620000002400 */
[----:B--2---:R-:W-:Y:S02]  /*3710*/  MOV R4, R93 ;  /* 0x0000005d00047202 */ /* 0x004fe40000000f00 */
[----:B------:R-:W-:Y:S02]  /*3720*/  @!P0 FSEL R4, R93, -INF , !P1 ;  /* 0xff8000005d048808 */ /* 0x000fe40004800000 */
[C---:B------:R-:W-:Y:S05]  /*3730*/  @!P0 ISETP.GE.AND P1, PT, R17.reuse, R11, PT ;  /* 0x0000000b1100820c */ /* 0x040fea0003f26270 */
        /* <DEDUP_REMOVED lines=9> */
[----:B------:R-:W3:Y:S01]  /*37d0*/  MUFU.TANH R215, R38 ;  /* 0x0000002600d77308 */ /* 0x000ee20000002400 */
[----:B--2---:R-:W-:Y:S02]  /*37e0*/  MOV R5, R78 ;  /* 0x0000004e00057202 */ /* 0x004fe40000000f00 */
[----:B------:R-:W-:Y:S02]  /*37f0*/  @!P0 FSEL R5, R78, -INF , !P1 ;  /* 0xff8000004e058808 */ /* 0x000fe40004800000 */
[----:B------:R-:W-:Y:S05]  /*3800*/  @!P0 ISETP.GE.AND P1, PT, R17, R10, PT ;  /* 0x0000000a1100820c */ /* 0x000fea0003f26270 */
[----:B------:R-:W-:Y:S01]  /*3810*/  MUFU.TANH R69, R43 ;  /* 0x0000002b00457308 */ /* 0x000fe20000002400 */
[--C-:B------:R-:W-:Y:S01]  /*3820*/  FFMA.FTZ R5, R5, c[0x0][0x23c], -R8.reuse ;  /* 0x00008f0005057a23 */ /* 0x100fe20000010808 */
[----:B------:R-:W-:Y:S02]  /*3830*/  @!P0 IADD3 R17, R0, 0x19, RZ ;  /* 0x0000001900118810 */ /* 0x000fe40007ffe0ff */
[----:B-1----:R-:W-:Y:S02]  /*3840*/  MOV R4, R77 ;  /* 0x0000004d00047202 */ /* 0x002fe40000000f00 */
[----:B------:R-:W-:Y:S02]  /*3850*/  @!P0 FSEL R4, R77, -INF , !P1 ;  /* 0xff8000004d048808 */ /* 0x000fe40004800000 */
[-C--:B------:R-:W-:Y:S02]  /*3860*/  @!P0 ISETP.GE.AND P1, PT, R16, R11.reuse, PT ;  /* 0x0000000b1000820c */ /* 0x080fe40003f26270 */
[----:B------:R-:W-:Y:S01]  /*3870*/  MUFU.EX2 R82, R5 ;  /* 0x0000000500527308 */ /* 0x000fe20000000800 */
[--C-:B------:R-:W-:Y:S09]  /*3880*/  FFMA.FTZ R4, R4, c[0x0][0x23c], -R8.reuse ;  /* 0x00008f0004047a23 */ /* 0x100ff20000010808 */
[----:B------:R1:W-:Y:S10]  /*3890*/  MUFU.EX2 R81, R4 ;  /* 0x0000000400517308 */ /* 0x0003f40000000800 */
[----:B------:R-:W-:Y:S10]  /*38a0*/  MUFU.TANH R213, R39 ;  /* 0x0000002700d57308 */ /* 0x000ff40000002400 */
[----:B------:R-:W-:Y:S01]  /*38b0*/  MUFU.TANH R233, R41 ;  /* 0x0000002900e97308 */ /* 0x000fe20000002400 */
        /* <DEDUP_REMOVED lines=16> */
[----:B------:R-:W-:Y:S10]  /*39c0*/  MUFU.TANH R250, R47 ;  /* 0x0000002f00fa7308 */ /* 0x000ff40000002400 */
        /* <DEDUP_REMOVED lines=8> */
[----:B------:R-:W-:Y:S03]  /*3a50*/  @!P0 ISETP.GE.AND P1, PT, R17, R15, PT ;  /* 0x0000000f1100820c */ /* 0x000fe60003f26270 */
[--C-:B------:R-:W-:Y:S01]  /*3a60*/  FFMA.FTZ R19, R18, c[0x0][0x23c], -R13.reuse ;  /* 0x00008f0012137a23 */ /* 0x100fe2000001080d */
[----:B------:R-:W-:Y:S02]  /*3a70*/  MOV R18, R169 ;  /* 0x000000a900127202 */ /* 0x000fe40000000f00 */
[----:B------:R1:W-:Y:S01]  /*3a80*/  MUFU.EX2 R79, R4 ;  /* 0x00000004004f7308 */ /* 0x0003e20000000800 */
[----:B------:R-:W-:Y:S02]  /*3a90*/  @!P0 FSEL R18, R169, -INF , !P1 ;  /* 0xff800000a9128808 */ /* 0x000fe40004800000 */
[-C--:B------:R-:W-:Y:S02]  /*3aa0*/  @!P0 ISETP.GE.AND P1, PT, R16, R14.reuse, PT ;  /* 0x0000000e1000820c */ /* 0x080fe40003f26270 */
[----:B------:R-:W-:Y:S01]  /*3ab0*/  MOV R16, R217 ;  /* 0x000000d900107202 */ /* 0x000fe20000000f00 */
[--C-:B------:R-:W-:Y:S01]  /*3ac0*/  FFMA.FTZ R18, R18, c[0x0][0x23c], -R13.reuse ;  /* 0x00008f0012127a23 */ /* 0x100fe2000001080d */
[----:B------:R-:W-:Y:S02]  /*3ad0*/  @!P0 FSEL R16, R217, -INF , !P1 ;  /* 0xff800000d9108808 */ /* 0x000fe40004800000 */
[----:B------:R-:W-:Y:S01]  /*3ae0*/  @!P0 ISETP.GE.AND P1, PT, R17, R14, PT ;  /* 0x0000000e1100820c */ /* 0x000fe20003f26270 */
[----:B------:R2:W-:Y:S02]  /*3af0*/  MUFU.EX2 R204, R18 ;  /* 0x0000001200cc7308 */ /* 0x0005e40000000800 */
[--C-:B------:R-:W-:Y:S01]  /*3b00*/  FFMA.FTZ R17, R16, c[0x0][0x23c], -R12.reuse ;  /* 0x00008f0010117a23 */ /* 0x100fe2000001080c */
[----:B---3--:R-:W-:Y:S02]  /*3b10*/  MOV R16, R216 ;  /* 0x000000d800107202 */ /* 0x008fe40000000f00 */
        /* <DEDUP_REMOVED lines=20> */
[-C--:B------:R-:W-:Y:S05]  /*3c60*/  @!P0 ISETP.GE.AND P1, PT, R16, R14.reuse, PT ;  /* 0x0000000e1000820c */ /* 0x080fea0003f26270 */
        /* <DEDUP_REMOVED lines=60> */
[-C--:B------:R-:W-:Y:S04]  /*4030*/  @!P0 ISETP.GE.AND P1, PT, R17, R11.reuse, PT ;  /* 0x0000000b1100820c */ /* 0x080fe80003f26270 */
        /* <DEDUP_REMOVED lines=10> */
[----:B---3--:R-:W-:Y:S02]  /*40e0*/  MOV R4, R223 ;  /* 0x000000df00047202 */ /* 0x008fe40000000f00 */
[----:B------:R-:W-:Y:S02]  /*40f0*/  @!P0 FSEL R4, R223, -INF , !P1 ;  /* 0xff800000df048808 */ /* 0x000fe40004800000 */
[-C--:B------:R-:W-:Y:S04]  /*4100*/  @!P0 ISETP.GE.AND P1, PT, R17, R10.reuse, PT ;  /* 0x0000000a1100820c */ /* 0x080fe80003f26270 */
[----:B------:R1:W-:Y:S10]  /*4110*/  MUFU.EX2 R246, R5 ;  /* 0x0000000500f67308 */ /* 0x0003f40000000800 */
[----:B------:R-:W-:Y:S10]  /*4120*/  MUFU.TANH R225, R63 ;  /* 0x0000003f00e17308 */ /* 0x000ff40000002400 */
[----:B------:R-:W3:Y:S01]  /*4130*/  MUFU.TANH R198, R55 ;  /* 0x0000003700c67308 */ /* 0x000ee20000002400 */
        /* <DEDUP_REMOVED lines=10> */
[----:B------:R-:W-:Y:S04]  /*41e0*/  @!P0 ISETP.GE.AND P1, PT, R17, R15, PT ;  /* 0x0000000f1100820c */ /* 0x000fe80003f26270 */
[----:B------:R1:W-:Y:S01]  /*41f0*/  MUFU.EX2 R72, R5 ;  /* 0x0000000500487308 */ /* 0x0003e20000000800 */
[----:B------:R-:W-:Y:S09]  /*4200*/  FFMA.FTZ R4, R4, c[0x0][0x23c], -R8 ;  /* 0x00008f0004047a23 */ /* 0x000ff20000010808 */
[----:B------:R2:W-:Y:S10]  /*4210*/  MUFU.EX2 R71, R4 ;  /* 0x0000000400477308 */ /* 0x0005f40000000800 */
[----:B------:R-:W3:Y:S01]  /*4220*/  MUFU.TANH R237, R59 ;  /* 0x0000003b00ed7308 */ /* 0x000ee20000002400 */
[----:B-1----:R-:W-:Y:S02]  /*4230*/  MOV R5, R195 ;  /* 0x000000c300057202 */ /* 0x002fe40000000f00 */
[----:B------:R-:W-:Y:S05]  /*4240*/  @!P0 FSEL R5, R195, -INF , !P1 ;  /* 0xff800000c3058808 */ /* 0x000fea0004800000 */
[--C-:B------:R-:W-:Y:S01]  /*4250*/  FFMA.FTZ R7, R5, c[0x0][0x23c], -R13.reuse ;  /* 0x00008f0005077a23 */ /* 0x100fe2000001080d */
[----:B--2---:R-:W-:Y:S03]  /*4260*/  IADD3 R4, P1, R3, UR12, RZ ;  /* 0x0000000c03047c10 */ /* 0x004fe6000ff3e0ff */
[----:B------:R1:W-:Y:S01]  /*4270*/  MUFU.EX2 R193, R7 ;  /* 0x0000000700c17308 */ /* 0x0003e20000000800 */
[----:B------:R-:W-:Y:S02]  /*4280*/  IADD3.X R5, R2, UR11, RZ, P1, !PT ;  /* 0x0000000b02057c10 */ /* 0x000fe40008ffe4ff */
[-C--:B------:R-:W-:Y:S03]  /*4290*/  @!P0 ISETP.GE.AND P1, PT, R17, R14.reuse, PT ;  /* 0x0000000e1100820c */ /* 0x080fe60003f26270 */
[----:B------:R2:W2:Y:S04]  /*42a0*/  LDG.E R110, [R4.64] ;  /* 0x00000004046e7981 */ /* 0x0004a8000c1e1900 */
[----:B------:R2:W2:Y:S04]  /*42b0*/  LDG.E R109, [R4.64+0x20] ;  /* 0x00002004046d7981 */ /* 0x0004a8000c1e1900 */
[----:B------:R2:W2:Y:S01]  /*42c0*/  LDG.E R108, [R4.64+0x100] ;  /* 0x00010004046c7981 */ /* 0x0004a2000c1e1900 */
[--C-:B-1----:R-:W-:Y:S01]  /*42d0*/  FFMA.FTZ R7, R6, c[0x0][0x23c], -R13.reuse ;  /* 0x00008f0006077a23 */ /* 0x102fe2000001080d */
[----:B----4-:R-:W-:Y:S02]  /*42e0*/  MOV R6, R203 ;  /* 0x000000cb00067202 */ /* 0x010fe40000000f00 */
[----:B------:R-:W-:Y:S01]  /*42f0*/  @!P0 FSEL R6, R203, -INF , !P1 ;  /* 0xff800000cb068808 */ /* 0x000fe20004800000 */
[----:B------:R1:W4:Y:S01]  /*4300*/  MUFU.EX2 R191, R7 ;  /* 0x0000000700bf7308 */ /* 0x0003220000000800 */
[----:B------:R-:W-:Y:S03]  /*4310*/  @!P0 ISETP.GE.AND P1, PT, R16, R14, PT ;  /* 0x0000000e1000820c */ /* 0x000fe60003f26270 */
[--C-:B------:R-:W-:Y:S01]  /*4320*/  FFMA.FTZ R16, R6, c[0x0][0x23c], -R12.reuse ;  /* 0x00008f0006107a23 */ /* 0x100fe2000001080c */
[----:B------:R-:W-:Y:S05]  /*4330*/  @!P0 IADD3 R6, R0, 0x30, RZ ;  /* 0x0000003000068810 */ /* 0x000fea0007ffe0ff */
[----:B------:R3:W-:Y:S01]  /*4340*/  MUFU.EX2 R208, R16 ;  /* 0x0000001000d07308 */ /* 0x0007e20000000800 */
[----:B-1----:R-:W-:Y:S02]  /*4350*/  MOV R7, R201 ;  /* 0x000000c900077202 */ /* 0x002fe40000000f00 */
[----:B------:R-:W-:Y:S02]  /*4360*/  @!P0 FSEL R7, R201, -INF , !P1 ;  /* 0xff800000c9078808 */ /* 0x000fe40004800000 */
[----:B------:R-:W-:Y:S03]  /*4370*/  @!P0 ISETP.GE.AND P1, PT, R6, R15, PT ;  /* 0x0000000f0600820c */ /* 0x000fe60003f26270 */
[--C-:B------:R-:W-:Y:S01]  /*4380*/  FFMA.FTZ R17, R7, c[0x0][0x23c], -R12.reuse ;  /* 0x00008f0007117a23 */ /* 0x100fe2000001080c */
[----:B------:R-:W-:Y:S02]  /*4390*/  @!P0 IADD3 R7, R0, 0x31, RZ ;  /* 0x0000003100078810 */ /* 0x000fe40007ffe0ff */
[----:B---3--:R-:W-:Y:S01]  /*43a0*/  MOV R16, R189 ;  /* 0x000000bd00107202 */ /* 0x008fe20000000f00 */
[----:B------:R1:W3:Y:S01]  /*43b0*/  MUFU.EX2 R207, R17 ;  /* 0x0000001100cf7308 */ /* 0x0002e20000000800 */
[----:B------:R-:W-:Y:S02]  /*43c0*/  @!P0 FSEL R16, R189, -INF , !P1 ;  /* 0xff800000bd108808 */ /* 0x000fe40004800000 */
[----:B------:R-:W-:Y:S03]  /*43d0*/  @!P0 ISETP.GE.AND P1, PT, R7, R15, PT ;  /* 0x0000000f0700820c */ /* 0x000fe60003f26270 */
[--C-:B-1----:R-:W-:Y:S01]  /*43e0*/  FFMA.FTZ R17, R16, c[0x0][0x23c], -R13.reuse ;  /* 0x00008f0010117a23 */ /* 0x102fe2000001080d */
[----:B------:R-:W-:Y:S02]  /*43f0*/  MOV R16, R188 ;  /* 0x000000bc00107202 */ /* 0x000fe40000000f00 */
[----:B------:R-:W-:Y:S01]  /*4400*/  @!P0 FSEL R16, R188, -INF , !P1 ;  /* 0xff800000bc108808 */ /* 0x000fe20004800000 */
[----:B------:R1:W-:Y:S01]  /*4410*/  MUFU.EX2 R163, R17 ;  /* 0x0000001100a37308 */ /* 0x0003e20000000800 */
[-C--:B------:R-:W-:Y:S03]  /*4420*/  @!P0 ISETP.GE.AND P1, PT, R6, R14.reuse, PT ;  /* 0x0000000e0600820c */ /* 0x080fe60003f26270 */
[----:B-1----:R-:W-:Y:S01]  /*4430*/  FFMA.FTZ R17, R16, c[0x0][0x23c], -R13 ;  /* 0x00008f0010117a23 */ /* 0x002fe2000001080d */
[----:B------:R-:W-:Y:S02]  /*4440*/  MOV R16, R199 ;  /* 0x000000c700107202 */ /* 0x000fe40000000f00 */
[----:B------:R-:W-:Y:S03]  /*4450*/  @!P0 FSEL R16, R199, -INF , !P1 ;  /* 0xff800000c7108808 */ /* 0x000fe60004800000 */
[----:B------:R1:W-:Y:S01]  /*4460*/  MUFU.EX2 R115, R17 ;  /* 0x0000001100737308 */ /* 0x0003e20000000800 */
[C---:B------:R-:W-:Y:S01]  /*4470*/  @!P0 ISETP.GE.AND P1, PT, R7.reuse, R14, PT ;  /* 0x0000000e0700820c */ /* 0x040fe20003f26270 */
[--C-:B-1----:R-:W-:Y:S01]  /*4480*/  FFMA.FTZ R17, R16, c[0x0][0x23c], -R12.reuse ;  /* 0x00008f0010117a23 */ /* 0x102fe2000001080c */
[----:B------:R-:W-:Y:S02]  /*4490*/  MOV R16, R198 ;  /* 0x000000c600107202 */ /* 0x000fe40000000f00 */
[----:B------:R-:W-:Y:S05]  /*44a0*/  @!P0 FSEL R16, R198, -INF , !P1 ;  /* 0xff800000c6108808 */ /* 0x000fea0004800000 */
[----:B------:R1:W-:Y:S01]  /*44b0*/  MUFU.EX2 R206, R17 ;  /* 0x0000001100ce7308 */ /* 0x0003e20000000800 */
[-C--:B------:R-:W-:Y:S01]  /*44c0*/  @!P0 ISETP.GE.AND P1, PT, R6, R11.reuse, PT ;  /* 0x0000000b0600820c */ /* 0x080fe20003f26270 */
[----:B-1----:R-:W-:Y:S01]  /*44d0*/  FFMA.FTZ R17, R16, c[0x0][0x23c], -R12 ;  /* 0x00008f0010117a23 */ /* 0x002fe2000001080c */
[----:B------:R-:W-:Y:S02]  /*44e0*/  MOV R16, R214 ;  /* 0x000000d600107202 */ /* 0x000fe40000000f00 */
[----:B------:R-:W-:Y:S05]  /*44f0*/  @!P0 FSEL R16, R214, -INF , !P1 ;  /* 0xff800000d6108808 */ /* 0x000fea0004800000 */
[----:B------:R1:W1:Y:S01]  /*4500*/  MUFU.EX2 R205, R17 ;  /* 0x0000001100cd7308 */ /* 0x0002620000000800 */
[C---:B------:R-:W-:Y:S01]  /*4510*/  @!P0 ISETP.GE.AND P1, PT, R7.reuse, R11, PT ;  /* 0x0000000b0700820c */ /* 0x040fe20003f26270 */
[--C-:B-1----:R-:W-:Y:S01]  /*4520*/  FFMA.FTZ R17, R16, c[0x0][0x23c], -R9.reuse ;  /* 0x00008f0010117a23 */ /* 0x102fe20000010809 */
[----:B------:R-:W-:Y:S02]  /*4530*/  MOV R16, R212 ;  /* 0x000000d400107202 */ /* 0x000fe40000000f00 */
[----:B------:R-:W-:Y:S05]  /*4540*/  @!P0 FSEL R16, R212, -INF , !P1 ;  /* 0xff800000d4108808 */ /* 0x000fea0004800000 */
[----:B------:R-:W-:Y:S01]  /*4550*/  MUFU.EX2 R241, R17 ;  /* 0x0000001100f17308 */ /* 0x000fe20000000800 */
[----:B------:R-:W-:Y:S02]  /*4560*/  @!P0 ISETP.GE.AND P1, PT, R6, R10, PT ;  /* 0x0000000a0600820c */ /* 0x000fe40003f26270 */
        /* <DEDUP_REMOVED lines=9> */
[--C-:B-1----:R-:W-:Y:S01]  /*4600*/  FFMA.FTZ R16, R6, c[0x0][0x23c], -R8.reuse ;  /* 0x00008f0006107a23 */ /* 0x102fe20000010808 */
[C---:B------:R-:W-:Y:S02]  /*4610*/  @!P0 IADD3 R6, R0.reuse, 0x38, RZ ;  /* 0x0000003800068810 */ /* 0x040fe40007ffe0ff */
[----:B------:R-:W-:Y:S06]  /*4620*/  @!P0 IADD3 R0, R0, 0x39, RZ ;  /* 0x0000003900008810 */ /* 0x000fec0007ffe0ff */
[----:B------:R1:W-:Y:S01]  /*4630*/  MUFU.EX2 R68, R16 ;  /* 0x0000001000447308 */ /* 0x0003e20000000800 */
[C---:B------:R-:W-:Y:S02]  /*4640*/  @!P0 ISETP.GE.AND P1, PT, R6.reuse, R11, PT ;  /* 0x0000000b0600820c */ /* 0x040fe40003f26270 */
[CC--:B------:R-:W-:Y:S02]  /*4650*/  @!P0 ISETP.GE.AND P5, PT, R6.reuse, R15.reuse, PT ;  /* 0x0000000f0600820c */ /* 0x0c0fe40003fa6270 */
[----:B------:R-:W-:Y:S02]  /*4660*/  @!P0 ISETP.GE.AND P3, PT, R6, R14, PT ;  /* 0x0000000e0600820c */ /* 0x000fe40003f66270 */
[----:B---3--:R-:W-:Y:S02]  /*4670*/  MOV R7, R210 ;  /* 0x000000d200077202 */ /* 0x008fe40000000f00 */
[C---:B------:R-:W-:Y:S02]  /*4680*/  @!P0 ISETP.GE.AND P4, PT, R0.reuse, R15, PT ;  /* 0x0000000f0000820c */ /* 0x040fe40003f86270 */
[C---:B------:R-:W-:Y:S02]  /*4690*/  @!P0 ISETP.GE.AND P2, PT, R0.reuse, R14, PT ;  /* 0x0000000e0000820c */ /* 0x040fe40003f46270 */
[----:B-1----:R-:W-:Y:S02]  /*46a0*/  MOV R16, R211 ;  /* 0x000000d300107202 */ /* 0x002fe40000000f00 */
        /* <DEDUP_REMOVED lines=38> */
[----:B------:R-:W-:Y:S02]  /*4910*/  @!P0 FSEL R10, R190, -INF , !P2 ;  /* 0xff800000be0a8808 */ /* 0x000fe40005000000 */
[----:B------:R-:W-:Y:S01]  /*4920*/  PLOP3.LUT P2, PT, PT, PT, UP3, 0x80, 0x0 ;  /* 0x000000000000781c */ /* 0x000fe20003f4f038 */
[----:B------:R-:W-:Y:S02]  /*4930*/  MUFU.EX2 R197, R11 ;  /* 0x0000000b00c57308 */ /* 0x000fe40000000800 */
[----:B------:R-:W-:Y:S01]  /*4940*/  FFMA.FTZ R12, R10, c[0x0][0x23c], -R12 ;  /* 0x00008f000a0c7a23 */ /* 0x000fe2000001080c */
[----:B------:R-:W-:Y:S02]  /*4950*/  MOV R10, R225 ;  /* 0x000000e1000a7202 */ /* 0x000fe40000000f00 */
[----:B-1----:R-:W-:Y:S02]  /*4960*/  F2FP.PACK_AB R0, R218, R220 ;  /* 0x000000dcda00723e */ /* 0x002fe400000000ff */
[----:B------:R-:W-:Y:S02]  /*4970*/  @!P0 FSEL R10, R225, -INF , !P1 ;  /* 0xff800000e10a8808 */ /* 0x000fe40004800000 */
[----:B---3--:R-:W-:Y:S01]  /*4980*/  F2FP.PACK_AB R7, R153, R156 ;  /* 0x0000009c9907723e */ /* 0x008fe200000000ff */
[----:B------:R-:W1:Y:S02]  /*4990*/  MUFU.EX2 R196, R12 ;  /* 0x0000000c00c47308 */ /* 0x000e640000000800 */
        /* <DEDUP_REMOVED lines=88> */
[-C--:B------:R-:W-:Y:S07]  /*4f20*/  HMMA.16816.F32 R60, R104, R146.reuse, R60 ;  /* 0x00000092683c723c */ /* 0x080fee000000183c */
[----:B------:R-:W-:Y:S01]  /*4f30*/  MOV R107, c[0x0][0x22c] ;  /* 0x00008b00006b7a02 */ /* 0x000fe20000000f00 */
[----:B------:R-:W-:Y:S04]  /*4f40*/  HMMA.16816.F32 R64, R100, R146, R64 ;  /* 0x000000926440723c */ /* 0x000fe80000001840 */
[----:B------:R-:W-:Y:S03]  /*4f50*/  IMAD R107, R107, c[0x0][0x1c0], RZ ;  /* 0x000070006b6b7a24 */ /* 0x000fe600078e02ff */
[C---:B------:R-:W-:Y:S02]  /*4f60*/  FADD.FTZ R101, -R110.reuse, R4 ;  /* 0x000000046e657221 */ /* 0x040fe40000010100 */
[----:B------:R-:W-:Y:S03]  /*4f70*/  FADD.FTZ R100, -R110, R5 ;  /* 0x000000056e647221 */ /* 0x000fe60000010100 */
[----:B------:R-:W-:Y:S01]  /*4f80*/  FFMA.FTZ R5, -R183, R183, 1 ;  /* 0x3f800000b7057423 */ /* 0x000fe200000101b7 */
[----:B------:R-:W-:Y:S01]  /*4f90*/  LEA R107, -R107, RZ, 0x7 ;  /* 0x000000ff6b6b7211 */ /* 0x000fe200078e39ff */
[----:B------:R-:W-:Y:S02]  /*4fa0*/  FFMA.FTZ R4, -R174, R174, 1 ;  /* 0x3f800000ae047423 */ /* 0x000fe400000101ae */
[----:B------:R-:W-:Y:S01]  /*4fb0*/  FMUL.FTZ R101, R219, R101 ;  /* 0x00000065db657220 */ /* 0x000fe20000410000 */
[----:B------:R-:W-:Y:S01]  /*4fc0*/  LEA R164, P0, R107, R164, 0x2 ;  /* 0x000000a46ba47211 */ /* 0x000fe200078010ff */
[----:B------:R-:W-:Y:S01]  /*4fd0*/  FMUL.FTZ R100, R187, R100 ;  /* 0x00000064bb647220 */ /* 0x000fe20000410000 */
[----:B------:R1:W5:Y:S01]  /*4fe0*/  LDL.LU R219, [R1+0xf4] ;  /* 0x0000f40001db7983 */ /* 0x0003620000300800 */
[----:B------:R-:W-:Y:S01]  /*4ff0*/  FMUL.FTZ R5, R5, c[0x0][0x2ec] ;  /* 0x0000bb0005057a20 */ /* 0x000fe20000410000 */
[----:B------:R-:W-:Y:S01]  /*5000*/  LEA.HI.X.SX32 R165, R107, R165, 0x2, P0 ;  /* 0x000000a56ba57211 */ /* 0x000fe200000f16ff */
        /* <DEDUP_REMOVED lines=68> */
[----:B------:R-:W-:Y:S02]  /*5450*/  FADD.FTZ R16, -R109, R6 ;  /* 0x000000066d107221 */ /* 0x000fe40000010100 */
        /* <DEDUP_REMOVED lines=40> */
[C---:B------:R-:W-:Y:S02]  /*56e0*/  FADD.FTZ R18, -R109.reuse, R35 ;  /* 0x000000236d127221 */ /* 0x040fe40000010100 */
        /* <DEDUP_REMOVED lines=41> */
[C---:B------:R-:W-:Y:S02]  /*5980*/  FADD.FTZ R8, -R108.reuse, R13 ;  /* 0x0000000d6c087221 */ /* 0x040fe40000010100 */
        /* <DEDUP_REMOVED lines=23> */
[----:B------:R-:W-:Y:S02]  /*5b00*/  FFMA.FTZ R4, -R98, R98, 1 ;  /* 0x3f80000062047423 */ /* 0x000fe40000010162 */
[----:B------:R-:W-:Y:S01]  /*5b10*/  FMUL.FTZ R7, R7, c[0x0][0x2ec] ;  /* 0x0000bb0007077a20 */ /* 0x000fe20000410000 */
[----:B------:R1:W5:Y:S01]  /*5b20*/  LDL.LU R99, [R1+0xbc] ;  /* 0x0000bc0001637983 */ /* 0x0003620000300800 */
[----:B------:R-:W-:Y:S02]  /*5b30*/  FMUL.FTZ R6, R6, c[0x0][0x2ec] ;  /* 0x0000bb0006067a20 */ /* 0x000fe40000410000 */
[----:B------:R-:W-:Y:S01]  /*5b40*/  FMUL.FTZ R4, R4, c[0x0][0x2ec] ;  /* 0x0000bb0004047a20 */ /* 0x000fe20000410000 */
[----:B------:R1:W5:Y:S01]  /*5b50*/  LDL.LU R98, [R1+0xb8] ;  /* 0x0000b80001627983 */ /* 0x0003620000300800 */
[----:B------:R-:W-:Y:S02]  /*5b60*/  FMUL.FTZ R50, R13, R7 ;  /* 0x000000070d327220 */ /* 0x000fe40000410000 */
[----:B------:R-:W-:Y:S02]  /*5b70*/  FADD.FTZ R13, -R108, R24 ;  /* 0x000000186c0d7221 */ /* 0x000fe40000010100 */
[----:B------:R-:W-:Y:S02]  /*5b80*/  FMUL.FTZ R5, R5, c[0x0][0x2ec] ;  /* 0x0000bb0005057a20 */ /* 0x000fe40000410000 */
[----:B------:R-:W-:Y:S02]  /*5b90*/  FMUL.FTZ R23, R12, R6 ;  /* 0x000000060c177220 */ /* 0x000fe40000410000 */
[----:B------:R-:W-:Y:S02]  /*5ba0*/  FMUL.FTZ R19, R8, R4 ;  /* 0x0000000408137220 */ /* 0x000fe40000410000 */
[C---:B------:R-:W-:Y:S02]  /*5bb0*/  FADD.FTZ R12, -R108.reuse, R25 ;  /* 0x000000196c0c7221 */ /* 0x040fe40000010100 */
[C---:B------:R-:W-:Y:S02]  /*5bc0*/  FADD.FTZ R8, -R108.reuse, R29 ;  /* 0x0000001d6c087221 */ /* 0x040fe40000010100 */
[----:B------:R-:W-:Y:S02]  /*5bd0*/  FMUL.FTZ R13, R97, R13 ;  /* 0x0000000d610d7220 */ /* 0x000fe40000410000 */
[----:B------:R-:W-:Y:S01]  /*5be0*/  FFMA.FTZ R4, -R247, R247, 1 ;  /* 0x3f800000f7047423 */ /* 0x000fe200000101f7 */
[----:B------:R1:W5:Y:S01]  /*5bf0*/  LDL.LU R97, [R1+0xb4] ;  /* 0x0000b40001617983 */ /* 0x0003620000300800 */
[----:B------:R-:W-:Y:S02]  /*5c00*/  FMUL.FTZ R20, R9, R5 ;  /* 0x0000000509147220 */ /* 0x000fe40000410000 */
[----:B------:R-:W-:Y:S02]  /*5c10*/  FADD.FTZ R9, -R108, R28 ;  /* 0x0000001c6c097221 */ /* 0x000fe40000010100 */
[----:B------:R-:W-:Y:S02]  /*5c20*/  FMUL.FTZ R12, R96, R12 ;  /* 0x0000000c600c7220 */ /* 0x000fe40000410000 */
[----:B------:R-:W-:Y:S01]  /*5c30*/  FMUL.FTZ R8, R94, R8 ;  /* 0x000000085e087220 */ /* 0x000fe20000410000 */
[----:B------:R1:W5:Y:S01]  /*5c40*/  LDL.LU R96, [R1+0xb0] ;  /* 0x0000b00001607983 */ /* 0x0003620000300800 */
[----:B------:R-:W-:Y:S02]  /*5c50*/  FMUL.FTZ R4, R4, c[0x0][0x2ec] ;  /* 0x0000bb0004047a20 */ /* 0x000fe40000410000 */
[----:B------:R-:W-:Y:S02]  /*5c60*/  FMUL.FTZ R9, R95, R9 ;  /* 0x000000095f097220 */ /* 0x000fe40000410000 */
[----:B------:R-:W-:Y:S01]  /*5c70*/  FFMA.FTZ R6, -R92, R92, 1 ;  /* 0x3f8000005c067423 */ /* 0x000fe2000001015c */
[----:B------:R1:W5:Y:S01]  /*5c80*/  LDL.LU R95, [R1+0xac] ;  /* 0x0000ac00015f7983 */ /* 0x0003620000300800 */
[----:B------:R-:W-:Y:S02]  /*5c90*/  FFMA.FTZ R5, -R248, R248, 1 ;  /* 0x3f800000f8057423 */ /* 0x000fe400000101f8 */
[----:B------:R-:W-:Y:S01]  /*5ca0*/  FMUL.FTZ R18, R8, R4 ;  /* 0x0000000408127220 */ /* 0x000fe20000410000 */
[----:B------:R1:W5:Y:S01]  /*5cb0*/  LDL.LU R94, [R1+0xa8] ;  /* 0x0000a800015e7983 */ /* 0x0003620000300800 */
[----:B------:R-:W-:Y:S02]  /*5cc0*/  FADD.FTZ R8, -R108, R45 ;  /* 0x0000002d6c087221 */ /* 0x000fe40000010100 */
[----:B------:R-:W-:Y:S02]  /*5cd0*/  FFMA.FTZ R4, -R223, R223, 1 ;  /* 0x3f800000df047423 */ /* 0x000fe400000101df */
[----:B------:R-:W-:Y:S02]  /*5ce0*/  FFMA.FTZ R7, -R93, R93, 1 ;  /* 0x3f8000005d077423 */ /* 0x000fe4000001015d */
[----:B------:R-:W-:Y:S01]  /*5cf0*/  FMUL.FTZ R6, R6, c[0x0][0x2ec] ;  /* 0x0000bb0006067a20 */ /* 0x000fe20000410000 */
[----:B------:R1:W5:Y:S01]  /*5d00*/  LDL.LU R93, [R1+0xa4] ;  /* 0x0000a400015d7983 */ /* 0x0003620000300800 */
[----:B------:R-:W-:Y:S02]  /*5d10*/  FMUL.FTZ R5, R5, c[0x0][0x2ec] ;  /* 0x0000bb0005057a20 */ /* 0x000fe40000410000 */
[----:B------:R-:W-:Y:S01]  /*5d20*/  FMUL.FTZ R8, R243, R8 ;  /* 0x00000008f3087220 */ /* 0x000fe20000410000 */
[----:B------:R1:W5:Y:S01]  /*5d30*/  LDL.LU R92, [R1+0xa0] ;  /* 0x0000a000015c7983 */ /* 0x0003620000300800 */
[----:B------:R-:W-:Y:S02]  /*5d40*/  FMUL.FTZ R4, R4, c[0x0][0x2ec] ;  /* 0x0000bb0004047a20 */ /* 0x000fe40000410000 */
[----:B------:R-:W-:Y:S02]  /*5d50*/  FMUL.FTZ R7, R7, c[0x0][0x2ec] ;  /* 0x0000bb0007077a20 */ /* 0x000fe40000410000 */
[----:B------:R-:W-:Y:S02]  /*5d60*/  FMUL.FTZ R22, R12, R6 ;  /* 0x000000060c167220 */ /* 0x000fe40000410000 */
[----:B------:R-:W-:Y:S02]  /*5d70*/  FMUL.FTZ R16, R9, R5 ;  /* 0x0000000509107220 */ /* 0x000fe40000410000 */
[C---:B------:R-:W-:Y:S02]  /*5d80*/  FADD.FTZ R12, -R108.reuse, R41 ;  /* 0x000000296c0c7221 */ /* 0x040fe40000010100 */
[----:B------:R-:W-:Y:S02]  /*5d90*/  FADD.FTZ R9, -R108, R44 ;  /* 0x0000002c6c097221 */ /* 0x000fe40000010100 */
[----:B------:R-:W-:Y:S02]  /*5da0*/  FFMA.FTZ R5, -R224, R224, 1 ;  /* 0x3f800000e0057423 */ /* 0x000fe400000101e0 */
[----:B------:R-:W-:Y:S02]  /*5db0*/  FMUL.FTZ R41, R8, R4 ;  /* 0x0000000408297220 */ /* 0x000fe40000410000 */
[----:B------:R-:W-:Y:S02]  /*5dc0*/  FADD.FTZ R8, -R108, R61 ;  /* 0x0000003d6c087221 */ /* 0x000fe40000010100 */
[----:B------:R-:W-:Y:S02]  /*5dd0*/  FFMA.FTZ R4, -R210, R210, 1 ;  /* 0x3f800000d2047423 */ /* 0x000fe400000101d2 */
[----:B------:R-:W-:Y:S02]  /*5de0*/  FMUL.FTZ R49, R13, R7 ;  /* 0x000000070d317220 */ /* 0x000fe40000410000 */
[----:B------:R-:W-:Y:S02]  /*5df0*/  FADD.FTZ R13, -R108, R40 ;  /* 0x000000286c0d7221 */ /* 0x000fe40000010100 */
[----:B------:R-:W-:Y:S02]  /*5e00*/  FMUL.FTZ R9, R246, R9 ;  /* 0x00000009f6097220 */ /* 0x000fe40000410000 */
        /* <DEDUP_REMOVED lines=21> */
[----:B------:R-:W-:Y:S01]  /*5f60*/  FMUL.FTZ R12, R252, R12 ;  /* 0x0000000cfc0c7220 */ /* 0x000fe20000410000 */
[----:B------:R1:W5:Y:S01]  /*5f70*/  LDL.LU R89, [R1+0x94] ;  /* 0x0000940001597983 */ /* 0x0003620000300800 */
[----:B------:R-:W-:Y:S02]  /*5f80*/  FMUL.FTZ R6, R6, c[0x0][0x2ec] ;  /* 0x0000bb0006067a20 */ /* 0x000fe40000410000 */
[----:B------:R-:W-:Y:S02]  /*5f90*/  FMUL.FTZ R48, R13, R7 ;  /* 0x000000070d307220 */ /* 0x000fe40000410000 */
[----:B------:R-:W-:Y:S02]  /*5fa0*/  FADD.FTZ R13, -R108, R56 ;  /* 0x000000386c0d7221 */ /* 0x000fe40000010100 */
[----:B------:R-:W-:Y:S02]  /*5fb0*/  FFMA.FTZ R7, -R214, R214, 1 ;  /* 0x3f800000d6077423 */ /* 0x000fe400000101d6 */
[----:B------:R-:W-:Y:S02]  /*5fc0*/  FADD.FTZ R8, -R0, R15 ;  /* 0x0000000f00087221 */ /* 0x000fe40000010100 */
[----:B------:R-:W-:Y:S02]  /*5fd0*/  FMUL.FTZ R9, R88, R9 ;  /* 0x0000000958097220 */ /* 0x000fe40000410000 */
[----:B------:R-:W-:Y:S01]  /*5fe0*/  FMUL.FTZ R45, R12, R6 ;  /* 0x000000060c2d7220 */ /* 0x000fe20000410000 */
[----:B------:R1:W5:Y:S01]  /*5ff0*/  LDL.LU R88, [R1+0x90] ;  /* 0x0000900001587983 */ /* 0x0003620000300800 */
[----:B------:R-:W-:Y:S02]  /*6000*/  FADD.FTZ R12, -R108, R57 ;  /* 0x000000396c0c7221 */ /* 0x000fe40000010100 */
        /* <DEDUP_REMOVED lines=18> */
[----:B------:R-:W-:Y:S01]  /*6130*/  FMUL.FTZ R25, R8, R4 ;  /* 0x0000000408197220 */ /* 0x000fe20000410000 */
[----:B------:R1:W5:Y:S01]  /*6140*/  LDL.LU R83, [R1+0x7c] ;  /* 0x00007c0001537983 */ /* 0x0003620000300800 */
[C---:B------:R-:W-:Y:S02]  /*6150*/  FADD.FTZ R8, -R0.reuse, R26 ;  /* 0x0000001a00087221 */ /* 0x040fe40000010100 */
        /* <DEDUP_REMOVED lines=9> */
[----:B------:R-:W-:Y:S01]  /*61f0*/  FMUL.FTZ R7, R7, c[0x0][0x2ec] ;  /* 0x0000bb0007077a20 */ /* 0x000fe20000410000 */
        /* <DEDUP_REMOVED lines=16> */
[C---:B------:R-:W-:Y:S02]  /*6300*/  FADD.FTZ R8, -R0.reuse, R42 ;  /* 0x0000002a00087221 */ /* 0x040fe40000010100 */
[----:B------:R-:W-:Y:S02]  /*6310*/  FADD.FTZ R13, -R0, R43 ;  /* 0x0000002b000d7221 */ /* 0x000fe40000010100 */
[----:B------:R-:W-:Y:S02]  /*6320*/  FMUL.FTZ R8, R74, R8 ;  /* 0x000000084a087220 */ /* 0x000fe40000410000 */
[C---:B------:R-:W-:Y:S01]  /*6330*/  FADD.FTZ R9, -R0.reuse, R46 ;  /* 0x0000002e00097221 */ /* 0x040fe20000010100 */
[----:B------:R1:W5:Y:S01]  /*6340*/  LDL.LU R74, [R1+0x58] ;  /* 0x00005800014a7983 */ /* 0x0003620000300800 */
[----:B------:R-:W-:Y:S02]  /*6350*/  FMUL.FTZ R13, R73, R13 ;  /* 0x0000000d490d7220 */ /* 0x000fe40000410000 */
[----:B------:R-:W-:Y:S01]  /*6360*/  FADD.FTZ R11, -R0, R47 ;  /* 0x0000002f000b7221 */ /* 0x000fe20000010100 */
[----:B------:R1:W5:Y:S01]  /*6370*/  LDL.LU R73, [R1+0x54] ;  /* 0x0000540001497983 */ /* 0x0003620000300800 */
[----:B------:R-:W-:Y:S02]  /*6380*/  FMUL.FTZ R9, R72, R9 ;  /* 0x0000000948097220 */ /* 0x000fe40000410000 */
[----:B------:R-:W-:Y:S01]  /*6390*/  FMUL.FTZ R11, R71, R11 ;  /* 0x0000000b470b7220 */ /* 0x000fe20000410000 */
[----:B------:R1:W5:Y:S01]  /*63a0*/  LDL.LU R72, [R1+0x50] ;  /* 0x0000500001487983 */ /* 0x0003620000300800 */
[----:B------:R-:W-:Y:S02]  /*63b0*/  FMUL.FTZ R6, R6, c[0x0][0x2ec] ;  /* 0x0000bb0006067a20 */ /* 0x000fe40000410000 */
        /* <DEDUP_REMOVED lines=19> */
[----:B------:R-:W-:Y:S02]  /*64f0*/  FFMA.FTZ R5, -R251, R251, 1 ;  /* 0x3f800000fb057423 */ /* 0x000fe400000101fb */
[----:B------:R-:W-:Y:S02]  /*6500*/  FFMA.FTZ R4, -R250, R250, 1 ;  /* 0x3f800000fa047423 */ /* 0x000fe400000101fa */
[----:B------:R-:W-:Y:S02]  /*6510*/  FMUL.FTZ R7, R7, c[0x0][0x2ec] ;  /* 0x0000bb0007077a20 */ /* 0x000fe40000410000 */
[----:B------:R-:W-:Y:S02]  /*6520*/  FMUL.FTZ R6, R6, c[0x0][0x2ec] ;  /* 0x0000bb0006067a20 */ /* 0x000fe40000410000 */
        /* <DEDUP_REMOVED lines=23> */
[----:B------:R-:W-:Y:S02]  /*66a0*/  IMAD.MOV.U32 R6, RZ, RZ, c[0x0][0x194] ;  /* 0x00006500ff067624 */ /* 0x000fe400078e00ff */
[----:B------:R-:W-:Y:S01]  /*66b0*/  IMAD.U32 R0, R5, -0x80, RZ ;  /* 0xffffff8005007824 */ /* 0x000fe200078e00ff */
[----:B------:R-:W-:Y:S04]  /*66c0*/  UISETP.NE.U32.AND UP0, UPT, UR8, 0x1, UPT ;  /* 0x000000010800788c */ /* 0x000fe8000bf05070 */
[C---:B-----5:R-:W-:Y:S01]  /*66d0*/  LEA R4, P0, R0.reuse, R186, 0x1 ;  /* 0x000000ba00047211 */ /* 0x060fe200078008ff */
        /* <DEDUP_REMOVED lines=14> */
.L_x_244:
[----:B-1----:R-:W-:Y:S02]  /*67c0*/  F2FP.PACK_AB R32, R174, R183 ;  /* 0x000000b7ae20723e */ /* 0x002fe400000000ff */
        /* <DEDUP_REMOVED lines=123> */
[----:B------:R-:W2:Y:S01]  /*6f80*/  LDL R42, [R1+0x10] ;  /* 0x00001000012a7983 */ /* 0x000ea20000100800 */
[----:B------:R-:W-:Y:S02]  /*6f90*/  IMAD.MOV.U32 R7, RZ, RZ, c[0x0][0x370] ;  /* 0x0000dc00ff077624 */ /* 0x000fe400078e00ff */
[----:B------:R-:W-:Y:S02]  /*6fa0*/  IMAD.MOV.U32 R8, RZ, RZ, c[0x0][0x374] ;  /* 0x0000dd00ff087624 */ /* 0x000fe400078e00ff */
[C---:B------:R-:W-:Y:S05]  /*6fb0*/  IMAD.U32 R4, R7.reuse, -0x80, RZ ;  /* 0xffffff8007047824 */ /* 0x040fea00078e00ff */
[C---:B------:R-:W-:Y:S04]  /*6fc0*/  LEA R5, P0, R4.reuse, R184, 0x1 ;  /* 0x000000b804057211 */ /* 0x040fe800078008ff */
[----:B------:R-:W-:Y:S02]  /*6fd0*/  LEA.HI.X.SX32 R4, R4, R185, 0x1, P0 ;  /* 0x000000b904047211 */ /* 0x000fe400000f0eff */
[----:B------:R-:W-:Y:S03]  /*6fe0*/  MOV R184, R5 ;  /* 0x0000000500b87202 */ /* 0x000fe60000000f00 */
[----:B------:R-:W-:Y:S01]  /*6ff0*/  IMAD.MOV.U32 R185, RZ, RZ, R4 ;  /* 0x000000ffffb97224 */ /* 0x000fe200078e0004 */
[C---:B------:R-:W-:Y:S04]  /*7000*/  LEA R4, P0, R7.reuse, R184, 0x7 ;  /* 0x000000b807047211 */ /* 0x040fe800078038ff */
[----:B------:R-:W-:Y:S02]  /*7010*/  LEA.HI.X R5, R7, R185, R8, 0x7, P0 ;  /* 0x000000b907057211 */ /* 0x000fe400000f3c08 */
[----:B--2---:R-:W-:Y:S05]  /*7020*/  SHF.L.U32 R6, R42, 0x1, RZ ;  /* 0x000000012a067819 */ /* 0x004fea00000006ff */
[----:B------:R-:W-:Y:S01]  /*7030*/  @!PT LDS RZ, [RZ] ;  /* 0x00000000fffff984 */ /* 0x000fe20000000800 */
[----:B------:R-:W-:Y:S01]  /*7040*/  @!PT LDS RZ, [RZ] ;  /* 0x00000000fffff984 */ /* 0x000fe20000000800 */
[----:B------:R-:W-:Y:S01]  /*7050*/  @!PT LDS RZ, [RZ] ;  /* 0x00000000fffff984 */ /* 0x000fe20000000800 */
[----:B------:R1:W-:Y:S04]  /*7060*/  LDGSTS.E.BYPASS.LTC128B.128 [R6+0x4000], [R184.64] ;  /* 0x04000000b8067fae */ /* 0x0003e8000b901d44 */
[----:B------:R1:W-:Y:S04]  /*7070*/  LDGSTS.E.BYPASS.LTC128B.128 [R6+0x5000], [R4.64] ;  /* 0x0500000004067fae */ /* 0x0003e8000b901d44 */
[----:B------:R-:W0:Y:S02]  /*7080*/  LDGDEPBAR ;  /* 0x00000000000079af */ /* 0x000e240000000000 */
.L_x_245:
[----:B------:R-:W2:Y:S01]  /*7090*/  LDL R57, [R1+0x14] ;  /* 0x0000140001397983 */ /* 0x000ea20000100800 */
[----:B------:R-:W-:Y:S02]  /*70a0*/  ULOP3.LUT UR8, UR6, 0x1, URZ, 0xc0, !UPT ;  /* 0x0000000106087892 */ /* 0x000fe4000f8ec03f */
[----:B------:R-:W-:Y:S01]  /*70b0*/  UISETP.GT.AND UP2, UPT, UR6, UR13, UPT ;  /* 0x0000000d0600728c */ /* 0x000fe2000bf44270 */
[----:B------:R-:W3:Y:S01]  /*70c0*/  LDL R56, [R1+0x28] ;  /* 0x0000280001387983 */ /* 0x000ee20000100800 */
[----:B------:R-:W-:Y:S02]  /*70d0*/  UISETP.NE.U32.AND UP0, UPT, UR8, 0x1, UPT ;  /* 0x000000010800788c */ /* 0x000fe4000bf05070 */
[----:B------:R-:W-:Y:S01]  /*70e0*/  UIADD3 UR6, UR6, -0x1, URZ ;  /* 0xffffffff06067890 */ /* 0x000fe2000fffe03f */
[----:B------:R4:W5:Y:S04]  /*70f0*/  LDL R52, [R1] ;  /* 0x0000000001347983 */ /* 0x0009680000100800 */
[----:B------:R4:W3:Y:S04]  /*7100*/  LDL R53, [R1+0x4] ;  /* 0x0000040001357983 */ /* 0x0008e80000100800 */
[----:B------:R4:W4:Y:S04]  /*7110*/  LDL R54, [R1+0x8] ;  /* 0x0000080001367983 */ /* 0x0009280000100800 */
        /* <DEDUP_REMOVED lines=45> */
[C---:B-1----:R-:W-:Y:S08]  /*73f0*/  HMMA.16816.F32 R8, R32.reuse, R40, R8 ;  /* 0x000000282008723c */ /* 0x042ff00000001808 */
[-C--:B------:R-:W-:Y:S01]  /*7400*/  HMMA.16816.F32 R12, R32, R42.reuse, R12 ;  /* 0x0000002a200c723c */ /* 0x080fe2000000180c */
[----:B------:R-:W1:Y:S03]  /*7410*/  LDSM.16.M88.4 R32, [R152+0x6000] ;  /* 0x006000009820783b */ /* 0x000e660000000200 */
[----:B------:R-:W-:Y:S04]  /*7420*/  IMAD.U32 R0, RZ, RZ, UR27 ;  /* 0x0000001bff007e24 */ /* 0x000fe8000f8e00ff */
[----:B------:R-:W-:Y:S08]  /*7430*/  HMMA.16816.F32 R16, R36, R42, R16 ;  /* 0x0000002a2410723c */ /* 0x000ff00000001810 */
[-C--:B------:R-:W-:Y:S08]  /*7440*/  HMMA.16816.F32 R4, R20, R48.reuse, R4 ;  /* 0x000000301404723c */ /* 0x080ff00000001804 */
[C---:B------:R-:W-:Y:S08]  /*7450*/  HMMA.16816.F32 R8, R44.reuse, R48, R8 ;  /* 0x000000302c08723c */ /* 0x040ff00000001808 */
[-C--:B------:R-:W-:Y:S08]  /*7460*/  HMMA.16816.F32 R12, R44, R50.reuse, R12 ;  /* 0x000000322c0c723c */ /* 0x080ff0000000180c */
[----:B------:R-:W-:Y:S07]  /*7470*/  HMMA.16816.F32 R16, R20, R50, R16 ;  /* 0x000000321410723c */ /* 0x000fee0000001810 */
[----:B------:R-:W-:Y:S01]  /*7480*/  IMAD.U32 R22, RZ, RZ, UR28 ;  /* 0x0000001cff167e24 */ /* 0x000fe2000f8e00ff */
[-C--:B--2---:R-:W-:Y:S01]  /*7490*/  HMMA.16816.F32 R4, R24, R28.reuse, R4 ;  /* 0x0000001c1804723c */ /* 0x084fe20000001804 */
[----:B------:R-:W-:Y:S04]  /*74a0*/  IMAD.U32 R23, RZ, RZ, UR28 ;  /* 0x0000001cff177e24 */ /* 0x000fe8000f8e00ff */
[-C--:B------:R-:W-:Y:S03]  /*74b0*/  LEA R22, P1, R22, R164.reuse, 0x2 ;  /* 0x000000a416167211 */ /* 0x080fe600078210ff */
[C---:B-1----:R-:W-:Y:S04]  /*74c0*/  HMMA.16816.F32 R8, R32.reuse, R28, R8 ;  /* 0x0000001c2008723c */ /* 0x042fe80000001808 */
[----:B------:R-:W-:Y:S01]  /*74d0*/  @P2 IADD3 R20, P0, R57, UR10, RZ ;  /* 0x0000000a39142c10 */ /* 0x000fe2000ff1e0ff */
[----:B------:R-:W-:Y:S01]  /*74e0*/  @UP3 UIADD3 UR10, UP1, UR10, -0x200, URZ ;  /* 0xfffffe000a0a3890 */ /* 0x000fe2000ff3e03f */
[-C--:B------:R-:W-:Y:S01]  /*74f0*/  LEA.HI.X.SX32 R23, R23, R165.reuse, 0x2, P1 ;  /* 0x000000a517177211 */ /* 0x080fe200008f16ff */
[----:B------:R-:W-:Y:S01]  /*7500*/  IMAD.U32 R28, RZ, RZ, UR27 ;  /* 0x0000001bff1c7e24 */ /* 0x000fe2000f8e00ff */
[-C--:B------:R-:W-:Y:S01]  /*7510*/  HMMA.16816.F32 R12, R32, R30.reuse, R12 ;  /* 0x0000001e200c723c */ /* 0x080fe2000000180c */
[----:B------:R-:W-:Y:S03]  /*7520*/  LDSM.16.MT88.4 R32, [R2+0xd000] ;  /* 0x00d000000220783b */ /* 0x000fe60000004200 */
[----:B---3--:R-:W-:Y:S01]  /*7530*/  @P2 IADD3.X R21, R56, UR9, RZ, P0, !PT ;  /* 0x0000000938152c10 */ /* 0x008fe200087fe4ff */
[----:B------:R-:W-:Y:S01]  /*7540*/  @UP3 UIADD3.X UR9, UR9, -0x1, URZ, UP1, !UPT ;  /* 0xffffffff09093890 */ /* 0x000fe20008ffe43f */
[-C--:B------:R-:W-:Y:S02]  /*7550*/  LEA R28, P0, R28, R164.reuse, 0x2 ;  /* 0x000000a41c1c7211 */ /* 0x080fe400078010ff */
[----:B------:R-:W-:Y:S01]  /*7560*/  HMMA.16816.F32 R16, R24, R30, R16 ;  /* 0x0000001e1810723c */ /* 0x000fe20000001810 */
[----:B-----5:R1:W2:Y:S03]  /*7570*/  @P2 LDG.E R52, [R20.64+0x120] ;  /* 0x0001200414342981 */ /* 0x0202a6000c1e1900 */
[-C--:B------:R-:W-:Y:S01]  /*7580*/  LEA.HI.X.SX32 R29, R0, R165.reuse, 0x2, P0 ;  /* 0x000000a5001d7211 */ /* 0x080fe200000f16ff */
[----:B------:R1:W3:Y:S01]  /*7590*/  @P2 LDG.E R53, [R20.64+0x100] ;  /* 0x0001000414352981 */ /* 0x0002e2000c1e1900 */
[----:B------:R-:W-:Y:S02]  /*75a0*/  IMAD.U32 R0, RZ, RZ, UR26 ;  /* 0x0000001aff007e24 */ /* 0x000fe4000f8e00ff */
[----:B------:R-:W-:Y:S01]  /*75b0*/  IMAD.U32 R24, RZ, RZ, UR26 ;  /* 0x0000001aff187e24 */ /* 0x000fe2000f8e00ff */
[----:B----4-:R1:W4:Y:S04]  /*75c0*/  @P2 LDG.E R54, [R20.64+0x20] ;  /* 0x0000200414362981 */ /* 0x010328000c1e1900 */
[----:B------:R1:W5:Y:S01]  /*75d0*/  @P2 LDG.E R55, [R20.64] ;  /* 0x0000000414372981 */ /* 0x000362000c1e1900 */
[-C--:B------:R-:W-:Y:S03]  /*75e0*/  LEA R24, P0, R24, R164.reuse, 0x2 ;  /* 0x000000a418187211 */ /* 0x080fe600078010ff */
[----:B------:R1:W-:Y:S01]  /*75f0*/  RED.E.ADD.F32.FTZ.RN.STRONG.GPU [R164.64], R4 ;  /* 0x00000004a400798e */ /* 0x0003e2000c10e784 */
[-C--:B------:R-:W-:Y:S01]  /*7600*/  LEA.HI.X.SX32 R25, R0, R165.reuse, 0x2, P0 ;  /* 0x000000a500197211 */ /* 0x080fe200000f16ff */
[----:B------:R-:W-:Y:S02]  /*7610*/  IMAD.U32 R0, RZ, RZ, UR23 ;  /* 0x00000017ff007e24 */ /* 0x000fe4000f8e00ff */
[----:B------:R1:W-:Y:S04]  /*7620*/  RED.E.ADD.F32.FTZ.RN.STRONG.GPU [R22.64], R5 ;  /* 0x000000051600798e */ /* 0x0003e8000c10e784 */
[----:B------:R1:W-:Y:S04]  /*7630*/  RED.E.ADD.F32.FTZ.RN.STRONG.GPU [R28.64], R6 ;  /* 0x000000061c00798e */ /* 0x0003e8000c10e784 */
[----:B------:R1:W-:Y:S04]  /*7640*/  RED.E.ADD.F32.FTZ.RN.STRONG.GPU [R24.64], R7 ;  /* 0x000000071800798e */ /* 0x0003e8000c10e784 */
[----:B------:R-:W-:Y:S04]  /*7650*/  LDSM.16.MT88.4 R24, [R2+0xc800] ;  /* 0x00c800000218783b */ /* 0x000fe80000004200 */
[----:B------:R-:W-:Y:S01]  /*7660*/  LDSM.16.MT88.4 R28, [R3+0x800] ;  /* 0x00080000031c783b */ /* 0x000fe20000004200 */
[----:B-1----:R-:W-:Y:S05]  /*7670*/  IMAD.U32 R20, RZ, RZ, UR24 ;  /* 0x00000018ff147e24 */ /* 0x002fea000f8e00ff */
[-C--:B------:R-:W-:Y:S01]  /*7680*/  LEA R20, P1, R20, R164.reuse, 0x2 ;  /* 0x000000a414147211 */ /* 0x080fe200078210ff */
[----:B------:R-:W-:Y:S02]  /*7690*/  IMAD.U32 R4, RZ, RZ, UR23 ;  /* 0x00000017ff047e24 */ /* 0x000fe4000f8e00ff */
[----:B------:R-:W-:Y:S03]  /*76a0*/  IMAD.U32 R22, RZ, RZ, UR25 ;  /* 0x00000019ff167e24 */ /* 0x000fe6000f8e00ff */
[-C--:B------:R-:W-:Y:S01]  /*76b0*/  LEA R4, P0, R4, R164.reuse, 0x2 ;  /* 0x000000a404047211 */ /* 0x080fe200078010ff */
[----:B------:R-:W-:Y:S02]  /*76c0*/  IMAD.U32 R5, RZ, RZ, UR24 ;  /* 0x00000018ff057e24 */ /* 0x000fe4000f8e00ff */
[----:B------:R-:W-:Y:S03]  /*76d0*/  IMAD.U32 R6, RZ, RZ, UR25 ;  /* 0x00000019ff067e24 */ /* 0x000fe6000f8e00ff */
[-C--:B------:R-:W-:Y:S01]  /*76e0*/  LEA.HI.X.SX32 R21, R5, R165.reuse, 0x2, P1 ;  /* 0x000000a505157211 */ /* 0x080fe200008f16ff */
[----:B------:R-:W-:Y:S01]  /*76f0*/  IMAD.U32 R7, RZ, RZ, UR21 ;  /* 0x00000015ff077e24 */ /* 0x000fe2000f8e00ff */
[-C--:B------:R-:W-:Y:S01]  /*7700*/  LEA.HI.X.SX32 R5, R0, R165.reuse, 0x2, P0 ;  /* 0x000000a500057211 */ /* 0x080fe200000f16ff */
[----:B------:R-:W-:Y:S01]  /*7710*/  IMAD.U32 R0, RZ, RZ, UR22 ;  /* 0x00000016ff007e24 */ /* 0x000fe2000f8e00ff */
[----:B--2---:R-:W-:Y:S04]  /*7720*/  @P2 STL [R1], R52 ;  /* 0x0000003401002387 */ /* 0x004fe80000100800 */
[----:B---3--:R-:W-:Y:S04]  /*7730*/  @P2 STL [R1+0x4], R53 ;  /* 0x0000043501002387 */ /* 0x008fe80000100800 */
[----:B----4-:R-:W-:Y:S04]  /*7740*/  @P2 STL [R1+0x8], R54 ;  /* 0x0000083601002387 */ /* 0x010fe80000100800 */
[----:B-----5:R-:W-:Y:S01]  /*7750*/  @P2 STL [R1+0xc], R55 ;  /* 0x00000c3701002387 */ /* 0x020fe20000100800 */
[-C--:B------:R-:W-:Y:S04]  /*7760*/  LEA R22, P2, R22, R164.reuse, 0x2 ;  /* 0x000000a416167211 */ /* 0x080fe800078410ff */
[-C--:B------:R-:W-:Y:S01]  /*7770*/  LEA.HI.X.SX32 R23, R6, R165.reuse, 0x2, P2 ;  /* 0x000000a506177211 */ /* 0x080fe200010f16ff */
[----:B------:R-:W-:Y:S04]  /*7780*/  IMAD.U32 R6, RZ, RZ, UR20 ;  /* 0x00000014ff067e24 */ /* 0x000fe8000f8e00ff */
[----:B------:R1:W-:Y:S01]  /*7790*/  RED.E.ADD.F32.FTZ.RN.STRONG.GPU [R22.64], R8 ;  /* 0x000000081600798e */ /* 0x0003e2000c10e784 */
[-C--:B------:R-:W-:Y:S03]  /*77a0*/  LEA R6, P1, R6, R164.reuse, 0x2 ;  /* 0x000000a406067211 */ /* 0x080fe600078210ff */
[----:B------:R2:W-:Y:S04]  /*77b0*/  RED.E.ADD.F32.FTZ.RN.STRONG.GPU [R20.64], R9 ;  /* 0x000000091400798e */ /* 0x0005e8000c10e784 */
[----:B------:R3:W-:Y:S01]  /*77c0*/  RED.E.ADD.F32.FTZ.RN.STRONG.GPU [R4.64], R10 ;  /* 0x0000000a0400798e */ /* 0x0007e2000c10e784 */
[----:B-1----:R-:W-:Y:S02]  /*77d0*/  IMAD.U32 R8, RZ, RZ, UR21 ;  /* 0x00000015ff087e24 */ /* 0x002fe4000f8e00ff */
[----:B--2---:R-:W-:Y:S03]  /*77e0*/  IMAD.U32 R20, RZ, RZ, UR22 ;  /* 0x00000016ff147e24 */ /* 0x004fe6000f8e00ff */
[-C--:B------:R-:W-:Y:S01]  /*77f0*/  LEA R8, P2, R8, R164.reuse, 0x2 ;  /* 0x000000a408087211 */ /* 0x080fe200078410ff */
[----:B---3--:R-:W-:Y:S01]  /*7800*/  IMAD.U32 R5, RZ, RZ, UR20 ;  /* 0x00000014ff057e24 */ /* 0x008fe2000f8e00ff */
[-C--:B------:R-:W-:Y:S01]  /*7810*/  LEA R20, P0, R20, R164.reuse, 0x2 ;  /* 0x000000a414147211 */ /* 0x080fe200078010ff */
[----:B------:R-:W-:Y:S01]  /*7820*/  IMAD.U32 R4, RZ, RZ, UR19 ;  /* 0x00000013ff047e24 */ /* 0x000fe2000f8e00ff */
[-C--:B------:R-:W-:Y:S01]  /*7830*/  LEA.HI.X.SX32 R9, R7, R165.reuse, 0x2, P2 ;  /* 0x000000a507097211 */ /* 0x080fe200010f16ff */
[----:B------:R-:W-:Y:S01]  /*7840*/  IMAD.U32 R10, RZ, RZ, UR17 ;  /* 0x00000011ff0a7e24 */ /* 0x000fe2000f8e00ff */
[-C--:B------:R-:W-:Y:S01]  /*7850*/  LEA.HI.X.SX32 R21, R0, R165.reuse, 0x2, P0 ;  /* 0x000000a500157211 */ /* 0x080fe200000f16ff */
[----:B------:R-:W-:Y:S01]  /*7860*/  IMAD.U32 R0, RZ, RZ, UR19 ;  /* 0x00000013ff007e24 */ /* 0x000fe2000f8e00ff */
[-C--:B------:R-:W-:Y:S02]  /*7870*/  LEA.HI.X.SX32 R7, R5, R165.reuse, 0x2, P1 ;  /* 0x000000a505077211 */ /* 0x080fe400008f16ff */
[-C--:B------:R-:W-:Y:S01]  /*7880*/  LEA R4, P0, R4, R164.reuse, 0x2 ;  /* 0x000000a404047211 */ /* 0x080fe200078010ff */
[----:B------:R1:W-:Y:S01]  /*7890*/  RED.E.ADD.F32.FTZ.RN.STRONG.GPU [R20.64], R11 ;  /* 0x0000000b1400798e */ /* 0x0003e2000c10e784 */
[-C--:B------:R-:W-:Y:S02]  /*78a0*/  LEA R10, P3, R10, R164.reuse, 0x2 ;  /* 0x000000a40a0a7211 */ /* 0x080fe400078610ff */
[-C--:B------:R-:W-:Y:S01]  /*78b0*/  LEA.HI.X.SX32 R5, R0, R165.reuse, 0x2, P0 ;  /* 0x000000a500057211 */ /* 0x080fe200000f16ff */
[----:B------:R2:W-:Y:S01]  /*78c0*/  RED.E.ADD.F32.FTZ.RN.STRONG.GPU [R8.64], R16 ;  /* 0x000000100800798e */ /* 0x0005e2000c10e784 */
[----:B------:R-:W-:Y:S03]  /*78d0*/  IMAD.U32 R0, RZ, RZ, UR18 ;  /* 0x00000012ff007e24 */ /* 0x000fe6000f8e00ff */
[----:B------:R3:W-:Y:S04]  /*78e0*/  RED.E.ADD.F32.FTZ.RN.STRONG.GPU [R6.64], R17 ;  /* 0x000000110600798e */ /* 0x0007e8000c10e784 */
[----:B------:R4:W-:Y:S04]  /*78f0*/  RED.E.ADD.F32.FTZ.RN.STRONG.GPU [R4.64], R18 ;  /* 0x000000120400798e */ /* 0x0009e8000c10e784 */
[----:B------:R-:W-:Y:S01]  /*7900*/  LDSM.16.MT88.4 R20, [R3+0x400] ;  /* 0x000400000314783b */ /* 0x000fe20000004200 */
[----:B-1----:R-:W-:Y:S02]  /*7910*/  IMAD.U32 R11, RZ, RZ, UR17 ;  /* 0x00000011ff0b7e24 */ /* 0x002fe4000f8e00ff */
[----:B--2---:R-:W-:Y:S03]  /*7920*/  IMAD.U32 R16, RZ, RZ, UR18 ;  /* 0x00000012ff107e24 */ /* 0x004fe6000f8e00ff */
[-C--:B------:R-:W-:Y:S01]  /*7930*/  LEA.HI.X.SX32 R11, R11, R165.reuse, 0x2, P3 ;  /* 0x000000a50b0b7211 */ /* 0x080fe200018f16ff */
[----:B------:R-:W-:Y:S02]  /*7940*/  IMAD.U32 R8, RZ, RZ, UR16 ;  /* 0x00000010ff087e24 */ /* 0x000fe4000f8e00ff */
[----:B---3--:R-:W-:Y:S01]  /*7950*/  IMAD.U32 R6, RZ, RZ, UR15 ;  /* 0x0000000fff067e24 */ /* 0x008fe2000f8e00ff */
[-C--:B------:R-:W-:Y:S01]  /*7960*/  LEA R16, P0, R16, R164.reuse, 0x2 ;  /* 0x000000a410107211 */ /* 0x080fe200078010ff */
[----:B------:R-:W-:Y:S01]  /*7970*/  IMAD.U32 R9, RZ, RZ, UR16 ;  /* 0x00000010ff097e24 */ /* 0x000fe2000f8e00ff */
[-C--:B------:R-:W-:Y:S01]  /*7980*/  LEA R8, P2, R8, R164.reuse, 0x2 ;  /* 0x000000a408087211 */ /* 0x080fe200078410ff */
[----:B----4-:R-:W-:Y:S01]  /*7990*/  IMAD.U32 R4, RZ, RZ, UR14 ;  /* 0x0000000eff047e24 */ /* 0x010fe2000f8e00ff */
[-C--:B------:R-:W-:Y:S01]  /*79a0*/  LEA.HI.X.SX32 R17, R0, R165.reuse, 0x2, P0 ;  /* 0x000000a500117211 */ /* 0x080fe200000f16ff */
[----:B------:R-:W-:Y:S01]  /*79b0*/  IMAD.U32 R7, RZ, RZ, UR15 ;  /* 0x0000000fff077e24 */ /* 0x000fe2000f8e00ff */
[-C--:B------:R-:W-:Y:S01]  /*79c0*/  LEA R6, P1, R6, R164.reuse, 0x2 ;  /* 0x000000a406067211 */ /* 0x080fe200078210ff */
[----:B------:R-:W-:Y:S01]  /*79d0*/  IMAD.U32 R5, RZ, RZ, UR14 ;  /* 0x0000000eff057e24 */ /* 0x000fe2000f8e00ff */
[-C--:B------:R-:W-:Y:S01]  /*79e0*/  LEA.HI.X.SX32 R9, R9, R165.reuse, 0x2, P2 ;  /* 0x000000a509097211 */ /* 0x080fe200010f16ff */
[----:B------:R-:W-:Y:S01]  /*79f0*/  RED.E.ADD.F32.FTZ.RN.STRONG.GPU [R16.64], R19 ;  /* 0x000000131000798e */ /* 0x000fe2000c10e784 */
[----:B------:R-:W-:Y:S02]  /*7a00*/  LEA R4, P0, R4, R164, 0x2 ;  /* 0x000000a404047211 */ /* 0x000fe400078010ff */
[-C--:B------:R-:W-:Y:S01]  /*7a10*/  LEA.HI.X.SX32 R7, R7, R165.reuse, 0x2, P1 ;  /* 0x000000a507077211 */ /* 0x080fe200008f16ff */
[----:B------:R-:W-:Y:S01]  /*7a20*/  RED.E.ADD.F32.FTZ.RN.STRONG.GPU [R10.64], R12 ;  /* 0x0000000c0a00798e */ /* 0x000fe2000c10e784 */
[----:B------:R-:W-:Y:S02]  /*7a30*/  LEA.HI.X.SX32 R5, R5, R165, 0x2, P0 ;  /* 0x000000a505057211 */ /* 0x000fe400000f16ff */
[----:B------:R-:W-:Y:S01]  /*7a40*/  PLOP3.LUT P1, PT, PT, PT, UP0, 0x80, 0x0 ;  /* 0x000000000000781c */ /* 0x000fe20003f2f008 */
[----:B------:R-:W-:Y:S01]  /*7a50*/  RED.E.ADD.F32.FTZ.RN.STRONG.GPU [R8.64], R13 ;  /* 0x0000000d0800798e */ /* 0x000fe2000c10e784 */
[----:B------:R-:W-:Y:S01]  /*7a60*/  PLOP3.LUT P0, PT, PT, PT, UP2, 0x80, 0x0 ;  /* 0x000000000000781c */ /* 0x000fe20003f0f028 */
[----:B------:R-:W-:Y:S01]  /*7a70*/  @UP3 UIADD3 UR12, UP0, UR12, -0x200, URZ ;  /* 0xfffffe000c0c3890 */ /* 0x000fe2000ff1e03f */
[C---:B------:R-:W-:Y:S01]  /*7a80*/  IADD3 R0, R3.reuse, -0x2000, RZ ;  /* 0xffffe00003007810 */ /* 0x040fe20007ffe0ff */
[----:B------:R-:W-:Y:S02]  /*7a90*/  RED.E.ADD.F32.FTZ.RN.STRONG.GPU [R6.64], R14 ;  /* 0x0000000e0600798e */ /* 0x000fe4000c10e784 */
[----:B------:R-:W-:Y:S02]  /*7aa0*/  @UP3 UIADD3.X UR11, UR11, -0x1, URZ, UP0, !UPT ;  /* 0xffffffff0b0b3890 */ /* 0x000fe400087fe43f */
[----:B------:R-:W-:Y:S04]  /*7ab0*/  LDSM.16.MT88.4 R8, [R3] ;  /* 0x000000000308783b */ /* 0x000fe80000004200 */
[----:B------:R-:W-:Y:S01]  /*7ac0*/  RED.E.ADD.F32.FTZ.RN.STRONG.GPU [R4.64], R15 ;  /* 0x0000000f0400798e */ /* 0x000fe2000c10e784 */
[----:B------:R-:W-:Y:S03]  /*7ad0*/  @P1 IADD3 R0, R3, 0x2000, RZ ;  /* 0x0000200003001810 */ /* 0x000fe60007ffe0ff */
[----:B------:R-:W1:Y:S04]  /*7ae0*/  LDSM.16.MT88.4 R4, [R2+0x8000] ;  /* 0x008000000204783b */ /* 0x000e680000004200 */
[----:B------:R-:W2:Y:S04]  /*7af0*/  LDSM.16.MT88.4 R12, [R2+0xc000] ;  /* 0x00c00000020c783b */ /* 0x000ea80000004200 */
[----:B------:R-:W3:Y:S01]  /*7b00*/  LDSM.16.MT88.4 R16, [R2+0x8800] ;  /* 0x008800000210783b */ /* 0x000ee20000004200 */
[-C--:B-1----:R-:W-:Y:S08]  /*7b10*/  HMMA.16816.F32 R84, R4, R8.reuse, R84 ;  /* 0x000000080454723c */ /* 0x082ff00000001854 */
[C---:B--2---:R-:W-:Y:S08]  /*7b20*/  HMMA.16816.F32 R88, R12.reuse, R8, R88 ;  /* 0x000000080c58723c */ /* 0x044ff00000001858 */
[-C--:B------:R-:W-:Y:S01]  /*7b30*/  HMMA.16816.F32 R92, R12, R10.reuse, R92 ;  /* 0x0000000a0c5c723c */ /* 0x080fe2000000185c */
[----:B------:R-:W1:Y:S07]  /*7b40*/  LDSM.16.MT88.4 R12, [R2+0x9000] ;  /* 0x00900000020c783b */ /* 0x000e6e0000004200 */
[----:B------:R-:W-:Y:S01]  /*7b50*/  HMMA.16816.F32 R96, R4, R10, R96 ;  /* 0x0000000a0460723c */ /* 0x000fe20000001860 */
[----:B------:R-:W-:Y:S04]  /*7b60*/  LDSM.16.MT88.4 R4, [R2+0x9800] ;  /* 0x009800000204783b */ /* 0x000fe80000004200 */
[----:B------:R-:W2:Y:S03]  /*7b70*/  LDSM.16.MT88.4 R8, [R3+0xc00] ;  /* 0x000c00000308783b */ /* 0x000ea60000004200 */
[-C--:B---3--:R-:W-:Y:S08]  /*7b80*/  HMMA.16816.F32 R84, R16, R20.reuse, R84 ;  /* 0x000000141054723c */ /* 0x088ff00000001854 */
[C---:B------:R-:W-:Y:S08]  /*7b90*/  HMMA.16816.F32 R88, R24.reuse, R20, R88 ;  /* 0x000000141858723c */ /* 0x040ff00000001858 */
[-C--:B------:R-:W-:Y:S01]  /*7ba0*/  HMMA.16816.F32 R92, R24, R22.reuse, R92 ;  /* 0x00000016185c723c */ /* 0x080fe2000000185c */
[----:B------:R-:W3:Y:S07]  /*7bb0*/  LDSM.16.MT88.4 R24, [R2+0xd800] ;  /* 0x00d800000218783b */ /* 0x000eee0000004200 */
[----:B------:R-:W-:Y:S01]  /*7bc0*/  HMMA.16816.F32 R96, R16, R22, R96 ;  /* 0x000000161060723c */ /* 0x000fe20000001860 */
[----:B------:R-:W-:Y:S04]  /*7bd0*/  LDSM.16.MT88.4 R16, [R2+0xa000] ;  /* 0x00a000000210783b */ /* 0x000fe80000004200 */
[----:B------:R-:W4:Y:S03]  /*7be0*/  LDSM.16.MT88.4 R20, [R3+0x1000] ;  /* 0x001000000314783b */ /* 0x000f260000004200 */
[-C--:B-1----:R-:W-:Y:S08]  /*7bf0*/  HMMA.16816.F32 R84, R12, R28.reuse, R84 ;  /* 0x0000001c0c54723c */ /* 0x082ff00000001854 */
[C---:B------:R-:W-:Y:S08]  /*7c00*/  HMMA.16816.F32 R88, R32.reuse, R28, R88 ;  /* 0x0000001c2058723c */ /* 0x040ff00000001858 */
[-C--:B------:R-:W-:Y:S01]  /*7c10*/  HMMA.16816.F32 R92, R32, R30.reuse, R92 ;  /* 0x0000001e205c723c */ /* 0x080fe2000000185c */
[----:B------:R-:W1:Y:S07]  /*7c20*/  LDSM.16.MT88.4 R32, [R2+0xe000] ;  /* 0x00e000000220783b */ /* 0x000e6e0000004200 */
[----:B------:R-:W-:Y:S01]  /*7c30*/  HMMA.16816.F32 R96, R12, R30, R96 ;  /* 0x0000001e0c60723c */ /* 0x000fe20000001860 */
[----:B------:R-:W-:Y:S04]  /*7c40*/  LDSM.16.MT88.4 R12, [R2+0xa800] ;  /* 0x00a80000020c783b */ /* 0x000fe80000004200 */
[----:B------:R-:W-:Y:S03]  /*7c50*/  LDSM.16.MT88.4 R28, [R2+0xe800] ;  /* 0x00e80000021c783b */ /* 0x000fe60000004200 */
[-C--:B--2---:R-:W-:Y:S08]  /*7c60*/  HMMA.16816.F32 R84, R4, R8.reuse, R84 ;  /* 0x000000080454723c */ /* 0x084ff00000001854 */
[C---:B---3--:R-:W-:Y:S08]  /*7c70*/  HMMA.16816.F32 R88, R24.reuse, R8, R88 ;  /* 0x000000081858723c */ /* 0x048ff00000001858 */
[-C--:B------:R-:W-:Y:S01]  /*7c80*/  HMMA.16816.F32 R92, R24, R10.reuse, R92 ;  /* 0x0000000a185c723c */ /* 0x080fe2000000185c */
[----:B------:R-:W2:Y:S07]  /*7c90*/  LDSM.16.MT88.4 R24, [R3+0x1400] ;  /* 0x001400000318783b */ /* 0x000eae0000004200 */
[----:B------:R-:W-:Y:S01]  /*7ca0*/  HMMA.16816.F32 R96, R4, R10, R96 ;  /* 0x0000000a0460723c */ /* 0x000fe20000001860 */
[----:B------:R-:W-:Y:S04]  /*7cb0*/  LDSM.16.MT88.4 R4, [R2+0xb000] ;  /* 0x00b000000204783b */ /* 0x000fe80000004200 */
[----:B------:R-:W3:Y:S03]  /*7cc0*/  LDSM.16.MT88.4 R8, [R3+0x1800] ;  /* 0x001800000308783b */ /* 0x000ee60000004200 */
[-C--:B----4-:R-:W-:Y:S08]  /*7cd0*/  HMMA.16816.F32 R84, R16, R20.reuse, R84 ;  /* 0x000000141054723c */ /* 0x090ff00000001854 */
[C---:B-1----:R-:W-:Y:S08]  /*7ce0*/  HMMA.16816.F32 R88, R32.reuse, R20, R88 ;  /* 0x000000142058723c */ /* 0x042ff00000001858 */
[-C--:B------:R-:W-:Y:S01]  /*7cf0*/  HMMA.16816.F32 R92, R32, R22.reuse, R92 ;  /* 0x00000016205c723c */ /* 0x080fe2000000185c */
[----:B------:R-:W1:Y:S07]  /*7d00*/  LDSM.16.MT88.4 R32, [R2+0xf000] ;  /* 0x00f000000220783b */ /* 0x000e6e0000004200 */
[----:B------:R-:W-:Y:S01]  /*7d10*/  HMMA.16816.F32 R96, R16, R22, R96 ;  /* 0x000000161060723c */ /* 0x000fe20000001860 */
[----:B------:R-:W-:Y:S04]  /*7d20*/  LDSM.16.MT88.4 R16, [R2+0xb800] ;  /* 0x00b800000210783b */ /* 0x000fe80000004200 */
[----:B------:R4:W5:Y:S03]  /*7d30*/  LDSM.16.MT88.4 R20, [R3+0x1c00] ;  /* 0x001c00000314783b */ /* 0x0009660000004200 */
[-C--:B--2---:R-:W-:Y:S08]  /*7d40*/  HMMA.16816.F32 R84, R12, R24.reuse, R84 ;  /* 0x000000180c54723c */ /* 0x084ff00000001854 */
[C---:B------:R-:W-:Y:S08]  /*7d50*/  HMMA.16816.F32 R88, R28.reuse, R24, R88 ;  /* 0x000000181c58723c */ /* 0x040ff00000001858 */
[-C--:B------:R-:W-:Y:S01]  /*7d60*/  HMMA.16816.F32 R92, R28, R26.reuse, R92 ;  /* 0x0000001a1c5c723c */ /* 0x080fe2000000185c */
[----:B------:R-:W2:Y:S03]  /*7d70*/  LDSM.16.MT88.4 R28, [R2+0xf800] ;  /* 0x00f80000021c783b */ /* 0x000ea60000004200 */
[----:B----4-:R-:W-:Y:S04]  /*7d80*/  IMAD.MOV.U32 R3, RZ, RZ, R0 ;  /* 0x000000ffff037224 */ /* 0x010fe800078e0000 */
[----:B------:R-:W-:Y:S08]  /*7d90*/  HMMA.16816.F32 R96, R12, R26, R96 ;  /* 0x0000001a0c60723c */ /* 0x000ff00000001860 */
[-C--:B---3--:R-:W-:Y:S08]  /*7da0*/  HMMA.16816.F32 R84, R4, R8.reuse, R84 ;  /* 0x000000080454723c */ /* 0x088ff00000001854 */
[C---:B-1----:R-:W-:Y:S08]  /*7db0*/  HMMA.16816.F32 R88, R32.reuse, R8, R88 ;  /* 0x000000082058723c */ /* 0x042ff00000001858 */
[-C--:B------:R-:W-:Y:S08]  /*7dc0*/  HMMA.16816.F32 R92, R32, R10.reuse, R92 ;  /* 0x0000000a205c723c */ /* 0x080ff0000000185c */
[----:B------:R-:W-:Y:S08]  /*7dd0*/  HMMA.16816.F32 R96, R4, R10, R96 ;  /* 0x0000000a0460723c */ /* 0x000ff00000001860 */
[-C--:B-----5:R-:W-:Y:S08]  /*7de0*/  HMMA.16816.F32 R84, R16, R20.reuse, R84 ;  /* 0x000000141054723c */ /* 0x0a0ff00000001854 */
[C---:B--2---:R-:W-:Y:S08]  /*7df0*/  HMMA.16816.F32 R88, R28.reuse, R20, R88 ;  /* 0x000000141c58723c */ /* 0x044ff00000001858 */
[-C--:B------:R-:W-:Y:S08]  /*7e00*/  HMMA.16816.F32 R92, R28, R22.reuse, R92 ;  /* 0x000000161c5c723c */ /* 0x080ff0000000185c */
[----:B------:R-:W-:Y:S01]  /*7e10*/  HMMA.16816.F32 R96, R16, R22, R96 ;  /* 0x000000161060723c */ /* 0x000fe20000001860 */
[----:B------:R-:W-:-:S07]  /*7e20*/  @P0 BRA `(.L_x_246) ;  /* 0xffffa52000000947 */ /* 0x000fce000383ffff */
.L_x_243:
[----:B--234-:R-:W2:Y:S04]  /*7e30*/  LDL R13, [R1+0x2c] ;  /* 0x00002c00010d7983 */ /* 0x01cea80000100800 */
[----:B------:R-:W3:Y:S04]  /*7e40*/  LDL R16, [R1+0x30] ;  /* 0x0000300001107983 */ /* 0x000ee80000100800 */
[----:B------:R-:W4:Y:S04]  /*7e50*/  LDL R15, [R1+0x10] ;  /* 0x00001000010f7983 */ /* 0x000f280000100800 */
[----:B-----5:R-:W1:Y:S01]  /*7e60*/  S2R R11, SR_TID.X ;  /* 0x00000000000b7919 */ /* 0x020e620000002100 */
[----:B------:R-:W-:Y:S01]  /*7e70*/  FMUL.FTZ R84, R84, c[0x0][0x2e0] ;  /* 0x0000b80054547a20 */ /* 0x000fe20000410000 */
[----:B------:R-:W-:Y:S01]  /*7e80*/  F2FP.PACK_AB R68, R69, R68 ;  /* 0x000000444544723e */ /* 0x000fe200000000ff */
[----:B------:R-:W-:-:S02]  /*7e90*/  FMUL.FTZ R7, R85, c[0x0][0x2e0] ;  /* 0x0000b80055077a20 */ /* 0x000fc40000410000 */
[----:B------:R-:W-:Y:S02]  /*7ea0*/  FMUL.FTZ R86, R86, c[0x0][0x2e0] ;  /* 0x0000b80056567a20 */ /* 0x000fe40000410000 */
[----:B------:R-:W-:Y:S02]  /*7eb0*/  FMUL.FTZ R6, R87, c[0x0][0x2e0] ;  /* 0x0000b80057067a20 */ /* 0x000fe40000410000 */
[----:B------:R-:W-:Y:S02]  /*7ec0*/  FMUL.FTZ R96, R96, c[0x0][0x2e0] ;  /* 0x0000b80060607a20 */ /* 0x000fe40000410000 */
[----:B------:R-:W-:Y:S01]  /*7ed0*/  FMUL.FTZ R3, R97, c[0x0][0x2e0] ;  /* 0x0000b80061037a20 */ /* 0x000fe20000410000 */
[----:B------:R-:W2:Y:S01]  /*7ee0*/  S2R R12, SR_CTAID.Y ;  /* 0x00000000000c7919 */ /* 0x000ea20000002600 */
[----:B------:R-:W-:Y:S02]  /*7ef0*/  FMUL.FTZ R98, R98, c[0x0][0x2e0] ;  /* 0x0000b80062627a20 */ /* 0x000fe40000410000 */
[----:B------:R-:W-:Y:S01]  /*7f00*/  FMUL.FTZ R0, R99, c[0x0][0x2e0] ;  /* 0x0000b80063007a20 */ /* 0x000fe20000410000 */
[----:B------:R-:W-:Y:S01]  /*7f10*/  F2FP.PACK_AB R7, R7, R84 ;  /* 0x000000540707723e */ /* 0x000fe200000000ff */
[----:B------:R-:W-:Y:S01]  /*7f20*/  BAR.SYNC.DEFER_BLOCKING 0x0 ;  /* 0x0000000000007b1d */ /* 0x000fe20000010000 */
[----:B------:R-:W-:Y:S01]  /*7f30*/  FMUL.FTZ R88, R88, c[0x0][0x2e0] ;  /* 0x0000b80058587a20 */ /* 0x000fe20000410000 */
[----:B------:R-:W-:Y:S01]  /*7f40*/  F2FP.PACK_AB R6, R6, R86 ;  /* 0x000000560606723e */ /* 0x000fe200000000ff */
[----:B------:R-:W-:Y:S01]  /*7f50*/  FMUL.FTZ R5, R89, c[0x0][0x2e0] ;  /* 0x0000b80059057a20 */ /* 0x000fe20000410000 */
[----:B------:R-:W-:Y:S01]  /*7f60*/  F2FP.PACK_AB R3, R3, R96 ;  /* 0x000000600303723e */ /* 0x000fe200000000ff */
[----:B------:R-:W-:-:S02]  /*7f70*/  FMUL.FTZ R90, R90, c[0x0][0x2e0] ;  /* 0x0000b8005a5a7a20 */ /* 0x000fc40000410000 */
[----:B------:R-:W-:Y:S01]  /*7f80*/  FMUL.FTZ R4, R91, c[0x0][0x2e0] ;  /* 0x0000b8005b047a20 */ /* 0x000fe20000410000 */
[----:B-1----:R-:W-:Y:S01]  /*7f90*/  SHF.R.S32.HI R10, RZ, 0x1f, R11 ;  /* 0x0000001fff0a7819 */ /* 0x002fe2000001140b */
[----:B------:R-:W-:Y:S01]  /*7fa0*/  FMUL.FTZ R92, R92, c[0x0][0x2e0] ;  /* 0x0000b8005c5c7a20 */ /* 0x000fe20000410000 */
[----:B------:R-:W-:Y:S01]  /*7fb0*/  F2FP.PACK_AB R0, R0, R98 ;  /* 0x000000620000723e */ /* 0x000fe200000000ff */
[----:B------:R-:W-:Y:S01]  /*7fc0*/  FMUL.FTZ R9, R93, c[0x0][0x2e0] ;  /* 0x0000b8005d097a20 */ /* 0x000fe20000410000 */
[----:B------:R-:W-:Y:S01]  /*7fd0*/  LEA.HI R10, R10, R11, RZ, 0x2 ;  /* 0x0000000b0a0a7211 */ /* 0x000fe200078f10ff */
[----:B------:R-:W-:Y:S02]  /*7fe0*/  FMUL.FTZ R94, R94, c[0x0][0x2e0] ;  /* 0x0000b8005e5e7a20 */ /* 0x000fe40000410000 */
[----:B------:R-:W-:Y:S01]  /*7ff0*/  FMUL.FTZ R8, R95, c[0x0][0x2e0] ;  /* 0x0000b8005f087a20 */ /* 0x000fe20000410000 */
[----:B------:R-:W-:Y:S02]  /*8000*/  F2FP.PACK_AB R5, R5, R88 ;  /* 0x000000580505723e */ /* 0x000fe400000000ff */
[----:B------:R-:W-:-:S02]  /*8010*/  F2FP.PACK_AB R70, R71, R70 ;  /* 0x000000464746723e */ /* 0x000fc400000000ff */
[----:B------:R-:W-:Y:S02]  /*8020*/  F2FP.PACK_AB R80, R81, R80 ;  /* 0x000000505150723e */ /* 0x000fe400000000ff */
[----:B------:R-:W-:Y:S02]  /*8030*/  F2FP.PACK_AB R82, R83, R82 ;  /* 0x000000525352723e */ /* 0x000fe400000000ff */
[----:B------:R-:W-:Y:S02]  /*8040*/  F2FP.PACK_AB R72, R73, R72 ;  /* 0x000000484948723e */ /* 0x000fe400000000ff */
[----:B------:R-:W-:Y:S02]  /*8050*/  F2FP.PACK_AB R74, R75, R74 ;  /* 0x0000004a4b4a723e */ /* 0x000fe400000000ff */
[----:B------:R-:W-:Y:S02]  /*8060*/  F2FP.PACK_AB R76, R77, R76 ;  /* 0x0000004c4d4c723e */ /* 0x000fe400000000ff */
[----:B------:R-:W-:Y:S01]  /*8070*/  F2FP.PACK_AB R78, R79, R78 ;  /* 0x0000004e4f4e723e */ /* 0x000fe200000000ff */
[----:B------:R-:W1:Y:S01]  /*8080*/  S2R R14, SR_CTAID.Z ;  /* 0x00000000000e7919 */ /* 0x000e620000002700 */
[----:B------:R-:W-:Y:S01]  /*8090*/  F2FP.PACK_AB R4, R4, R90 ;  /* 0x0000005a0404723e */ /* 0x000fe200000000ff */
[----:B------:R-:W-:Y:S01]  /*80a0*/  ULDC.64 UR6, c[0x0][0x3a0] ;  /* 0x0000e80000067ab9 */ /* 0x000fe20000000a00 */
[----:B------:R-:W-:Y:S01]  /*80b0*/  F2FP.PACK_AB R9, R9, R92 ;  /* 0x0000005c0909723e */ /* 0x000fe200000000ff */
[----:B------:R-:W-:Y:S01]  /*80c0*/  ULDC.64 UR8, c[0x0][0x3a8] ;  /* 0x0000ea0000087ab9 */ /* 0x000fe20000000a00 */
[----:B------:R-:W-:Y:S01]  /*80d0*/  F2FP.PACK_AB R8, R8, R94 ;  /* 0x0000005e0808723e */ /* 0x000fe200000000ff */
[----:B------:R-:W-:-:S02]  /*80e0*/  UIMAD UR6, UR32, UR6, URZ ;  /* 0x00000006200672a4 */ /* 0x000fc4000f8e023f */
[----:B------:R-:W-:Y:S02]  /*80f0*/  UIMAD UR32, UR32, UR8, URZ ;  /* 0x00000008202072a4 */ /* 0x000fe4000f8e023f */
[----:B------:R-:W-:Y:S01]  /*8100*/  UIMAD UR6, UR31, UR7, UR6 ;  /* 0x000000071f0672a4 */ /* 0x000fe2000f8e0206 */
[----:B--2---:R-:W-:Y:S04]  /*8110*/  STS [R13], R7 ;  /* 0x000000070d007388 */ /* 0x004fe80000000800 */
[----:B------:R-:W-:Y:S04]  /*8120*/  STS [R13+0x200], R6 ;  /* 0x000200060d007388 */ /* 0x000fe80000000800 */
[----:B---3--:R2:W-:Y:S04]  /*8130*/  STS [R16], R3 ;  /* 0x0000000310007388 */ /* 0x0085e80000000800 */
[----:B------:R3:W-:Y:S04]  /*8140*/  STS [R16+0x200], R0 ;  /* 0x0002000010007388 */ /* 0x0007e80000000800 */
[----:B------:R1:W-:Y:S04]  /*8150*/  STS [R13+0x1000], R5 ;  /* 0x001000050d007388 */ /* 0x0003e80000000800 */
[----:B------:R4:W-:Y:S04]  /*8160*/  STS [R13+0x1200], R4 ;  /* 0x001200040d007388 */ /* 0x0009e80000000800 */
[----:B------:R-:W-:Y:S04]  /*8170*/  STS [R16+0x1000], R9 ;  /* 0x0010000910007388 */ /* 0x000fe80000000800 */
[----:B------:R4:W-:Y:S01]  /*8180*/  STS [R16+0x1200], R8 ;  /* 0x0012000810007388 */ /* 0x0009e20000000800 */
[----:B--2---:R-:W-:-:S02]  /*8190*/  LOP3.LUT R3, R10, 0xfffffffc, RZ, 0xc0, !PT ;  /* 0xfffffffc0a037812 */ /* 0x004fc400078ec0ff */
[----:B---3--:R-:W-:Y:S01]  /*81a0*/  SHF.R.S32.HI R0, RZ, 0x2, R10 ;  /* 0x00000002ff007819 */ /* 0x008fe2000001140a */
[----:B------:R-:W-:Y:S03]  /*81b0*/  STS [R13+0x2000], R68 ;  /* 0x002000440d007388 */ /* 0x000fe60000000800 */
[----:B-1----:R-:W-:Y:S01]  /*81c0*/  SHF.R.S32.HI R5, RZ, 0x1f, R0 ;  /* 0x0000001fff057819 */ /* 0x002fe20000011400 */
[----:B------:R-:W-:Y:S01]  /*81d0*/  STS [R13+0x2200], R70 ;  /* 0x002200460d007388 */ /* 0x000fe20000000800 */
[----:B----4-:R-:W-:-:S03]  /*81e0*/  IADD3 R4, -R3, R11, RZ ;  /* 0x0000000b03047210 */ /* 0x010fc60007ffe1ff */
[----:B------:R-:W-:Y:S01]  /*81f0*/  STS [R16+0x2000], R80 ;  /* 0x0020005010007388 */ /* 0x000fe20000000800 */
[----:B------:R-:W-:-:S03]  /*8200*/  IMAD R3, R5, c[0x0][0x3a0], RZ ;  /* 0x0000e80005037a24 */ /* 0x000fc600078e02ff */
[----:B------:R-:W-:Y:S01]  /*8210*/  STS [R16+0x2200], R82 ;  /* 0x0022005210007388 */ /* 0x000fe20000000800 */
[----:B------:R-:W-:-:S03]  /*8220*/  IMAD R3, R0, c[0x0][0x3a4], R3 ;  /* 0x0000e90000037a24 */ /* 0x000fc600078e0203 */
[----:B------:R-:W-:Y:S01]  /*8230*/  STS [R13+0x3000], R72 ;  /* 0x003000480d007388 */ /* 0x000fe20000000800 */
[----:B------:R-:W-:-:S03]  /*8240*/  IMAD.WIDE.U32 R8, R0, c[0x0][0x3a0], RZ ;  /* 0x0000e80000087a25 */ /* 0x000fc600078e00ff */
[----:B------:R1:W-:Y:S01]  /*8250*/  STS [R13+0x3200], R74 ;  /* 0x0032004a0d007388 */ /* 0x0003e20000000800 */
[----:B------:R-:W-:Y:S01]  /*8260*/  SHF.R.S32.HI R10, RZ, 0x1f, R12 ;  /* 0x0000001fff0a7819 */ /* 0x000fe2000001140c */
[----:B------:R-:W-:Y:S02]  /*8270*/  IMAD R5, R5, c[0x0][0x3a8], RZ ;  /* 0x0000ea0005057a24 */ /* 0x000fe400078e02ff */
[----:B------:R-:W-:Y:S01]  /*8280*/  STS [R16+0x3000], R76 ;  /* 0x0030004c10007388 */ /* 0x000fe20000000800 */
[----:B------:R-:W-:-:S03]  /*8290*/  SHF.L.U32 R4, R4, 0x3, RZ ;  /* 0x0000000304047819 */ /* 0x000fc600000006ff */
[----:B------:R-:W-:Y:S01]  /*82a0*/  STS [R16+0x3200], R78 ;  /* 0x0032004e10007388 */ /* 0x000fe20000000800 */
[----:B------:R-:W-:Y:S02]  /*82b0*/  IMAD.IADD R9, R9, 0x1, R3 ;  /* 0x0000000109097824 */ /* 0x000fe400078e0203 */
[C---:B------:R-:W-:Y:S02]  /*82c0*/  IMAD R3, R0.reuse, c[0x0][0x3ac], R5 ;  /* 0x0000eb0000037a24 */ /* 0x040fe400078e0205 */
[----:B------:R-:W-:Y:S01]  /*82d0*/  IMAD.WIDE.U32 R6, R0, c[0x0][0x3a8], RZ ;  /* 0x0000ea0000067a25 */ /* 0x000fe200078e00ff */
[----:B------:R-:W-:-:S04]  /*82e0*/  SHF.R.S32.HI R5, RZ, 0x1f, R4 ;  /* 0x0000001fff057819 */ /* 0x000fc80000011404 */
[----:B------:R-:W-:Y:S01]  /*82f0*/  IADD3 R7, R7, R3, RZ ;  /* 0x0000000307077210 */ /* 0x000fe20007ffe0ff */
[C---:B-1----:R-:W-:Y:S02]  /*8300*/  IMAD R13, R10.reuse, c[0x0][0x388], RZ ;  /* 0x0000e2000a0d7a24 */ /* 0x042fe400078e02ff */
[----:B------:R-:W-:Y:S01]  /*8310*/  IMAD R10, R10, c[0x0][0x390], RZ ;  /* 0x0000e4000a0a7a24 */ /* 0x000fe200078e02ff */
[----:B------:R-:W-:Y:S01]  /*8320*/  MOV R0, UR31 ;  /* 0x0000001f00007c02 */ /* 0x000fe20008000f00 */
[C---:B------:R-:W-:Y:S02]  /*8330*/  IMAD R13, R12.reuse, c[0x0][0x38c], R13 ;  /* 0x0000e3000c0d7a24 */ /* 0x040fe400078e020d */
[C---:B------:R-:W-:Y:S02]  /*8340*/  IMAD R3, R12.reuse, c[0x0][0x394], R10 ;  /* 0x0000e5000c037a24 */ /* 0x040fe400078e020a */
[----:B------:R-:W-:-:S04]  /*8350*/  IMAD.WIDE.U32 R10, R12, c[0x0][0x388], R4 ;  /* 0x0000e2000c0a7a25 */ /* 0x000fc800078e0004 */
[----:B------:R-:W-:-:S04]  /*8360*/  IMAD.WIDE.U32 R4, R12, c[0x0][0x390], R4 ;  /* 0x0000e4000c047a25 */ /* 0x000fc800078e0004 */
[----:B------:R-:W-:Y:S02]  /*8370*/  IMAD.U32 R12, RZ, RZ, UR31 ;  /* 0x0000001fff0c7e24 */ /* 0x000fe4000f8e00ff */
[----:B------:R-:W-:Y:S02]  /*8380*/  IMAD.IADD R11, R11, 0x1, R13 ;  /* 0x000000010b0b7824 */ /* 0x000fe400078e020d */
[----:B------:R-:W-:-:S04]  /*8390*/  IMAD.WIDE.U32 R12, R12, c[0x0][0x3a0], R8 ;  /* 0x0000e8000c0c7a25 */ /* 0x000fc800078e0008 */
[----:B------:R-:W-:Y:S01]  /*83a0*/  IMAD.WIDE.U32 R8, R0, c[0x0][0x3a8], R6 ;  /* 0x0000ea0000087a25 */ /* 0x000fe200078e0006 */
[----:B------:R-:W-:Y:S01]  /*83b0*/  SHF.L.U32 R0, R15, 0x1, RZ ;  /* 0x000000010f007819 */ /* 0x000fe200000006ff */
[----:B------:R-:W-:Y:S01]  /*83c0*/  BAR.SYNC.DEFER_BLOCKING 0x0 ;  /* 0x0000000000007b1d */ /* 0x000fe20000010000 */
[----:B------:R-:W-:Y:S01]  /*83d0*/  SHF.R.S32.HI R6, RZ, 0x1f, R14 ;  /* 0x0000001fff067819 */ /* 0x000fe2000001140e */
[----:B------:R-:W-:-:S04]  /*83e0*/  IMAD.IADD R5, R5, 0x1, R3 ;  /* 0x0000000105057824 */ /* 0x000fc800078e0203 */
[----:B------:R-:W-:Y:S02]  /*83f0*/  IMAD R3, R6, c[0x0][0x3b8], RZ ;  /* 0x0000ee0006037a24 */ /* 0x000fe400078e02ff */
[----:B------:R-:W-:-:S04]  /*8400*/  IMAD.WIDE.U32 R4, R14, c[0x0][0x3c0], R4 ;  /* 0x0000f0000e047a25 */ /* 0x000fc800078e0004 */
[----:B------:R-:W-:Y:S01]  /*8410*/  IMAD R3, R14, c[0x0][0x3bc], R3 ;  /* 0x0000ef000e037a24 */ /* 0x000fe200078e0203 */
[----:B------:R-:W1:Y:S04]  /*8420*/  LDS.128 R28, [R0+0x6000] ;  /* 0x00600000001c7984 */ /* 0x000e680000000c00 */
[----:B------:R-:W2:Y:S04]  /*8430*/  LDS.128 R24, [R0+0x7000] ;  /* 0x0070000000187984 */ /* 0x000ea80000000c00 */
[----:B------:R-:W3:Y:S04]  /*8440*/  LDS.128 R20, [R0+0x8000] ;  /* 0x0080000000147984 */ /* 0x000ee80000000c00 */
[----:B------:R4:W1:Y:S01]  /*8450*/  LDS.128 R16, [R0+0x9000] ;  /* 0x0090000000107984 */ /* 0x0008620000000c00 */
[----:B------:R-:W-:Y:S01]  /*8460*/  UIMAD UR31, UR31, UR9, UR32 ;  /* 0x000000091f1f72a4 */ /* 0x000fe2000f8e0220 */
[----:B----4-:R-:W-:-:S02]  /*8470*/  IMAD R0, R6, c[0x0][0x3c0], RZ ;  /* 0x0000f00006007a24 */ /* 0x010fc400078e02ff */
[----:B------:R-:W-:-:S04]  /*8480*/  IMAD.WIDE.U32 R6, R14, c[0x0][0x3b8], R10 ;  /* 0x0000ee000e067a25 */ /* 0x000fc800078e000a */
[----:B------:R-:W-:Y:S01]  /*8490*/  IMAD R0, R14, c[0x0][0x3c4], R0 ;  /* 0x0000f1000e007a24 */ /* 0x000fe200078e0200 */
[----:B------:R-:W-:Y:S02]  /*84a0*/  IADD3 R7, R7, R3, RZ ;  /* 0x0000000307077210 */ /* 0x000fe40007ffe0ff */
[----:B------:R-:W-:Y:S01]  /*84b0*/  IADD3 R3, P1, R6, R12, RZ ;  /* 0x0000000c06037210 */ /* 0x000fe20007f3e0ff */
[----:B------:R-:W-:Y:S01]  /*84c0*/  IMAD.IADD R5, R5, 0x1, R0 ;  /* 0x0000000105057824 */ /* 0x000fe200078e0200 */
[----:B------:R-:W-:Y:S02]  /*84d0*/  IADD3 R0, P0, R4, R8, RZ ;  /* 0x0000000804007210 */ /* 0x000fe40007f1e0ff */
[----:B------:R-:W-:Y:S02]  /*84e0*/  IADD3.X R12, R7, UR6, R13, P1, !PT ;  /* 0x00000006070c7c10 */ /* 0x000fe40008ffe40d */
[----:B------:R-:W-:Y:S02]  /*84f0*/  LEA R6, P1, R3, c[0x0][0x340], 0x1 ;  /* 0x0000d00003067a11 */ /* 0x000fe400078208ff */
[----:B------:R-:W-:-:S02]  /*8500*/  IADD3.X R5, R5, UR31, R9, P0, !PT ;  /* 0x0000001f05057c10 */ /* 0x000fc400087fe409 */
[C---:B------:R-:W-:Y:S02]  /*8510*/  LEA R4, P0, R0.reuse, c[0x0][0x348], 0x1 ;  /* 0x0000d20000047a11 */ /* 0x040fe400078008ff */
[----:B------:R-:W-:Y:S02]  /*8520*/  LEA.HI.X R7, R3, c[0x0][0x344], R12, 0x1, P1 ;  /* 0x0000d10003077a11 */ /* 0x000fe400008f0c0c */
[----:B------:R-:W-:Y:S02]  /*8530*/  MOV R3, c[0x0][0x3a0] ;  /* 0x0000e80000037a02 */ /* 0x000fe40000000f00 */
[----:B------:R-:W-:Y:S01]  /*8540*/  LEA.HI.X R5, R0, c[0x0][0x34c], R5, 0x1, P0 ;  /* 0x0000d30000057a11 */ /* 0x000fe200000f0c05 */
[----:B------:R-:W-:Y:S01]  /*8550*/  IMAD.MOV.U32 R0, RZ, RZ, c[0x0][0x3a8] ;  /* 0x0000ea00ff007624 */ /* 0x000fe200078e00ff */
[----:B------:R-:W-:Y:S01]  /*8560*/  MOV R11, c[0x0][0x3a4] ;  /* 0x0000e900000b7a02 */ /* 0x000fe20000000f00 */
[----:B------:R-:W-:Y:S01]  /*8570*/  IMAD.MOV.U32 R9, RZ, RZ, c[0x0][0x3ac] ;  /* 0x0000eb00ff097624 */ /* 0x000fe200078e00ff */
[----:B------:R-:W-:-:S02]  /*8580*/  LEA R10, P1, R3, R6, 0x7 ;  /* 0x00000006030a7211 */ /* 0x000fc400078238ff */
[C---:B------:R-:W-:Y:S02]  /*8590*/  LEA R8, P0, R0.reuse, R4, 0x7 ;  /* 0x0000000400087211 */ /* 0x040fe400078038ff */
[----:B------:R-:W-:Y:S02]  /*85a0*/  LEA.HI.X R11, R3, R7, R11, 0x7, P1 ;  /* 0x00000007030b7211 */ /* 0x000fe400008f3c0b */
[----:B------:R-:W-:Y:S01]  /*85b0*/  LEA.HI.X R9, R0, R5, R9, 0x7, P0 ;  /* 0x0000000500097211 */ /* 0x000fe200000f3c09 */
[----:B-1----:R1:W-:Y:S04]  /*85c0*/  STG.E.128 [R6.64], R28 ;  /* 0x0000001c06007986 */ /* 0x0023e8000c101d04 */
[----:B--2---:R1:W-:Y:S04]  /*85d0*/  STG.E.128 [R10.64], R24 ;  /* 0x000000180a007986 */ /* 0x0043e8000c101d04 */
[----:B---3--:R1:W-:Y:S04]  /*85e0*/  STG.E.128 [R4.64], R20 ;  /* 0x0000001404007986 */ /* 0x0083e8000c101d04 */
[----:B------:R1:W-:Y:S02]  /*85f0*/  STG.E.128 [R8.64], R16 ;  /* 0x0000001008007986 */ /* 0x0003e4000c101d04 */
.L_x_240:
        /* <DEDUP_REMOVED lines=11> */
.L_x_247:
[----:B------:R-:W-:Y:S05]  /*86b0*/  EXIT ;  /* 0x000000000000794d */ /* 0x000fea0003800000 */
.L_x_249:
        /* <DEDUP_REMOVED lines=12> */
.L_x_692:


//--------------------- .text._ZN5flash44flash_bwd_dq_dk_dv_loop_seqk_parallel_kernelI23Flash_bwd_kernel_traitsILi32ELi128ELi128ELi8ELi4ELi4ELi4ELb1ELb0EN7cutlass6half_tE19Flash_kernel_traitsILi32ELi128ELi128ELi8ES3_EELb1ELb1ELb0ELb0ELb0ELb1ELb0EEEvNS_16Flash_bwd_paramsE --------------------------
	.section	.text._ZN5flash44flash_bwd_dq_dk_dv_loop_seqk_parallel_kernelI23Flash_bwd_kernel_traitsILi32ELi128ELi128ELi8ELi4ELi4ELi4ELb1ELb0EN7cutlass6half_tE19Flash_kernel_traitsILi32ELi128ELi128ELi8ES3_EELb1ELb1ELb0ELb0ELb0ELb1ELb0EEEvNS_16Flash_bwd_paramsE,"ax",@progbits
	.sectioninfo	@"SHI_REGISTERS=255"
	.align	128
        .global         _ZN5flash44flash_bwd_dq_dk_dv_loop_seqk_parallel_kernelI23Flash_bwd_kernel_traitsILi32ELi128ELi128ELi8ELi4ELi4ELi4ELb1ELb0EN7cutlass6half_tE19Flash_kernel_traitsILi32ELi128ELi128ELi8ES3_EELb1ELb1ELb0ELb0ELb0ELb1ELb0EEEvNS_16Flash_bwd_paramsE
        .type           _ZN5flash44flash_bwd_dq_dk_dv_loop_seqk_parallel_kernelI23Flash_bwd_kernel_traitsILi32ELi128ELi128ELi8ELi4ELi4ELi4ELb1ELb0EN7cutlass6half_tE19Flash_kernel_traitsILi32ELi128ELi128ELi8ES3_EELb1ELb1ELb0ELb0ELb0ELb1ELb0EEEvNS_16Flash_bwd_paramsE,@function
        .size           _ZN5flash44flash_bwd_dq_dk_dv_loop_seqk_parallel_kernelI23Flash_bwd_kernel_traitsILi32ELi128ELi128ELi8ELi4ELi4ELi4ELb1ELb0EN7cutlass6half_tE19Flash_kernel_traitsILi32ELi128ELi128ELi8ES3_EELb1ELb1ELb0ELb0ELb0ELb1ELb0EEEvNS_16Flash_bwd_paramsE,(.L_x_693 - _ZN5flash44flash_bwd_dq_dk_dv_loop_seqk_parallel_kernelI23Flash_bwd_kernel_traitsILi32ELi128ELi128ELi8ELi4ELi4ELi4ELb1ELb0EN7cutlass6half_tE19Flash_kernel_traitsILi32ELi128ELi128ELi8ES3_EELb1ELb1ELb0ELb0ELb0ELb1ELb0EEEvNS_16Flash_bwd_paramsE)
        .other          _ZN5flash44flash_bwd_dq_dk_dv_loop_seqk_parallel_kernelI23Flash_bwd_kernel_traitsILi32ELi128ELi128ELi8ELi4ELi4ELi4ELb1ELb0EN7cutlass6half_tE19Flash_kernel_traitsILi32ELi128ELi128ELi8ES3_EELb1ELb1ELb0ELb0ELb0ELb1ELb0EEEvNS_16Flash_bwd_paramsE,@"STO_CUDA_ENTRY STV_DEFAULT"
_ZN5flash44flash_bwd_dq_dk_dv_loop_seqk_parallel_kernelI23Flash_bwd_kernel_traitsILi32ELi128ELi128ELi8ELi4ELi4ELi4ELb1ELb0EN7cutlass6half_tE19Flash_kernel_traitsILi32ELi128ELi128ELi8ES3_EELb1ELb1ELb0ELb0ELb0ELb1ELb0EEEvNS_16Flash_bwd_paramsE:
.text._ZN5flash44flash_bwd_dq_dk_dv_loop_seqk_parallel_kernelI23Flash_bwd_kernel_traitsILi32ELi128ELi128ELi8ELi4ELi4ELi4ELb1ELb0EN7cutlass6half_tE19Flash_kernel_traitsILi32ELi128ELi128ELi8ES3_EELb1ELb1ELb0ELb0ELb0ELb1ELb0EEEvNS_16Flash_bwd_paramsE:
        /* <DEDUP_REMOVED lines=26> */
[----:B------:R-:W-:Y:S02]  /*01a0*/  ULDC.U8 UR9, c[0x0][0x3d0] ;  /* 0x0000f40000097ab9 */ /* 0x000fe40000000000 */
[----:B------:R-:W-:Y:S01]  /*01b0*/  ULDC UR15, c[0x0][0x214] ;  /* 0x00008500000f7ab9 */ /* 0x000fe20000000800 */
[----:B-1----:R-:W-:Y:S01]  /*01c0*/  SHF.R.S32.HI R5, RZ, 0x1f, R6 ;  /* 0x0000001fff057819 */ /* 0x002fe20000011406 */
[----:B--2---:R-:W-:-:S02]  /*01d0*/  UIMAD UR19, UR52, UR58, URZ ;  /* 0x0000003a341372a4 */ /* 0x004fc4000f8e023f */
[----:B------:R-:W-:Y:S01]  /*01e0*/  ULDC UR18, c[0x0][0x224] ;  /* 0x0000890000127ab9 */ /* 0x000fe20000000800 */
[CC--:B------:R-:W-:Y:S01]  /*01f0*/  LEA.HI R3, R5.reuse, R6.reuse, RZ, 0x2 ;  /* 0x0000000605037211 */ /* 0x0c0fe200078f10ff */
[----:B------:R-:W-:Y:S01]  /*0200*/  UISETP.NE.AND UP6, UPT, UR9, URZ, UPT ;  /* 0x0000003f0900728c */ /* 0x000fe2000bfc5270 */
[-C--:B------:R-:W-:Y:S01]  /*0210*/  LEA.HI R9, R5, R6.reuse, RZ, 0x5 ;  /* 0x0000000605097211 */ /* 0x080fe200078f28ff */
[----:B------:R-:W-:Y:S01]  /*0220*/  ULDC UR20, c[0x0][0x224] ;  /* 0x0000890000147ab9 */ /* 0x000fe20000000800 */
[----:B------:R-:W-:Y:S01]  /*0230*/  LOP3.LUT R4, R3, 0xfffffffc, RZ, 0xc0, !PT ;  /* 0xfffffffc03047812 */ /* 0x000fe200078ec0ff */
[----:B---3--:R-:W-:Y:S01]  /*0240*/  UIMAD UR5, UR45, UR7, UR52 ;  /* 0x000000072d0572a4 */ /* 0x008fe2000f8e0234 */
[--C-:B------:R-:W-:Y:S01]  /*0250*/  SHF.R.S32.HI R0, RZ, 0x2, R3.reuse ;  /* 0x00000002ff007819 */ /* 0x100fe20000011403 */
[----:B------:R-:W-:Y:S01]  /*0260*/  USHF.R.S32.HI UR7, URZ, 0x1f, UR52 ;  /* 0x0000001f3f077899 */ /* 0x000fe20008011434 */
[CC--:B------:R-:W-:Y:S01]  /*0270*/  LEA.HI R145, R5.reuse, R6.reuse, RZ, 0x3 ;  /* 0x0000000605917211 */ /* 0x0c0fe200078f18ff */
[----:B------:R-:W-:Y:S01]  /*0280*/  IMAD.IADD R12, R6, 0x1, -R4 ;  /* 0x00000001060c7824 */ /* 0x000fe200078e0a04 */
[CC--:B------:R-:W-:Y:S01]  /*0290*/  LEA.HI R250, R5.reuse, R6.reuse, RZ, 0x7 ;  /* 0x0000000605fa7211 */ /* 0x0c0fe200078f38ff */
[----:B------:R-:W-:Y:S01]  /*02a0*/  USHF.L.U32 UR8, UR45, 0x7, URZ ;  /* 0x000000072d087899 */ /* 0x000fe2000800063f */
[----:B------:R-:W-:Y:S01]  /*02b0*/  SHF.R.S32.HI R2, RZ, 0x1f, R3 ;  /* 0x0000001fff027819 */ /* 0x000fe20000011403 */
[----:B------:R-:W-:Y:S01]  /*02c0*/  @UP5 UIMAD UR9, UR45, UR15, URZ ;  /* 0x0000000f2d0952a4 */ /* 0x000fe2000f8e023f */
[----:B------:R-:W-:Y:S01]  /*02d0*/  LEA.HI R5, R5, R6, RZ, 0x4 ;  /* 0x0000000605057211 */ /* 0x000fe200078f20ff */
[----:B------:R-:W-:Y:S01]  /*02e0*/  USHF.R.S32.HI UR6, URZ, 0x1f, UR20 ;  /* 0x0000001f3f067899 */ /* 0x000fe20008011414 */
[----:B------:R-:W-:Y:S01]  /*02f0*/  LOP3.LUT R7, R9, 0xffffffe0, RZ, 0xc0, !PT ;  /* 0xffffffe009077812 */ /* 0x000fe200078ec0ff */
[----:B------:R-:W-:Y:S01]  /*0300*/  ULDC UR16, c[0x0][0x1c0] ;  /* 0x0000700000107ab9 */ /* 0x000fe20000000800 */
[-C--:B------:R-:W-:Y:S01]  /*0310*/  LEA.HI R4, R3, R0.reuse, RZ, 0x1 ;  /* 0x0000000003047211 */ /* 0x080fe200078f08ff */
[----:B------:R-:W-:Y:S01]  /*0320*/  ULDC UR50, c[0x0][0x1c0] ;  /* 0x0000700000327ab9 */ /* 0x000fe20000000800 */
[----:B------:R-:W-:Y:S01]  /*0330*/  LEA.HI R3, R2, R0, RZ, 0x3 ;  /* 0x0000000002037211 */ /* 0x000fe200078f18ff */
[----:B------:R-:W-:Y:S01]  /*0340*/  IMAD.IADD R2, R6, 0x1, -R7 ;  /* 0x0000000106027824 */ /* 0x000fe200078e0a07 */
[----:B------:R-:W-:Y:S01]  /*0350*/  LOP3.LUT R8, R5, 0xfffffff0, RZ, 0xc0, !PT ;  /* 0xfffffff005087812 */ /* 0x000fe200078ec0ff */
[----:B------:R-:W-:Y:S01]  /*0360*/  UIMAD.WIDE UR50, UR58, UR50, URZ ;  /* 0x000000323a3272a5 */ /* 0x000fe2000f8e023f */
[----:B------:R-:W-:Y:S01]  /*0370*/  LOP3.LUT R10, R145, 0xfffffff8, RZ, 0xc0, !PT ;  /* 0xfffffff8910a7812 */ /* 0x000fe200078ec0ff */
[----:B------:R-:W-:Y:S01]  /*0380*/  UIMAD.WIDE.U32 UR60, UR45, UR20, URZ ;  /* 0x000000142d3c72a5 */ /* 0x000fe2000f8e003f */
[----:B------:R-:W-:Y:S01]  /*0390*/  LOP3.LUT R4, R4, 0x7fffffe, RZ, 0xc0, !PT ;  /* 0x07fffffe04047812 */ /* 0x000fe200078ec0ff */
[C---:B------:R-:W-:Y:S01]  /*03a0*/  IMAD.IADD R8, R6.reuse, 0x1, -R8 ;  /* 0x0000000106087824 */ /* 0x040fe200078e0a08 */
[----:B------:R-:W-:Y:S01]  /*03b0*/  LOP3.LUT R3, R3, 0xfffffff8, RZ, 0xc0, !PT ;  /* 0xfffffff803037812 */ /* 0x000fe200078ec0ff */
[----:B------:R-:W-:Y:S01]  /*03c0*/  IMAD.IADD R10, R6, 0x1, -R10 ;  /* 0x00000001060a7824 */ /* 0x000fe200078e0a0a */
[----:B------:R-:W-:Y:S01]  /*03d0*/  SHF.R.S32.HI R6, RZ, 0x1f, R2 ;  /* 0x0000001fff067819 */ /* 0x000fe20000011402 */
[C---:B------:R-:W-:Y:S01]  /*03e0*/  IMAD.IADD R11, R0.reuse, 0x1, -R4 ;  /* 0x00000001000b7824 */ /* 0x040fe200078e0a04 */
[----:B------:R-:W-:Y:S01]  /*03f0*/  SHF.R.S32.HI R4, RZ, 0x1f, R9 ;  /* 0x0000001fff047819 */ /* 0x000fe20000011409 */
[----:B------:R-:W-:Y:S01]  /*0400*/  IMAD.IADD R7, R0, 0x1, -R3 ;  /* 0x0000000100077824 */ /* 0x000fe200078e0a03 */
[----:B------:R-:W-:Y:S01]  /*0410*/  SHF.R.S32.HI R0, RZ, 0x4, R5 ;  /* 0x00000004ff007819 */ /* 0x000fe20000011405 */
[----:B------:R-:W-:Y:S01]  /*0420*/  ULDC UR10, c[0x0][0x1c0] ;  /* 0x00007000000a7ab9 */ /* 0x000fe20000000800 */
[----:B------:R-:W-:Y:S01]  /*0430*/  LEA.HI R243, R6, R2, RZ, 0x2 ;  /* 0x0000000206f37211 */ /* 0x000fe200078f10ff */
[----:B------:R-:W-:Y:S01]  /*0440*/  UIMAD UR58, UR58, UR10, URZ ;  /* 0x0000000a3a3a72a4 */ /* 0x000fe2000f8e023f */
[----:B------:R-:W-:Y:S01]  /*0450*/  SHF.R.S32.HI R6, RZ, 0x3, R145 ;  /* 0x00000003ff067819 */ /* 0x000fe20000011491 */
[----:B------:R-:W-:Y:S01]  /*0460*/  ULDC UR17, c[0x0][0x1c0] ;  /* 0x0000700000117ab9 */ /* 0x000fe20000000800 */
[----:B------:R-:W-:Y:S01]  /*0470*/  LEA.HI R2, R5, R0, RZ, 0x1 ;  /* 0x0000000005027211 */ /* 0x000fe200078f08ff */
[----:B------:R-:W-:Y:S01]  /*0480*/  USHF.L.U32 UR59, UR58, 0x7, URZ ;  /* 0x000000073a3b7899 */ /* 0x000fe2000800063f */
[----:B------:R-:W-:Y:S01]  /*0490*/  SHF.R.S32.HI R5, RZ, 0x5, R9 ;  /* 0x00000005ff057819 */ /* 0x000fe20000011409 */
[----:B------:R-:W-:Y:S01]  /*04a0*/  IMAD.SHL.U32 R6, R6, 0x40, RZ ;  /* 0x0000004006067824 */ /* 0x000fe200078e00ff */
[----:B------:R-:W-:Y:S01]  /*04b0*/  LOP3.LUT R3, R2, 0xfffffffe, RZ, 0xc0, !PT ;  /* 0xfffffffe02037812 */ /* 0x000fe200078ec0ff */
[----:B------:R-:W-:Y:S01]  /*04c0*/  ULDC.64 UR12, c[0x0][0x118] ;  /* 0x00004600000c7ab9 */ /* 0x000fe20000000a00 */
[----:B------:R-:W-:Y:S01]  /*04d0*/  SHF.R.S32.HI R250, RZ, 0x7, R250 ;  /* 0x00000007fffa7819 */ /* 0x000fe200000114fa */
[----:B------:R-:W-:Y:S01]  /*04e0*/  UIMAD.WIDE.U32 UR56, UR50, UR60, URZ ;  /* 0x0000003c323872a5 */ /* 0x000fe2000f8e003f */
[----:B------:R-:W-:Y:S01]  /*04f0*/  LOP3.LUT R2, R6, 0xc0, RZ, 0xc0, !PT ;  /* 0x000000c006027812 */ /* 0x000fe200078ec0ff */
[----:B------:R-:W-:Y:S01]  /*0500*/  IMAD.SHL.U32 R6, R12, 0x8, RZ ;  /* 0x000000080c067824 */ /* 0x000fe200078e00ff */
[C---:B------:R-:W-:Y:S01]  /*0510*/  LOP3.LUT P5, RZ, R7.reuse, 0x2, RZ, 0xc0, !PT ;  /* 0x0000000207ff7812 */ /* 0x040fe200078ac0ff */
[----:B------:R-:W-:Y:S01]  /*0520*/  IMAD.IADD R13, R0, 0x1, -R3 ;  /* 0x00000001000d7824 */ /* 0x000fe200078e0a03 */
[----:B------:R-:W-:Y:S01]  /*0530*/  LEA.HI R0, R4, R5, RZ, 0x2 ;  /* 0x0000000504007211 */ /* 0x000fe200078f10ff */
[----:B------:R-:W-:Y:S01]  /*0540*/  IMAD.U32 R4, RZ, RZ, UR4 ;  /* 0x00000004ff047e24 */ /* 0x000fe2000f8e00ff */
[----:B------:R-:W-:Y:S01]  /*0550*/  LOP3.LUT R3, R2, 0x18, R6, 0xf8, !PT ;  /* 0x0000001802037812 */ /* 0x000fe200078ef806 */
[----:B------:R-:W-:Y:S01]  /*0560*/  ULOP3.LUT UR4, UR52, UR14, URZ, 0x3c, !UPT ;  /* 0x0000000e34047292 */ /* 0x000fe2000f8e3c3f */
[----:B------:R-:W-:Y:S01]  /*0570*/  LOP3.LUT R0, R0, 0xfffffffc, RZ, 0xc0, !PT ;  /* 0xfffffffc00007812 */ /* 0x000fe200078ec0ff */
[----:B------:R-:W-:Y:S01]  /*0580*/  IMAD.SHL.U32 R6, R12, 0x2, RZ ;  /* 0x000000020c067824 */ /* 0x000fe200078e00ff */
[----:B------:R-:W-:Y:S01]  /*0590*/  SHF.R.U32.HI R2, RZ, 0x3, R2 ;  /* 0x00000003ff027819 */ /* 0x000fe20000011602 */
[----:B------:R1:W-:Y:S01]  /*05a0*/  STL [R1+0x30], R4 ;  /* 0x0000300401007387 */ /* 0x0003e20000100800 */
[----:B------:R-:W-:Y:S01]  /*05b0*/  LOP3.LUT P4, RZ, R7, 0x4, RZ, 0xc0, !PT ;  /* 0x0000000407ff7812 */ /* 0x000fe2000788c0ff */
[----:B------:R-:W-:Y:S01]  /*05c0*/  IMAD.IADD R18, R5, 0x1, -R0 ;  /* 0x0000000105127824 */ /* 0x000fe200078e0a00 */
[----:B------:R-:W-:Y:S01]  /*05d0*/  LOP3.LUT R2, R3, R2, RZ, 0x3c, !PT ;  /* 0x0000000203027212 */ /* 0x000fe200078e3cff */
[----:B------:R-:W-:Y:S01]  /*05e0*/  IMAD R0, R5, 0x8, R11 ;  /* 0x0000000805007824 */ /* 0x000fe200078e020b */
[----:B------:R-:W-:Y:S01]  /*05f0*/  LEA.HI R5, R10, R10, RZ, 0x1 ;  /* 0x0000000a0a057211 */ /* 0x000fe200078f08ff */
[----:B------:R-:W-:Y:S01]  /*0600*/  IMAD R234, R250, 0x2000, R6 ;  /* 0x00002000faea7824 */ /* 0x000fe200078e0206 */
[----:B------:R-:W-:Y:S01]  /*0610*/  STL [R1], R18 ;  /* 0x0000001201007387 */ /* 0x000fe20000100800 */
[----:B------:R-:W-:Y:S01]  /*0620*/  IMAD.U32 R252, R0, 0x20, R2 ;  /* 0x0000002000fc7824 */ /* 0x000fe200078e0002 */
[----:B------:R-:W-:Y:S01]  /*0630*/  LOP3.LUT R0, R5, 0x7fffffe, RZ, 0xc0, !PT ;  /* 0x07fffffe05007812 */ /* 0x000fe200078ec0ff */
[----:B------:R-:W-:Y:S01]  /*0640*/  IMAD.U32 R2, RZ, RZ, UR19 ;  /* 0x00000013ff027e24 */ /* 0x000fe2000f8e00ff */
[----:B------:R-:W-:Y:S01]  /*0650*/  SHF.R.S32.HI R11, RZ, 0x1f, R8 ;  /* 0x0000001fff0b7819 */ /* 0x000fe20000011408 */
[----:B------:R-:W-:Y:S01]  /*0660*/  USHF.L.U32 UR35, UR58, 0x3, URZ ;  /* 0x000000033a237899 */ /* 0x000fe2000800063f */
[----:B------:R-:W-:Y:S01]  /*0670*/  SEL R230, R153, 0xffffffe0, !P5 ;  /* 0xffffffe099e67807 */ /* 0x000fe20006800000 */
[----:B------:R-:W-:Y:S01]  /*0680*/  IMAD.IADD R3, R10, 0x1, -R0 ;  /* 0x000000010a037824 */ /* 0x000fe200078e0a00 */
[----:B------:R2:W-:Y:S01]  /*0690*/  STL [R1+0x2c], R2 ;  /* 0x00002c0201007387 */ /* 0x0005e20000100800 */
[-C--:B------:R-:W-:Y:S01]  /*06a0*/  LEA.HI R0, R8, R8.reuse, RZ, 0x1 ;  /* 0x0000000808007211 */ /* 0x080fe200078f08ff */
[----:B------:R-:W-:Y:S01]  /*06b0*/  USHF.L.U32 UR34, UR58, 0x4, URZ ;  /* 0x000000043a227899 */ /* 0x000fe2000800063f */
[----:B------:R-:W-:Y:S01]  /*06c0*/  LEA.HI R11, R11, R8, RZ, 0x3 ;  /* 0x000000080b0b7211 */ /* 0x000fe200078f18ff */
[----:B------:R-:W-:-:S02]  /*06d0*/  UIMAD UR33, UR58, 0x18, URZ ;  /* 0x000000183a2178a4 */ /* 0x000fc4000f8e023f */
[----:B------:R-:W-:Y:S02]  /*06e0*/  USHF.L.U32 UR32, UR58, 0x5, URZ ;  /* 0x000000053a207899 */ /* 0x000fe4000800063f */
[----:B------:R-:W-:Y:S01]  /*06f0*/  UIMAD UR31, UR58, 0x28, URZ ;  /* 0x000000283a1f78a4 */ /* 0x000fe2000f8e023f */
[----:B-1----:R-:W-:Y:S01]  /*0700*/  IMAD.U32 R4, RZ, RZ, UR4 ;  /* 0x00000004ff047e24 */ /* 0x002fe2000f8e00ff */
[----:B------:R-:W-:Y:S02]  /*0710*/  UIMAD UR4, UR45, UR16, UR52 ;  /* 0x000000102d0472a4 */ /* 0x000fe4000f8e0234 */
[----:B------:R-:W-:Y:S02]  /*0720*/  UIMAD UR30, UR58, 0x30, URZ ;  /* 0x000000303a1e78a4 */ /* 0x000fe4000f8e023f */
[----:B------:R1:W-:Y:S01]  /*0730*/  STL [R1+0x28], R4 ;  /* 0x0000280401007387 */ /* 0x0003e20000100800 */
[----:B------:R-:W-:Y:S02]  /*0740*/  USHF.L.U32 UR4, UR4, 0x5, URZ ;  /* 0x0000000504047899 */ /* 0x000fe4000800063f */
[----:B------:R-:W-:-:S02]  /*0750*/  UIMAD UR29, UR58, 0x38, URZ ;  /* 0x000000383a1d78a4 */ /* 0x000fc4000f8e023f */
[----:B------:R-:W-:Y:S02]  /*0760*/  USHF.L.U32 UR28, UR58, 0x6, URZ ;  /* 0x000000063a1c7899 */ /* 0x000fe4000800063f */
[----:B------:R-:W-:Y:S02]  /*0770*/  UIMAD UR27, UR58, 0x48, URZ ;  /* 0x000000483a1b78a4 */ /* 0x000fe4000f8e023f */
[----:B------:R-:W-:Y:S01]  /*0780*/  UIMAD UR26, UR58, 0x50, URZ ;  /* 0x000000503a1a78a4 */ /* 0x000fe2000f8e023f */
[----:B--2---:R-:W-:Y:S01]  /*0790*/  IMAD R2, R250, 0x8, R13 ;  /* 0x00000008fa027824 */ /* 0x004fe200078e020d */
[----:B------:R-:W-:Y:S02]  /*07a0*/  UIMAD UR25, UR58, 0x58, URZ ;  /* 0x000000583a1978a4 */ /* 0x000fe4000f8e023f */
[----:B------:R-:W-:Y:S01]  /*07b0*/  UIMAD UR24, UR58, 0x60, URZ ;  /* 0x000000603a1878a4 */ /* 0x000fe2000f8e023f */
[----:B------:R-:W-:Y:S01]  /*07c0*/  IMAD R17, R2, 0x8, R3 ;  /* 0x0000000802117824 */ /* 0x000fe200078e0203 */
[----:B------:R-:W-:Y:S01]  /*07d0*/  LOP3.LUT R3, R0, 0x7fffffe, RZ, 0xc0, !PT ;  /* 0x07fffffe00037812 */ /* 0x000fe200078ec0ff */
[----:B------:R-:W-:Y:S01]  /*07e0*/  UIMAD UR23, UR58, 0x68, URZ ;  /* 0x000000683a1778a4 */ /* 0x000fe2000f8e023f */
[----:B------:R-:W-:Y:S01]  /*07f0*/  LOP3.LUT R2, R11, 0xfffffff8, RZ, 0xc0, !PT ;  /* 0xfffffff80b027812 */ /* 0x000fe200078ec0ff */
[----:B------:R-:W-:-:S02]  /*0800*/  UIMAD UR22, UR58, 0x70, URZ ;  /* 0x000000703a1678a4 */ /* 0x000fc4000f8e023f */
[C---:B------:R-:W-:Y:S01]  /*0810*/  IMAD.IADD R16, R8.reuse, 0x1, -R3 ;  /* 0x0000000108107824 */ /* 0x040fe200078e0a03 */
[----:B------:R-:W-:Y:S01]  /*0820*/  UIMAD UR21, UR58, 0x78, URZ ;  /* 0x000000783a1578a4 */ /* 0x000fe2000f8e023f */
[----:B------:R-:W-:Y:S01]  /*0830*/  IMAD.IADD R15, R8, 0x1, -R2 ;  /* 0x00000001080f7824 */ /* 0x000fe200078e0a02 */
[C---:B------:R-:W-:Y:S01]  /*0840*/  LOP3.LUT R2, R7.reuse, 0x1, RZ, 0xc0, !PT ;  /* 0x0000000107027812 */ /* 0x040fe200078ec0ff */
[----:B------:R-:W-:Y:S01]  /*0850*/  IMAD.U32 R3, RZ, RZ, UR7 ;  /* 0x00000007ff037e24 */ /* 0x000fe2000f8e00ff */
[--C-:B-1----:R-:W-:Y:S01]  /*0860*/  SHF.R.S32.HI R4, RZ, 0x1, R0.reuse ;  /* 0x00000001ff047819 */ /* 0x102fe20000011400 */
[----:B------:R-:W-:Y:S01]  /*0870*/  USHF.R.S32.HI UR7, URZ, 0x1f, UR45 ;  /* 0x0000001f3f077899 */ /* 0x000fe2000801142d */
[----:B------:R-:W-:Y:S01]  /*0880*/  SHF.R.S32.HI R0, RZ, 0x1f, R0 ;  /* 0x0000001fff007819 */ /* 0x000fe20000011400 */
[----:B------:R-:W-:Y:S01]  /*0890*/  UIADD3 UR20, -UR59, URZ, URZ ;  /* 0x0000003f3b147290 */ /* 0x000fe2000fffe13f */
[----:B------:R-:W-:Y:S01]  /*08a0*/  ISETP.NE.U32.AND P6, PT, R2, 0x1, PT ;  /* 0x000000010200780c */ /* 0x000fe20003fc5070 */
[----:B------:R-:W-:Y:S01]  /*08b0*/  IMAD.U32 R2, RZ, RZ, UR8 ;  /* 0x00000008ff027e24 */ /* 0x000fe2000f8e00ff */
[----:B------:R-:W-:Y:S01]  /*08c0*/  LEA.HI R0, R0, R4, RZ, 0x2 ;  /* 0x0000000400007211 */ /* 0x000fe200078f10ff */
[----:B------:R-:W-:Y:S01]  /*08d0*/  IMAD.SHL.U32 R2, R10, 0x40, RZ ;  /* 0x000000400a027824 */ /* 0x000fe200078e00ff */
[----:B------:R-:W-:Y:S01]  /*08e0*/  LEA.HI R10, R7, R7, RZ, 0x1 ;  /* 0x00000007070a7211 */ /* 0x000fe200078f08ff */
[----:B------:R-:W-:Y:S01]  /*08f0*/  USHF.R.S32.HI UR8, URZ, 0x1f, UR52 ;  /* 0x0000001f3f087899 */ /* 0x000fe20008011434 */
[----:B------:R-:W-:Y:S01]  /*0900*/  LOP3.LUT R0, R0, 0xfffffffc, RZ, 0xc0, !PT ;  /* 0xfffffffc00007812 */ /* 0x000fe200078ec0ff */
[----:B------:R-:W-:Y:S01]  /*0910*/  UMOV UR55, 0xffffe000 ;  /* 0xffffe00000377882 */ /* 0x000fe20000000000 */
[----:B------:R-:W-:-:S02]  /*0920*/  LOP3.LUT R8, R2, 0x1c0, RZ, 0xc0, !PT ;  /* 0x000001c002087812 */ /* 0x000fc400078ec0ff */
[----:B------:R-:W-:Y:S01]  /*0930*/  LOP3.LUT R2, R10, 0x3fffffe, RZ, 0xc0, !PT ;  /* 0x03fffffe0a027812 */ /* 0x000fe200078ec0ff */
[----:B------:R-:W-:Y:S01]  /*0940*/  IMAD.IADD R14, R4, 0x1, -R0 ;  /* 0x00000001040e7824 */ /* 0x000fe200078e0a00 */
[----:B------:R-:W-:Y:S01]  /*0950*/  SEL R228, R228, 0x10, !P6 ;  /* 0x00000010e4e47807 */ /* 0x000fe20007000000 */
[----:B------:R-:W-:Y:S01]  /*0960*/  IMAD.U32 R0, RZ, RZ, UR7 ;  /* 0x00000007ff007e24 */ /* 0x000fe2000f8e00ff */
[----:B------:R-:W-:Y:S01]  /*0970*/  SHF.R.S32.HI R0, RZ, 0x1, R5 ;  /* 0x00000001ff007819 */ /* 0x000fe20000011405 */
[C---:B------:R-:W-:Y:S01]  /*0980*/  IMAD.IADD R12, R7.reuse, 0x1, -R2 ;  /* 0x00000001070c7824 */ /* 0x040fe200078e0a02 */
[----:B------:R-:W-:Y:S01]  /*0990*/  SHF.R.S32.HI R5, RZ, 0x3, R11 ;  /* 0x00000003ff057819 */ /* 0x000fe2000001140b */
[----:B------:R-:W-:Y:S01]  /*09a0*/  IMAD.SHL.U32 R2, R7, 0x40, RZ ;  /* 0x0000004007027824 */ /* 0x000fe200078e00ff */
[C---:B------:R-:W-:Y:S01]  /*09b0*/  LOP3.LUT P0, RZ, R0.reuse, 0x2, RZ, 0xc0, !PT ;  /* 0x0000000200ff7812 */ /* 0x040fe2000780c0ff */
[----:B------:R-:W-:Y:S01]  /*09c0*/  IMAD.SHL.U32 R9, R0, 0x40, RZ ;  /* 0x0000004000097824 */ /* 0x000fe200078e00ff */
[----:B------:R-:W-:Y:S01]  /*09d0*/  @!UP5 UIMAD UR7, UR45, UR17, UR52 ;  /* 0x000000112d07d2a4 */ /* 0x000fe2000f8e0234 */
[----:B------:R-:W-:Y:S01]  /*09e0*/  IMAD.SHL.U32 R0, R18, 0x10, RZ ;  /* 0x0000001012007824 */ /* 0x000fe200078e00ff */
[----:B------:R-:W-:Y:S01]  /*09f0*/  LOP3.LUT R2, R2, 0x1c0, RZ, 0xc0, !PT ;  /* 0x000001c002027812 */ /* 0x000fe200078ec0ff */
[----:B------:R-:W-:Y:S01]  /*0a00*/  IMAD.U32 R3, RZ, RZ, UR8 ;  /* 0x00000008ff037e24 */ /* 0x000fe2000f8e00ff */
[----:B------:R-:W-:Y:S01]  /*0a10*/  UIMAD UR8, UR5, UR18, URZ ;  /* 0x00000012050872a4 */ /* 0x000fe2000f8e023f */
[----:B------:R-:W-:Y:S01]  /*0a20*/  IMAD.SHL.U32 R4, R18, 0x400, RZ ;  /* 0x0000040012047824 */ /* 0x000fe200078e00ff */
[----:B------:R-:W-:Y:S01]  /*0a30*/  LEA.HI.SX32 R243, R243, R0, 0x1e ;  /* 0x00000000f3f37211 */ /* 0x000fe200078ff2ff */
[----:B------:R-:W-:Y:S01]  /*0a40*/  UIMAD UR5, UR6, UR45, URZ ;  /* 0x0000002d060572a4 */ /* 0x000fe2000f8e023f */
[----:B------:R-:W-:Y:S01]  /*0a50*/  LOP3.LUT R3, R8, 0x30, R0, 0xf8, !PT ;  /* 0x0000003008037812 */ /* 0x000fe200078ef800 */
[----:B------:R-:W-:Y:S01]  /*0a60*/  IMAD R147, R5, 0x200, R4 ;  /* 0x0000020005937824 */ /* 0x000fe200078e0204 */
[----:B------:R-:W-:Y:S01]  /*0a70*/  LOP3.LUT R0, R9, 0xc0, RZ, 0xc0, !PT ;  /* 0x000000c009007812 */ /* 0x000fe200078ec0ff */
[----:B------:R-:W-:Y:S01]  /*0a80*/  IMAD R16, R5, 0x8, R16 ;  /* 0x0000000805107824 */ /* 0x000fe200078e0210 */
[--C-:B------:R-:W-:Y:S01]  /*0a90*/  LOP3.LUT R3, R3, 0x8, R145.reuse, 0xf8, !PT ;  /* 0x0000000803037812 */ /* 0x100fe200078ef891 */
[----:B------:R-:W-:Y:S01]  /*0aa0*/  @!UP5 UIMAD UR6, UR7, UR15, URZ ;  /* 0x0000000f0706d2a4 */ /* 0x000fe2000f8e023f */
[----:B------:R-:W-:-:S02]  /*0ab0*/  LOP3.LUT R145, R0, 0x8, R145, 0xf8, !PT ;  /* 0x0000000800917812 */ /* 0x000fc400078ef891 */
[----:B------:R-:W-:Y:S02]  /*0ac0*/  SHF.R.U32.HI R0, RZ, 0x3, R0 ;  /* 0x00000003ff007819 */ /* 0x000fe40000011600 */
[----:B------:R-:W-:Y:S02]  /*0ad0*/  LEA.HI R2, R2, R2, RZ, 0x1d ;  /* 0x0000000202027211 */ /* 0x000fe400078fe8ff */
[----:B------:R-:W-:Y:S01]  /*0ae0*/  LOP3.LUT R145, R145, R0, RZ, 0x3c, !PT ;  /* 0x0000000091917212 */ /* 0x000fe200078e3cff */
[----:B------:R-:W-:Y:S01]  /*0af0*/  IMAD.U32 R0, RZ, RZ, UR9 ;  /* 0x00000009ff007e24 */ /* 0x000fe2000f8e00ff */
[----:B------:R-:W-:Y:S01]  /*0b00*/  IADD3 R234, R2, R234, R4 ;  /* 0x000000ea02ea7210 */ /* 0x000fe20007ffe004 */
[----:B------:R-:W-:Y:S01]  /*0b10*/  IMAD.U32 R4, RZ, RZ, UR8 ;  /* 0x00000008ff047e24 */ /* 0x000fe2000f8e00ff */
[----:B------:R-:W-:Y:S01]  /*0b20*/  SHF.R.U32.HI R2, RZ, 0x3, R8 ;  /* 0x00000003ff027819 */ /* 0x000fe20000011608 */
[----:B------:R-:W-:Y:S01]  /*0b30*/  IMAD.U32 R145, R17, 0x20, R145 ;  /* 0x0000002011917824 */ /* 0x000fe200078e0091 */
[----:B------:R1:W-:Y:S01]  /*0b40*/  STL [R1+0x24], R0 ;  /* 0x0000240001007387 */ /* 0x0003e20000100800 */
[----:B------:R-:W-:Y:S01]  /*0b50*/  IMAD.SHL.U32 R234, R234, 0x2, RZ ;  /* 0x00000002eaea7824 */ /* 0x000fe200078e00ff */
[----:B------:R-:W-:Y:S01]  /*0b60*/  LOP3.LUT R5, R3, R2, RZ, 0x3c, !PT ;  /* 0x0000000203057212 */ /* 0x000fe200078e3cff */
[----:B------:R-:W-:Y:S01]  /*0b70*/  IMAD.SHL.U32 R145, R145, 0x2, RZ ;  /* 0x0000000291917824 */ /* 0x000fe200078e00ff */
[----:B------:R2:W-:Y:S01]  /*0b80*/  STL [R1+0x20], R4 ;  /* 0x0000200401007387 */ /* 0x0005e20000100800 */
[----:B------:R-:W-:Y:S01]  /*0b90*/  SEL R146, R153, 0xffffffe0, !P0 ;  /* 0xffffffe099927807 */ /* 0x000fe20004000000 */
[C---:B------:R-:W-:Y:S01]  /*0ba0*/  IMAD.IADD R233, R234.reuse, 0x1, R228 ;  /* 0x00000001eae97824 */ /* 0x040fe200078e02e4 */
[C---:B------:R-:W-:Y:S01]  /*0bb0*/  IADD3 R229, R234.reuse, 0x40, RZ ;  /* 0x00000040eae57810 */ /* 0x040fe20007ffe0ff */
[C-C-:B------:R-:W-:Y:S01]  /*0bc0*/  IMAD.IADD R235, R234.reuse, 0x1, R230.reuse ;  /* 0x00000001eaeb7824 */ /* 0x140fe200078e02e6 */
[----:B------:R-:W-:Y:S01]  /*0bd0*/  @P4 IADD3 R229, R234, -0x40, RZ ;  /* 0xffffffc0eae54810 */ /* 0x000fe20007ffe0ff */
[----:B------:R-:W-:-:S02]  /*0be0*/  IMAD.IADD R232, R233, 0x1, R230 ;  /* 0x00000001e9e87824 */ /* 0x000fc400078e02e6 */
[----:B------:R-:W-:Y:S02]  /*0bf0*/  IMAD.IADD R146, R145, 0x1, R146 ;  /* 0x0000000191927824 */ /* 0x000fe400078e0292 */
[--C-:B------:R-:W-:Y:S02]  /*0c00*/  IMAD.IADD R228, R228, 0x1, R229.reuse ;  /* 0x00000001e4e47824 */ /* 0x100fe400078e02e5 */
[C---:B------:R-:W-:Y:S02]  /*0c10*/  IMAD.IADD R231, R230.reuse, 0x1, R229 ;  /* 0x00000001e6e77824 */ /* 0x040fe400078e02e5 */
[----:B------:R-:W-:Y:S02]  /*0c20*/  IMAD.IADD R230, R230, 0x1, R228 ;  /* 0x00000001e6e67824 */ /* 0x000fe400078e02e4 */
[----:B-1----:R-:W-:Y:S02]  /*0c30*/  IMAD R0, R18, 0x200, R6 ;  /* 0x0000020012007824 */ /* 0x002fe400078e0206 */
[----:B--2---:R-:W-:Y:S01]  /*0c40*/  IMAD.U32 R4, RZ, RZ, UR5 ;  /* 0x00000005ff047e24 */ /* 0x004fe2000f8e00ff */
[----:B------:R-:W-:Y:S01]  /*0c50*/  UIMAD UR5, UR51, UR60, URZ ;  /* 0x0000003c330572a4 */ /* 0x000fe2000f8e023f */
[----:B------:R-:W-:-:S02]  /*0c60*/  IMAD R12, R12, 0x20, R0 ;  /* 0x000000200c0c7824 */ /* 0x000fc400078e0200 */
[----:B------:R-:W-:Y:S01]  /*0c70*/  IMAD.U32 R0, RZ, RZ, UR4 ;  /* 0x00000004ff007e24 */ /* 0x000fe2000f8e00ff */
[----:B------:R1:W-:Y:S01]  /*0c80*/  STL [R1+0x1c], R4 ;  /* 0x00001c0401007387 */ /* 0x0003e20000100800 */
[----:B------:R-:W-:Y:S01]  /*0c90*/  USHF.R.S32.HI UR4, URZ, 0x1f, UR4 ;  /* 0x0000001f3f047899 */ /* 0x000fe20008011404 */
[----:B------:R-:W-:Y:S01]  /*0ca0*/  IMAD.U32 R2, RZ, RZ, UR5 ;  /* 0x00000005ff027e24 */ /* 0x000fe2000f8e00ff */
[----:B------:R-:W-:Y:S01]  /*0cb0*/  USHF.R.S32.HI UR5, URZ, 0x1f, UR19 ;  /* 0x0000001f3f057899 */ /* 0x000fe20008011413 */
[----:B------:R2:W-:Y:S05]  /*0cc0*/  STL [R1+0x18], R0 ;  /* 0x0000180001007387 */ /* 0x0005ea0000100800 */
[----:B------:R-:W-:Y:S01]  /*0cd0*/  IMAD.U32 R2, RZ, RZ, UR5 ;  /* 0x00000005ff027e24 */ /* 0x000fe2000f8e00ff */
[----:B------:R-:W-:-:S04]  /*0ce0*/  USHF.R.S32.HI UR5, URZ, 0x1f, UR59 ;  /* 0x0000001f3f057899 */ /* 0x000fc8000801143b */
[----:B------:R3:W-:Y:S01]  /*0cf0*/  STL [R1+0x14], R2 ;  /* 0x0000140201007387 */ /* 0x0007e20000100800 */
[----:B-1----:R-:W-:Y:S01]  /*0d00*/  IMAD.SHL.U32 R4, R13, 0x10, RZ ;  /* 0x000000100d047824 */ /* 0x002fe200078e00ff */
[----:B--2---:R-:W-:-:S04]  /*0d10*/  SHF.R.S32.HI R0, RZ, 0x1, R10 ;  /* 0x00000001ff007819 */ /* 0x004fc8000001140a */
[C---:B------:R-:W-:Y:S01]  /*0d20*/  LOP3.LUT P3, RZ, R0.reuse, 0x2, RZ, 0xc0, !PT ;  /* 0x0000000200ff7812 */ /* 0x040fe2000786c0ff */
[----:B------:R-:W-:-:S03]  /*0d30*/  IMAD.SHL.U32 R0, R0, 0x40, RZ ;  /* 0x0000004000007824 */ /* 0x000fc600078e00ff */
[----:B------:R-:W-:Y:S01]  /*0d40*/  R2P PR, R15, 0x6 ;  /* 0x000000060f007804 */ /* 0x000fe20000000000 */
[----:B---3--:R-:W-:Y:S01]  /*0d50*/  IMAD.SHL.U32 R2, R250, 0x8, RZ ;  /* 0x00000008fa027824 */ /* 0x008fe200078e00ff */
[----:B------:R-:W-:-:S03]  /*0d60*/  LOP3.LUT R0, R0, 0xc0, RZ, 0xc0, !PT ;  /* 0x000000c000007812 */ /* 0x000fc600078ec0ff */
[----:B------:R-:W-:Y:S02]  /*0d70*/  SEL R148, R148, 0xffffffc0, !P2 ;  /* 0xffffffc094947807 */ /* 0x000fe40005000000 */
[----:B------:R-:W-:Y:S02]  /*0d80*/  LOP3.LUT R2, R2, 0x8, RZ, 0xc0, !PT ;  /* 0x0000000802027812 */ /* 0x000fe400078ec0ff */
[----:B------:R-:W-:Y:S02]  /*0d90*/  SHF.R.U32.HI R3, RZ, 0x3, R0 ;  /* 0x00000003ff037819 */ /* 0x000fe40000011600 */
[----:B------:R-:W-:Y:S02]  /*0da0*/  LOP3.LUT R7, R2, 0x10, R4, 0xf8, !PT ;  /* 0x0000001002077812 */ /* 0x000fe400078ef804 */
[----:B------:R-:W-:Y:S01]  /*0db0*/  LOP3.LUT R8, R3, R0, R2, 0x1e, !PT ;  /* 0x0000000003087212 */ /* 0x000fe200078e1e02 */
[----:B------:R-:W-:Y:S01]  /*0dc0*/  IMAD.SHL.U32 R0, R15, 0x40, RZ ;  /* 0x000000400f007824 */ /* 0x000fe200078e00ff */
[C---:B------:R-:W-:Y:S01]  /*0dd0*/  LOP3.LUT P0, RZ, R14.reuse, 0x2, RZ, 0xc0, !PT ;  /* 0x000000020eff7812 */ /* 0x040fe2000780c0ff */
[----:B------:R-:W-:-:S02]  /*0de0*/  IMAD.SHL.U32 R2, R14, 0x40, RZ ;  /* 0x000000400e027824 */ /* 0x000fc400078e00ff */
[C---:B------:R-:W-:Y:S01]  /*0df0*/  IMAD R3, R13.reuse, 0x200, R5 ;  /* 0x000002000d037824 */ /* 0x040fe200078e0205 */
        /* <DEDUP_REMOVED lines=13> */
[----:B------:R-:W-:Y:S01]  /*0ed0*/  IMAD.IADD R147, R147, 0x1, R6 ;  /* 0x0000000193937824 */ /* 0x000fe200078e0206 */
[----:B------:R-:W-:Y:S01]  /*0ee0*/  SEL R153, R153, 0xffffffe0, !P0 ;  /* 0xffffffe099997807 */ /* 0x000fe20004000000 */
        /* <DEDUP_REMOVED lines=20> */
.L_x_278:
        /* <DEDUP_REMOVED lines=53> */
.L_x_250:
        /* <DEDUP_REMOVED lines=13> */
[----:B------:R-:W-:Y:S02]  /*1450*/  @!UP2 USEL UR5, URZ, UR7, !UP0 ;  /* 0x000000073f05a287 */ /* 0x000fe4000c000000 */
[----:B------:R-:W-:Y:S01]  /*1460*/  USHF.L.U32 UR37, UR11, 0x7, URZ ;  /* 0x000000070b257899 */ /* 0x000fe2000800063f */
[----:B--2---:R-:W1:Y:S02]  /*1470*/  @P0 R2UR UR9, R0 ;  /* 0x00000000000903c2 */ /* 0x004e6400000e0000 */
[----:B-1----:R-:W-:Y:S02]  /*1480*/  @UP2 UIADD3 UR9, UR9, -UR36, URZ ;  /* 0x8000002409092290 */ /* 0x002fe4000fffe03f */
[----:B------:R-:W-:-:S04]  /*1490*/  @!UP2 UIADD3 UR9, UR5, UR6, -UR36 ;  /* 0x000000060509a290 */ /* 0x000fc8000fffe824 */
        /* <DEDUP_REMOVED lines=41> */
.L_x_252:
        /* <DEDUP_REMOVED lines=18> */
.L_x_253:
        /* <DEDUP_REMOVED lines=12> */
[----:B------:R-:W-:Y:S01]  /*1910*/  UIMAD UR10, UR51, UR60, URZ ;  /* 0x0000003c330a72a4 */ /* 0x000fe2000f8e023f */
[----:B------:R-:W-:Y:S01]  /*1920*/  IABS R7, c[0x0][0x1c8] ;  /* 0x0000720000077a13 */ /* 0x000fe20000000000 */
[----:B------:R-:W-:-:S03]  /*1930*/  ULDC.64 UR14, c[0x0][0x3d8] ;  /* 0x0000f600000e7ab9 */ /* 0x000fc60000000a00 */
[----:B------:R-:W-:Y:S02]  /*1940*/  @!UP2 UMOV UR38, UR6 ;  /* 0x000000060026ac82 */ /* 0x000fe40008000000 */
[----:B------:R-:W-:Y:S01]  /*1950*/  @!UP2 UIADD3 UR39, UR7, UR8, URZ ;  /* 0x000000080727a290 */ /* 0x000fe2000fffe03f */
[----:B--2---:R1:W2:Y:S02]  /*1960*/  R2UR UR17, R0 ;  /* 0x00000000001173c2 */ /* 0x0042a400000e0000 */
[----:B-1----:R-:W5:Y:S01]  /*1970*/  LDL R0, [R1+0x24] ;  /* 0x0000240001007983 */ /* 0x002f620000100800 */
[----:B--2---:R-:W-:-:S04]  /*1980*/  UIMAD UR6, UR54, UR16, UR17 ;  /* 0x00000010360672a4 */ /* 0x004fc8000f8e0211 */
[----:B------:R-:W-:-:S04]  /*1990*/  UIADD3 UR6, UR61, UR6, URZ ;  /* 0x000000063d067290 */ /* 0x000fc8000fffe03f */
[----:B------:R-:W-:Y:S01]  /*19a0*/  UIMAD UR6, UR50, UR6, UR10 ;  /* 0x00000006320672a4 */ /* 0x000fe2000f8e020a */
[----:B------:R-:W1:Y:S08]  /*19b0*/  S2UR UR10, SR_CTAID.X ;  /* 0x00000000000a79c3 */ /* 0x000e700000002500 */
[----:B---3--:R2:W3:Y:S01]  /*19c0*/  R2UR UR41, R4 ;  /* 0x00000000042973c2 */ /* 0x0084e200000e0000 */
[----:B------:R-:W-:-:S02]  /*19d0*/  UIADD3 UR16, UR57, UR6, URZ ;  /* 0x0000000639107290 */ /* 0x000fc4000fffe03f */
[----:B------:R-:W-:Y:S02]  /*19e0*/  UIMAD UR8, UR51, UR4, URZ ;  /* 0x00000004330872a4 */ /* 0x000fe4000f8e023f */
[----:B------:R-:W-:Y:S01]  /*19f0*/  UIMAD.WIDE.U32 UR6, UR50, UR4, URZ ;  /* 0x00000004320672a5 */ /* 0x000fe2000f8e003f */
[----:B--2---:R-:W2:Y:S03]  /*1a00*/  I2F.RP R4, R7 ;  /* 0x0000000700047306 */ /* 0x004ea60000209400 */
[----:B------:R-:W-:Y:S02]  /*1a10*/  @UP2 UIADD3 UR16, UR7, UR8, URZ ;  /* 0x0000000807102290 */ /* 0x000fe4000fffe03f */
[----:B------:R-:W-:Y:S02]  /*1a20*/  USEL UR17, UR56, UR6, !UP2 ;  /* 0x0000000638117287 */ /* 0x000fe4000d000000 */
[----:B-1----:R-:W-:Y:S01]  /*1a30*/  UIMAD.WIDE.U32 UR6, UR10, UR14, URZ ;  /* 0x0000000e0a0672a5 */ /* 0x002fe2000f8e003f */
[----:B--2---:R-:W1:Y:S03]  /*1a40*/  MUFU.RCP R4, R4 ;  /* 0x0000000400047308 */ /* 0x004e660000001000 */
[----:B------:R-:W-:-:S02]  /*1a50*/  UIMAD UR14, UR10, UR15, UR7 ;  /* 0x0000000f0a0e72a4 */ /* 0x000fc4000f8e0207 */
[----:B------:R-:W-:Y:S02]  /*1a60*/  USEL UR15, UR6, URZ, UP6 ;  /* 0x0000003f060f7287 */ /* 0x000fe4000b000000 */
[----:B------:R-:W-:Y:S02]  /*1a70*/  USHF.L.U64.HI UR6, UR45, 0x7, UR54 ;  /* 0x000000072d067899 */ /* 0x000fe40008010236 */
[----:B------:R-:W-:Y:S02]  /*1a80*/  USHF.L.U32 UR10, UR45, 0x7, URZ ;  /* 0x000000072d0a7899 */ /* 0x000fe4000800063f */
[----:B------:R-:W-:Y:S02]  /*1a90*/  USEL UR7, UR6, URZ, UP1 ;  /* 0x0000003f06077287 */ /* 0x000fe40008800000 */
[----:B------:R-:W-:Y:S01]  /*1aa0*/  USEL UR6, UR10, URZ, UP1 ;  /* 0x0000003f0a067287 */ /* 0x000fe20008800000 */
[----:B-1----:R-:W-:-:S03]  /*1ab0*/  IADD3 R4, R4, 0xffffffe, RZ ;  /* 0x0ffffffe04047810 */ /* 0x002fc60007ffe0ff */
[----:B------:R-:W-:Y:S01]  /*1ac0*/  UIADD3 UR6, UP1, UR5, UR6, URZ ;  /* 0x0000000605067290 */ /* 0x000fe2000ff3e03f */
[----:B------:R1:W2:Y:S03]  /*1ad0*/  F2I.FTZ.U32.TRUNC.NTZ R5, R4 ;  /* 0x0000000400057305 */ /* 0x0002a6000021f000 */
[----:B------:R-:W-:Y:S02]  /*1ae0*/  UIADD3.X UR8, UR42, UR7, URZ, UP1, !UPT ;  /* 0x000000072a087290 */ /* 0x000fe40008ffe43f */
[----:B------:R-:W-:-:S04]  /*1af0*/  UIMAD UR7, UR51, UR6, URZ ;  /* 0x00000006330772a4 */ /* 0x000fc8000f8e023f */
[----:B------:R-:W-:Y:S01]  /*1b00*/  UIMAD UR10, UR50, UR8, UR7 ;  /* 0x00000008320a72a4 */ /* 0x000fe2000f8e0207 */
[----:B----4-:R4:W2:Y:S01]  /*1b10*/  R2UR UR19, R3 ;  /* 0x00000000031373c2 */ /* 0x0108a200000e0000 */
[----:B-1----:R-:W-:Y:S01]  /*1b20*/  IMAD.MOV.U32 R4, RZ, RZ, RZ ;  /* 0x000000ffff047224 */ /* 0x002fe200078e00ff */
[----:B----4-:R-:W-:Y:S02]  /*1b30*/  IABS R3, UR52 ;  /* 0x0000003400037c13 */ /* 0x010fe40008000000 */
[----:B------:R-:W-:Y:S01]  /*1b40*/  ISETP.NE.AND P2, PT, RZ, c[0x0][0x1c8], PT ;  /* 0x00007200ff007a0c */ /* 0x000fe20003f45270 */
[----:B------:R-:W-:-:S03]  /*1b50*/  USEL UR14, UR14, URZ, UP6 ;  /* 0x0000003f0e0e7287 */ /* 0x000fc6000b000000 */
[----:B-----5:R2:W1:Y:S02]  /*1b60*/  R2UR UR7, R0 ;  /* 0x00000000000773c2 */ /* 0x02046400000e0000 */
[----:B--2---:R-:W-:-:S04]  /*1b70*/  IMAD.MOV R0, RZ, RZ, -R5 ;  /* 0x000000ffff007224 */ /* 0x004fc800078e0a05 */
        /* <DEDUP_REMOVED lines=10> */
[----:B---3--:R-:W-:Y:S01]  /*1c20*/  ISETP.LE.AND P1, PT, RZ, UR41, PT ;  /* 0x00000029ff007c0c */ /* 0x008fe2000bf23270 */
[----:B-1----:R-:W-:-:S10]  /*1c30*/  @UP5 USEL UR7, UR7, UR4, !UP2 ;  /* 0x0000000407075287 */ /* 0x002fd4000d000000 */
[----:B------:R-:W-:Y:S01]  /*1c40*/  @P3 IADD3 R6, R6, 0x1, RZ ;  /* 0x0000000106063810 */ /* 0x000fe20007ffe0ff */
[----:B------:R-:W-:-:S04]  /*1c50*/  ULDC UR41, c[0x0][0x234] ;  /* 0x00008d0000297ab9 */ /* 0x000fc80000000800 */
[----:B------:R-:W-:Y:S01]  /*1c60*/  @!P1 IMAD.MOV R6, RZ, RZ, -R6 ;  /* 0x000000ffff069224 */ /* 0x000fe200078e0a06 */
[----:B------:R-:W-:Y:S01]  /*1c70*/  PLOP3.LUT P1, PT, PT, PT, UP5, 0x80, 0x0 ;  /* 0x000000000000781c */ /* 0x000fe20003f2f058 */
[----:B------:R-:W-:Y:S02]  /*1c80*/  @UP5 UIMAD UR8, UR52, UR41, UR7 ;  /* 0x00000029340852a4 */ /* 0x000fe4000f8e0207 */
[----:B------:R-:W-:Y:S01]  /*1c90*/  UIMAD.WIDE.U32 UR6, UR50, UR6, URZ ;  /* 0x00000006320672a5 */ /* 0x000fe2000f8e003f */
[----:B------:R-:W-:Y:S01]  /*1ca0*/  @!P2 LOP3.LUT R6, RZ, c[0x0][0x1c8], RZ, 0x33, !PT ;  /* 0x00007200ff06aa12 */ /* 0x000fe200078e33ff */
[----:B------:R-:W-:Y:S02]  /*1cb0*/  USHF.R.S32.HI UR41, URZ, 0x1f, UR37 ;  /* 0x0000001f3f297899 */ /* 0x000fe40008011425 */
[----:B------:R-:W-:Y:S02]  /*1cc0*/  UIADD3 UR10, UR7, UR10, URZ ;  /* 0x0000000a070a7290 */ /* 0x000fe4000fffe03f */
[----:B------:R-:W-:Y:S01]  /*1cd0*/  @!UP5 UMOV UR8, UR19 ;  /* 0x000000130008dc82 */ /* 0x000fe20008000000 */
[----:B------:R-:W-:-:S03]  /*1ce0*/  SHF.R.S32.HI R20, RZ, 0x1f, R6 ;  /* 0x0000001fff147819 */ /* 0x000fc60000011406 */
[----:B------:R-:W-:Y:S05]  /*1cf0*/  @!P1 BRA `(.L_x_254) ;  /* 0x0000008000009947 */ /* 0x000fea0003800000 */
[----:B------:R-:W2:Y:S01]  /*1d00*/  LDL R8, [R1+0x30] ;  /* 0x0000300001087983 */ /* 0x000ea20000100800 */
[----:B------:R-:W-:Y:S02]  /*1d10*/  ULDC UR52, c[0x0][0x224] ;  /* 0x0000890000347ab9 */ /* 0x000fe40000000800 */
[----:B------:R-:W-:Y:S02]  /*1d20*/  @!UP2 UIMAD UR4, UR45, UR52, URZ ;  /* 0x000000342d04a2a4 */ /* 0x000fe4000f8e023f */
[----:B------:R-:W1:Y:S02]  /*1d30*/  S2UR UR52, SR_CTAID.Z ;  /* 0x00000000003479c3 */ /* 0x000e640000002700 */
[----:B------:R-:W-:-:S06]  /*1d40*/  ULEA UR4, UR45, UR4, 0x7 ;  /* 0x000000042d047291 */ /* 0x000fcc000f8e383f */
[----:B--2---:R-:W1:Y:S02]  /*1d50*/  R2UR UR19, R8 ;  /* 0x00000000081373c2 */ /* 0x004e6400000e0000 */
[----:B-1----:R-:W-:Y:S01]  /*1d60*/  UIMAD UR4, UR19, UR52, UR4 ;  /* 0x00000034130472a4 */ /* 0x002fe2000f8e0204 */
[----:B------:R-:W-:Y:S05]  /*1d70*/  BRA `(.L_x_255) ;  /* 0x0000003000007947 */ /* 0x000fea0003800000 */
.L_x_254:
[----:B------:R-:W2:Y:S02]  /*1d80*/  LDL R0, [R1+0x20] ;  /* 0x0000200001007983 */ /* 0x000ea40000100800 */
[----:B--2---:R1:W2:Y:S01]  /*1d90*/  R2UR UR4, R0 ;  /* 0x00000000000473c2 */ /* 0x0042a200000e0000 */
[----:B------:R-:W-:-:S07]  /*1da0*/  DEPBAR.LE SB1, 0x0, {2} ;  /* 0x000090040000791a */ /* 0x000fce0000000000 */
.L_x_255:
[----:B------:R-:W2:Y:S04]  /*1db0*/  LDL R3, [R1+0x2c] ;  /* 0x00002c0001037983 */ /* 0x000ea80000100800 */
[----:B------:R-:W3:Y:S01]  /*1dc0*/  LDL R0, [R1+0x14] ;  /* 0x0000140001007983 */ /* 0x000ee20000100800 */
[----:B------:R-:W-:Y:S01]  /*1dd0*/  USHF.R.S32.HI UR7, URZ, 0x1f, UR59 ;  /* 0x0000001f3f077899 */ /* 0x000fe2000801143b */
[----:B------:R-:W-:Y:S01]  /*1de0*/  IMAD.U32 R12, RZ, RZ, UR5 ;  /* 0x00000005ff0c7e24 */ /* 0x000fe2000f8e00ff */
[----:B------:R-:W-:Y:S01]  /*1df0*/  UIADD3 UR4, UR5, UR4, URZ ;  /* 0x0000000405047290 */ /* 0x000fe2000fffe03f */
[----:B------:R-:W1:Y:S01]  /*1e00*/  S2R R13, SR_TID.X ;  /* 0x00000000000d7919 */ /* 0x000e620000002100 */
[----:B------:R-:W-:Y:S01]  /*1e10*/  UIADD3 UR8, UR5, UR8, URZ ;  /* 0x0000000805087290 */ /* 0x000fe2000fffe03f */
[----:B------:R-:W-:Y:S01]  /*1e20*/  BSSY B1, `(.L_x_251) ;  /* 0x0000809000017945 */ /* 0x000fe20003800000 */
[----:B-1----:R-:W-:-:S04]  /*1e30*/  SHF.R.S32.HI R14, RZ, 0x1f, R13 ;  /* 0x0000001fff0e7819 */ /* 0x002fc8000001140d */
[----:B------:R-:W-:Y:S01]  /*1e40*/  LEA.HI R4, R14, R13, RZ, 0x2 ;  /* 0x0000000d0e047211 */ /* 0x000fe200078f10ff */
[----:B--2---:R-:W1:Y:S02]  /*1e50*/  R2UR UR19, R3 ;  /* 0x00000000031373c2 */ /* 0x004e6400000e0000 */
[----:B-1----:R-:W-:-:S04]  /*1e60*/  UIADD3 UR6, UP4, UP3, UR6, UR59, UR19 ;  /* 0x0000003b06067290 */ /* 0x002fc8000fb9e013 */
[----:B------:R-:W-:Y:S02]  /*1e70*/  UIADD3 UR19, UP2, UP1, UR15, UR6, UR17 ;  /* 0x000000060f137290 */ /* 0x000fe4000f95e011 */
[----:B------:R-:W-:-:S05]  /*1e80*/  USHF.R.S32.HI UR17, URZ, 0x1f, UR52 ;  /* 0x0000001f3f117899 */ /* 0x000fca0008011434 */
[----:B---3--:R1:W2:Y:S02]  /*1e90*/  R2UR UR6, R0 ;  /* 0x00000000000673c2 */ /* 0x0082a400000e0000 */
[----:B-1----:R-:W-:Y:S01]  /*1ea0*/  SHF.R.S32.HI R0, RZ, 0x2, R4 ;  /* 0x00000002ff007819 */ /* 0x002fe20000011404 */
[----:B--2---:R-:W-:Y:S01]  /*1eb0*/  UIADD3.X UR6, UR10, UR7, UR6, UP4, UP3 ;  /* 0x000000070a067290 */ /* 0x004fe2000a7e6406 */
[----:B------:R-:W-:Y:S02]  /*1ec0*/  LOP3.LUT R4, R4, 0xfffffffc, RZ, 0xc0, !PT ;  /* 0xfffffffc04047812 */ /* 0x000fe400078ec0ff */
[----:B------:R-:W-:Y:S01]  /*1ed0*/  SHF.R.S32.HI R21, RZ, 0x1f, R0 ;  /* 0x0000001fff157819 */ /* 0x000fe20000011400 */
[----:B------:R-:W-:Y:S01]  /*1ee0*/  UIADD3.X UR15, UR14, UR6, UR16, UP2, UP1 ;  /* 0x000000060e0f7290 */ /* 0x000fe200097e2410 */
[----:B------:R-:W-:Y:S01]  /*1ef0*/  IADD3 R3, P1, R0, UR5, RZ ;  /* 0x0000000500037c10 */ /* 0x000fe2000ff3e0ff */
[----:B------:R-:W-:Y:S01]  /*1f00*/  IMAD.IADD R4, R13, 0x1, -R4 ;  /* 0x000000010d047824 */ /* 0x000fe200078e0a04 */
[----:B------:R-:W-:-:S02]  /*1f10*/  ULDC.64 UR6, c[0x0][0x1a8] ;  /* 0x00006a0000067ab9 */ /* 0x000fc40000000a00 */
[----:B------:R-:W-:Y:S01]  /*1f20*/  UIMAD UR6, UR17, UR6, URZ ;  /* 0x00000006110672a4 */ /* 0x000fe2000f8e023f */
[----:B------:R-:W-:Y:S01]  /*1f30*/  IMAD.SHL.U32 R4, R4, 0x8, RZ ;  /* 0x0000000804047824 */ /* 0x000fe200078e00ff */
[----:B------:R-:W-:Y:S02]  /*1f40*/  IADD3.X R7, R21, UR42, RZ, P1, !PT ;  /* 0x0000002a15077c10 */ /* 0x000fe40008ffe4ff */
[----:B------:R-:W-:Y:S02]  /*1f50*/  UIMAD UR14, UR52, UR7, UR6 ;  /* 0x00000007340e72a4 */ /* 0x000fe4000f8e0206 */
[--C-:B------:R-:W-:Y:S01]  /*1f60*/  SHF.R.S32.HI R5, RZ, 0x1f, R4.reuse ;  /* 0x0000001fff057819 */ /* 0x100fe20000011404 */
[----:B------:R-:W-:Y:S01]  /*1f70*/  ULDC.64 UR6, c[0x0][0x378] ;  /* 0x0000de0000067ab9 */ /* 0x000fe20000000a00 */
[----:B------:R-:W-:Y:S01]  /*1f80*/  IMAD R7, R7, c[0x0][0x190], RZ ;  /* 0x0000640007077a24 */ /* 0x000fe200078e02ff */
[----:B------:R-:W-:Y:S02]  /*1f90*/  UIMAD UR6, UR17, UR6, URZ ;  /* 0x00000006110672a4 */ /* 0x000fe4000f8e023f */
[----:B------:R-:W-:Y:S01]  /*1fa0*/  IMAD.WIDE.U32 R8, R3, c[0x0][0x190], R4 ;  /* 0x0000640003087a25 */ /* 0x000fe200078e0004 */
[----:B------:R-:W-:-:S02]  /*1fb0*/  ULDC.64 UR16, c[0x0][0x3c8] ;  /* 0x0000f20000107ab9 */ /* 0x000fc40000000a00 */
[----:B------:R-:W-:Y:S01]  /*1fc0*/  UIMAD UR10, UR52, UR7, UR6 ;  /* 0x00000007340a72a4 */ /* 0x000fe2000f8e0206 */
[----:B------:R-:W-:Y:S01]  /*1fd0*/  IMAD R3, R3, c[0x0][0x194], R7 ;  /* 0x0000650003037a24 */ /* 0x000fe200078e0207 */
[----:B------:R-:W-:Y:S01]  /*1fe0*/  IADD3 R10, P1, R8, UR53, RZ ;  /* 0x00000035080a7c10 */ /* 0x000fe2000ff3e0ff */
[----:B------:R-:W-:Y:S01]  /*1ff0*/  ULDC.64 UR6, c[0x0][0x370] ;  /* 0x0000dc0000067ab9 */ /* 0x000fe20000000a00 */
[----:B------:R-:W-:Y:S01]  /*2000*/  IADD3 R8, P2, R4, UR38, RZ ;  /* 0x0000002604087c10 */ /* 0x000fe2000ff5e0ff */
[----:B------:R-:W-:Y:S01]  /*2010*/  UIMAD UR6, UR42, UR6, URZ ;  /* 0x000000062a0672a4 */ /* 0x000fe2000f8e023f */
[----:B------:R-:W-:Y:S02]  /*2020*/  IADD3.X R11, R9, UR48, R3, P1, !PT ;  /* 0x00000030090b7c10 */ /* 0x000fe40008ffe403 */
[----:B------:R-:W-:Y:S01]  /*2030*/  LEA.HI R3, R14, R13, RZ, 0x5 ;  /* 0x0000000d0e037211 */ /* 0x000fe200078f28ff */
[----:B------:R-:W-:Y:S01]  /*2040*/  UMOV UR42, 0x4 ;  /* 0x00000004002a7882 */ /* 0x000fe20000000000 */
[----:B------:R-:W-:Y:S01]  /*2050*/  IADD3.X R9, R5, UR39, RZ, P2, !PT ;  /* 0x0000002705097c10 */ /* 0x000fe200097fe4ff */
[----:B------:R-:W-:Y:S01]  /*2060*/  UIMAD UR6, UR5, UR7, UR6 ;  /* 0x00000007050672a4 */ /* 0x000fe2000f8e0206 */
[----:B------:R-:W-:Y:S01]  /*2070*/  LOP3.LUT R19, R3, 0xffffffe0, RZ, 0xc0, !PT ;  /* 0xffffffe003137812 */ /* 0x000fe200078ec0ff */
[----:B------:R-:W-:Y:S01]  /*2080*/  UIMAD.WIDE UR4, UR4, UR42, UR16 ;  /* 0x0000002a040472a5 */ /* 0x000fe2000f8e0210 */
[----:B------:R-:W-:Y:S01]  /*2090*/  SHF.R.S32.HI R3, RZ, 0x5, R3 ;  /* 0x00000005ff037819 */ /* 0x000fe20000011403 */
[----:B------:R-:W-:Y:S01]  /*20a0*/  ULDC UR7, c[0x0][0x2e8] ;  /* 0x0000ba0000077ab9 */ /* 0x000fe20000000800 */
[----:B------:R-:W-:Y:S01]  /*20b0*/  IMAD.WIDE.U32 R8, R12, c[0x0][0x370], R8 ;  /* 0x0000dc000c087a25 */ /* 0x000fe200078e0008 */
[----:B------:R-:W-:-:S03]  /*20c0*/  ULDC.64 UR38, c[0x0][0x200] ;  /* 0x0000800000267ab9 */ /* 0x000fc60000000a00 */
[----:B------:R-:W-:Y:S01]  /*20d0*/  IMAD.IADD R19, R13, 0x1, -R19 ;  /* 0x000000010d137824 */ /* 0x000fe200078e0a13 */
[----:B------:R-:W-:Y:S01]  /*20e0*/  UMOV UR17, UR4 ;  /* 0x0000000400117c82 */ /* 0x000fe20008000000 */
[----:B------:R-:W-:Y:S01]  /*20f0*/  IADD3 R9, R9, UR6, RZ ;  /* 0x0000000609097c10 */ /* 0x000fe2000fffe0ff */
[----:B------:R-:W-:Y:S01]  /*2100*/  UIADD3 UR4, -UR9, UR18, UR37 ;  /* 0x0000001209047290 */ /* 0x000fe2000fffe125 */
[----:B------:R-:W-:Y:S01]  /*2110*/  IMAD R3, R3, UR58, R19 ;  /* 0x0000003a03037c24 */ /* 0x000fe2000f8e0213 */
[----:B------:R-:W-:Y:S02]  /*2120*/  UMOV UR16, UR5 ;  /* 0x0000000500107c82 */ /* 0x000fe40008000000 */
[----:B------:R-:W-:Y:S02]  /*2130*/  UIADD3 UR4, UR4, -UR7, URZ ;  /* 0x8000000704047290 */ /* 0x000fe4000fffe03f */
[----:B------:R-:W-:Y:S01]  /*2140*/  IADD3 R7, P1, R3, UR19, RZ ;  /* 0x0000001303077c10 */ /* 0x000fe2000ff3e0ff */
[----:B------:R-:W-:-:S02]  /*2150*/  UIADD3 UR7, UR47, -0x1, URZ ;  /* 0xffffffff2f077890 */ /* 0x000fc4000fffe03f */
[----:B------:R-:W-:Y:S01]  /*2160*/  USHF.R.S32.HI UR19, URZ, 0x1f, UR4 ;  /* 0x0000001f3f137899 */ /* 0x000fe20008011404 */
[----:B------:R-:W-:Y:S01]  /*2170*/  LEA.HI.X.SX32 R240, R3, UR15, 0x1, P1 ;  /* 0x0000000f03f07c11 */ /* 0x000fe200088f0eff */
[----:B------:R-:W-:Y:S01]  /*2180*/  IMAD.U32 R3, RZ, RZ, UR52 ;  /* 0x00000034ff037e24 */ /* 0x000fe2000f8e00ff */
[----:B------:R-:W-:Y:S01]  /*2190*/  LEA R241, P1, R7, c[0x0][0x350], 0x2 ;  /* 0x0000d40007f17a11 */ /* 0x000fe200078210ff */
[----:B------:R-:W-:Y:S02]  /*21a0*/  ULEA.HI UR19, UR19, UR4, URZ, 0x7 ;  /* 0x0000000413137291 */ /* 0x000fe4000f8f383f */
[----:B------:R-:W-:Y:S01]  /*21b0*/  IMAD.WIDE.U32 R8, R3, c[0x0][0x378], R8 ;  /* 0x0000de0003087a25 */ /* 0x000fe200078e0008 */
[----:B------:R-:W-:Y:S01]  /*21c0*/  LEA.HI.X R240, R7, c[0x0][0x354], R240, 0x2, P1 ;  /* 0x0000d50007f07a11 */ /* 0x000fe200008f14f0 */
[----:B------:R-:W-:Y:S02]  /*21d0*/  USHF.R.S32.HI UR19, URZ, 0x7, UR19 ;  /* 0x000000073f137899 */ /* 0x000fe40008011413 */
[----:B------:R-:W-:Y:S01]  /*21e0*/  IMAD.WIDE.U32 R10, R3, c[0x0][0x1a8], R10 ;  /* 0x00006a00030a7a25 */ /* 0x000fe200078e000a */
[----:B------:R-:W-:Y:S01]  /*21f0*/  IADD3 R9, R9, UR10, RZ ;  /* 0x0000000a09097c10 */ /* 0x000fe2000fffe0ff */
[----:B------:R-:W-:-:S02]  /*2200*/  UISETP.LT.AND UP1, UPT, URZ, UR19, UPT ;  /* 0x000000133f00728c */ /* 0x000fc4000bf21270 */
[----:B------:R-:W-:Y:S01]  /*2210*/  IMAD R3, R21, c[0x0][0x370], RZ ;  /* 0x0000dc0015037a24 */ /* 0x000fe200078e02ff */
[----:B------:R-:W-:Y:S01]  /*2220*/  IADD3 R11, R11, UR14, RZ ;  /* 0x0000000e0b0b7c10 */ /* 0x000fe2000fffe0ff */
[----:B------:R-:W-:Y:S01]  /*2230*/  USEL UR19, URZ, UR19, !UP1 ;  /* 0x000000133f137287 */ /* 0x000fe2000c800000 */
[----:B------:R-:W-:Y:S01]  /*2240*/  IMAD.WIDE.U32 R8, R0, c[0x0][0x370], R8 ;  /* 0x0000dc0000087a25 */ /* 0x000fe200078e0008 */
[----:B------:R-:W-:Y:S01]  /*2250*/  LEA R238, P3, R10, c[0x0][0x160], 0x1 ;  /* 0x000058000aee7a11 */ /* 0x000fe200078608ff */
[----:B------:R-:W-:Y:S02]  /*2260*/  UIMAD.WIDE UR14, UR8, UR42, UR38 ;  /* 0x0000002a080e72a5 */ /* 0x000fe4000f8e0226 */
[----:B------:R-:W-:Y:S01]  /*2270*/  UISETP.GT.AND UP1, UPT, UR47, UR19, UPT ;  /* 0x000000132f00728c */ /* 0x000fe2000bf24270 */
[----:B------:R-:W-:Y:S01]  /*2280*/  IMAD R3, R0, c[0x0][0x374], R3 ;  /* 0x0000dd0000037a24 */ /* 0x000fe200078e0203 */
[----:B------:R-:W-:Y:S02]  /*2290*/  LEA R236, P2, R8, c[0x0][0x330], 0x1 ;  /* 0x0000cc0008ec7a11 */ /* 0x000fe400078408ff */
[----:B------:R-:W-:Y:S01]  /*22a0*/  LEA.HI.X R239, R10, c[0x0][0x164], R11, 0x1, P3 ;  /* 0x000059000aef7a11 */ /* 0x000fe200018f0c0b */
[----:B------:R-:W-:Y:S01]  /*22b0*/  IMAD.IADD R3, R9, 0x1, R3 ;  /* 0x0000000109037824 */ /* 0x000fe200078e0203 */
[----:B------:R-:W-:-:S04]  /*22c0*/  PLOP3.LUT P1, PT, PT, PT, UP1, 0x80, 0x0 ;  /* 0x000000000000781c */ /* 0x000fc80003f2f018 */
[----:B------:R-:W-:-:S09]  /*22d0*/  LEA.HI.X R237, R8, c[0x0][0x334], R3, 0x1, P2 ;  /* 0x0000cd0008ed7a11 */ /* 0x000fd200010f0c03 */
[----:B------:R-:W-:Y:S05]  /*22e0*/  @P1 BRA `(.L_x_256) ;  /* 0x0000076000001947 */ /* 0x000fea0003800000 */
        /* <DEDUP_REMOVED lines=8> */
[----:B------:R-:W-:-:S04]  /*2370*/  UIMAD UR6, UR6, UR4, URZ ;  /* 0x00000004060672a4 */ /* 0x000fc8000f8e023f */
        /* <DEDUP_REMOVED lines=9> */
.L_x_257:
        /* <DEDUP_REMOVED lines=18> */
.L_x_258:
        /* <DEDUP_REMOVED lines=8> */
[----:B------:R-:W-:-:S02]  /*25b0*/  IADD3 R6, P0, R6, UR16, RZ ;  /* 0x0000001006067c10 */ /* 0x000fc4000ff1e0ff */
[----:B------:R-:W-:Y:S01]  /*25c0*/  MOV R3, UR6 ;  /* 0x0000000600037c02 */ /* 0x000fe20008000f00 */
[----:B------:R-:W-:Y:S01]  /*25d0*/  ULDC.64 UR6, c[0x0][0x3b8] ;  /* 0x0000ee0000067ab9 */ /* 0x000fe20000000a00 */
[----:B------:R-:W-:Y:S01]  /*25e0*/  ISETP.GE.AND P1, PT, R0, UR9, PT ;  /* 0x0000000900007c0c */ /* 0x000fe2000bf26270 */
[----:B------:R-:W-:Y:S01]  /*25f0*/  UIMAD UR6, UR8, UR6, URZ ;  /* 0x00000006080672a4 */ /* 0x000fe2000f8e023f */
[----:B------:R-:W-:Y:S01]  /*2600*/  IADD3.X R7, R7, UR17, R3, P0, !PT ;  /* 0x0000001107077c10 */ /* 0x000fe200087fe403 */
[----:B------:R-:W-:Y:S02]  /*2610*/  IMAD.U32 R3, RZ, RZ, UR52 ;  /* 0x00000034ff037e24 */ /* 0x000fe4000f8e00ff */
[----:B------:R-:W-:Y:S02]  /*2620*/  UIMAD UR6, UR52, UR7, UR6 ;  /* 0x00000007340672a4 */ /* 0x000fe4000f8e0206 */
        /* <DEDUP_REMOVED lines=12> */
.L_x_260:
[----:B------:R-:W-:Y:S05]  /*26f0*/  BSYNC B0 ;  /* 0x0000000000007941 */ /* 0x000fea0003800000 */
.L_x_259:
        /* <DEDUP_REMOVED lines=14> */
.L_x_262:
[----:B------:R-:W-:Y:S05]  /*27e0*/  BSYNC B0 ;  /* 0x0000000000007941 */ /* 0x000fea0003800000 */
.L_x_261:
        /* <DEDUP_REMOVED lines=25> */
.L_x_264:
[----:B------:R-:W-:Y:S05]  /*2980*/  BSYNC B0 ;  /* 0x0000000000007941 */ /* 0x000fea0003800000 */
.L_x_263:
        /* <DEDUP_REMOVED lines=12> */
.L_x_256:
[----:B------:R-:W2:Y:S01]  /*2a50*/  LDL R3, [R1+0xc] ;  /* 0x00000c0001037983 */ /* 0x000ea20000100800 */
[----:B------:R-:W-:-:S03]  /*2a60*/  ULDC.64 UR4, c[0x0][0x198] ;  /* 0x0000660000047ab9 */ /* 0x000fc60000000a00 */
[----:B------:R-:W3:Y:S01]  /*2a70*/  LDL R7, [R1+0x18] ;  /* 0x0000180001077983 */ /* 0x000ee20000100800 */
[----:B------:R-:W-:Y:S02]  /*2a80*/  UIMAD UR4, UR41, UR4, URZ ;  /* 0x00000004290472a4 */ /* 0x000fe4000f8e023f */
[----:B------:R-:W-:Y:S02]  /*2a90*/  ULDC.64 UR38, c[0x0][0x1a0] ;  /* 0x0000680000267ab9 */ /* 0x000fe40000000a00 */
[----:B------:R-:W-:Y:S02]  /*2aa0*/  UIMAD UR4, UR37, UR5, UR4 ;  /* 0x00000005250472a4 */ /* 0x000fe4000f8e0204 */
[----:B------:R-:W-:-:S04]  /*2ab0*/  UIMAD UR38, UR41, UR38, URZ ;  /* 0x00000026292672a4 */ /* 0x000fc8000f8e023f */
[----:B------:R-:W-:Y:S01]  /*2ac0*/  UIMAD UR39, UR37, UR39, UR38 ;  /* 0x00000027252772a4 */ /* 0x000fe2000f8e0226 */
[----:B------:R-:W-:-:S05]  /*2ad0*/  MOV R16, 0x80 ;  /* 0x0000008000107802 */ /* 0x000fca0000000f00 */
[C---:B------:R-:W-:Y:S02]  /*2ae0*/  IMAD R18, R16.reuse, c[0x0][0x374], RZ ;  /* 0x0000dd0010127a24 */ /* 0x040fe400078e02ff */
[C---:B------:R-:W-:Y:S02]  /*2af0*/  IMAD R11, R16.reuse, c[0x0][0x194], RZ ;  /* 0x00006500100b7a24 */ /* 0x040fe400078e02ff */
[----:B------:R-:W-:-:S04]  /*2b00*/  IMAD.WIDE.U32 R14, R16, c[0x0][0x370], RZ ;  /* 0x0000dc00100e7a25 */ /* 0x000fc800078e00ff */
[----:B------:R-:W-:Y:S01]  /*2b10*/  IMAD.WIDE.U32 R16, R16, c[0x0][0x190], RZ ;  /* 0x0000640010107a25 */ /* 0x000fe200078e00ff */
[----:B------:R-:W-:Y:S02]  /*2b20*/  MOV R246, 0x7f800000 ;  /* 0x7f80000000f67802 */ /* 0x000fe40000000f00 */
[----:B------:R-:W-:Y:S01]  /*2b30*/  MOV R244, 0x7f800000 ;  /* 0x7f80000000f47802 */ /* 0x000fe20000000f00 */
[----:B------:R-:W-:Y:S02]  /*2b40*/  IMAD.MOV.U32 R247, RZ, RZ, 0x7f800000 ;  /* 0x7f800000fff77424 */ /* 0x000fe400078e00ff */
[----:B------:R-:W-:Y:S01]  /*2b50*/  IMAD.MOV.U32 R245, RZ, RZ, 0x7f800000 ;  /* 0x7f800000fff57424 */ /* 0x000fe200078e00ff */
[----:B--2---:R1:W2:Y:S02]  /*2b60*/  R2UR UR6, R3 ;  /* 0x00000000030673c2 */ /* 0x0042a400000e0000 */
[----:B-1----:R-:W-:-:S04]  /*2b70*/  IMAD.U32 R3, RZ, RZ, UR37 ;  /* 0x00000025ff037e24 */ /* 0x002fc8000f8e00ff */
[----:B------:R-:W-:-:S04]  /*2b80*/  IMAD.WIDE.U32 R8, R3, c[0x0][0x1a0], R4 ;  /* 0x0000680003087a25 */ /* 0x000fc800078e0004 */
[----:B------:R-:W-:-:S04]  /*2b90*/  IMAD.WIDE.U32 R4, R3, c[0x0][0x198], R4 ;  /* 0x0000660003047a25 */ /* 0x000fc800078e0004 */
[----:B------:R-:W-:Y:S01]  /*2ba0*/  IMAD.U32 R3, RZ, RZ, UR4 ;  /* 0x00000004ff037e24 */ /* 0x000fe2000f8e00ff */
[----:B------:R-:W-:-:S04]  /*2bb0*/  ULEA.HI UR4, UR7, UR7, URZ, 0x1 ;  /* 0x0000000707047291 */ /* 0x000fc8000f8f083f */
[----:B------:R-:W-:Y:S01]  /*2bc0*/  ULOP3.LUT UR4, UR4, 0xfffffffe, URZ, 0xc0, !UPT ;  /* 0xfffffffe04047892 */ /* 0x000fe2000f8ec03f */
[----:B------:R-:W-:-:S03]  /*2bd0*/  IADD3 R12, P0, R4, UR46, RZ ;  /* 0x0000002e040c7c10 */ /* 0x000fc6000ff1e0ff */
[----:B------:R-:W-:Y:S01]  /*2be0*/  UIADD3 UR4, UR7, -UR4, URZ ;  /* 0x8000000407047290 */ /* 0x000fe2000fffe03f */
[----:B------:R-:W-:-:S03]  /*2bf0*/  IADD3.X R13, R5, UR49, R3, P0, !PT ;  /* 0x00000031050d7c10 */ /* 0x000fc600087fe403 */
[----:B------:R-:W-:Y:S02]  /*2c00*/  UISETP.NE.AND UP0, UPT, UR4, 0x1, UPT ;  /* 0x000000010400788c */ /* 0x000fe4000bf05270 */
[----:B------:R-:W-:Y:S01]  /*2c10*/  UIMAD UR4, UR11, -0x80, UR9 ;  /* 0xffffff800b0478a4 */ /* 0x000fe2000f8e0209 */
[----:B------:R-:W-:Y:S01]  /*2c20*/  IADD3 R3, R0, 0x40, RZ ;  /* 0x0000004000037810 */ /* 0x000fe20007ffe0ff */
[----:B---3--:R1:W3:Y:S01]  /*2c30*/  R2UR UR8, R7 ;  /* 0x00000000070873c2 */ /* 0x0082e200000e0000 */
[----:B------:R-:W-:-:S03]  /*2c40*/  IADD3 R8, P1, R8, UR43, RZ ;  /* 0x0000002b08087c10 */ /* 0x000fc6000ff3e0ff */
[----:B------:R-:W-:Y:S02]  /*2c50*/  ISETP.GE.AND P4, PT, R0, UR4, PT ;  /* 0x0000000400007c0c */ /* 0x000fe4000bf86270 */
[----:B------:R-:W-:Y:S01]  /*2c60*/  ISETP.GE.AND P3, PT, R3, UR4, PT ;  /* 0x0000000403007c0c */ /* 0x000fe2000bf66270 */
[----:B------:R-:W-:-:S06]  /*2c70*/  UIMAD UR4, UR7, -0x80, UR18 ;  /* 0xffffff80070478a4 */ /* 0x000fcc000f8e0212 */
[----:B------:R-:W-:Y:S01]  /*2c80*/  ISETP.GE.AND P2, PT, R3, UR4, PT ;  /* 0x0000000403007c0c */ /* 0x000fe2000bf46270 */
[----:B------:R-:W-:Y:S02]  /*2c90*/  IMAD R3, R20, c[0x0][0x1b8], RZ ;  /* 0x00006e0014037a24 */ /* 0x000fe400078e02ff */
[----:B-1----:R-:W-:-:S05]  /*2ca0*/  IMAD.U32 R7, RZ, RZ, UR39 ;  /* 0x00000027ff077e24 */ /* 0x002fca000f8e00ff */
[----:B------:R-:W-:Y:S01]  /*2cb0*/  IADD3.X R9, R9, UR44, R7, P1, !PT ;  /* 0x0000002c09097c10 */ /* 0x000fe20008ffe407 */
[----:B------:R-:W-:Y:S01]  /*2cc0*/  IMAD R10, R6, c[0x0][0x1bc], R3 ;  /* 0x00006f00060a7a24 */ /* 0x000fe200078e0203 */
[----:B------:R-:W-:Y:S01]  /*2cd0*/  @!P3 IADD3 R3, P0, R0, 0x40, RZ ;  /* 0x000000400003b810 */ /* 0x000fe20007f1e0ff */
[----:B------:R-:W-:Y:S02]  /*2ce0*/  @!P4 IMAD R7, R21, c[0x0][0x1a0], RZ ;  /* 0x000068001507ca24 */ /* 0x000fe400078e02ff */
[----:B------:R-:W-:-:S04]  /*2cf0*/  IMAD.WIDE.U32 R4, R6, c[0x0][0x1b8], R8 ;  /* 0x00006e0006047a25 */ /* 0x000fc800078e0008 */
[----:B------:R-:W-:Y:S02]  /*2d00*/  IMAD.IADD R5, R5, 0x1, R10 ;  /* 0x0000000105057824 */ /* 0x000fe400078e020a */
[C---:B------:R-:W-:Y:S02]  /*2d10*/  @!P4 IMAD R10, R0.reuse, c[0x0][0x1a4], R7 ;  /* 0x00006900000aca24 */ /* 0x040fe400078e0207 */
[----:B------:R-:W-:Y:S01]  /*2d20*/  @!P3 IMAD.X R7, RZ, RZ, R21, P0 ;  /* 0x000000ffff07b224 */ /* 0x000fe200000e0615 */
[----:B------:R-:W-:Y:S01]  /*2d30*/  PLOP3.LUT P0, PT, PT, PT, UP6, 0x80, 0x0 ;  /* 0x000000000000781c */ /* 0x000fe20003f0f068 */
[----:B------:R-:W-:Y:S01]  /*2d40*/  @!P4 IMAD.WIDE.U32 R8, R0, c[0x0][0x1a0], R4 ;  /* 0x000068000008ca25 */ /* 0x000fe200078e0004 */
[----:B------:R-:W-:Y:S02]  /*2d50*/  @!P2 IADD3 R16, P1, R238, R16, RZ ;  /* 0x00000010ee10a210 */ /* 0x000fe40007f3e0ff */
[----:B------:R-:W-:Y:S01]  /*2d60*/  @!P2 IADD3 R14, P5, R236, R14, RZ ;  /* 0x0000000eec0ea210 */ /* 0x000fe20007fbe0ff */
[----:B------:R-:W-:Y:S01]  /*2d70*/  @!P3 IMAD R7, R7, c[0x0][0x1a0], RZ ;  /* 0x000068000707ba24 */ /* 0x000fe200078e02ff */
[----:B------:R-:W-:Y:S01]  /*2d80*/  @!P2 IADD3.X R17, R239, R17, R11, P1, !PT ;  /* 0x00000011ef11a210 */ /* 0x000fe20000ffe40b */
[----:B------:R-:W-:Y:S01]  /*2d90*/  @!P4 IMAD.IADD R9, R9, 0x1, R10 ;  /* 0x000000010909c824 */ /* 0x000fe200078e020a */
[----:B------:R-:W-:-:S05]  /*2da0*/  @!P2 IADD3.X R15, R237, R15, R18, P5, !PT ;  /* 0x0000000fed0fa210 */ /* 0x000fca0002ffe412 */
[----:B------:R-:W-:Y:S01]  /*2db0*/  @P0 BAR.SYNC.DEFER_BLOCKING 0x0 ;  /* 0x0000000000000b1d */ /* 0x000fe20000010000 */
[----:B------:R-:W-:Y:S01]  /*2dc0*/  IADD3 R11, R243, 0x8, RZ ;  /* 0x00000008f30b7810 */ /* 0x000fe20007ffe0ff */
[C---:B------:R-:W-:Y:S01]  /*2dd0*/  @!P3 IMAD R18, R3.reuse, c[0x0][0x1a4], R7 ;  /* 0x000069000312ba24 */ /* 0x040fe200078e0207 */
[C---:B------:R-:W-:Y:S01]  /*2de0*/  @!P4 LEA R10, P1, R8.reuse, c[0x0][0x170], 0x1 ;  /* 0x00005c00080aca11 */ /* 0x040fe200078208ff */
[----:B------:R-:W-:Y:S01]  /*2df0*/  @!P3 IMAD.WIDE.U32 R4, R3, c[0x0][0x1a0], R4 ;  /* 0x000068000304ba25 */ /* 0x000fe200078e0004 */
[----:B------:R-:W-:Y:S02]  /*2e00*/  ISETP.GE.AND P6, PT, R11, UR4, PT ;  /* 0x000000040b007c0c */ /* 0x000fe4000bfc6270 */
[----:B------:R-:W-:Y:S01]  /*2e10*/  @!P4 LEA.HI.X R11, R8, c[0x0][0x174], R9, 0x1, P1 ;  /* 0x00005d00080bca11 */ /* 0x000fe200008f0c09 */
[----:B------:R-:W-:Y:S01]  /*2e20*/  @!P3 IMAD.IADD R5, R5, 0x1, R18 ;  /* 0x000000010505b824 */ /* 0x000fe200078e0212 */
[----:B------:R-:W-:Y:S01]  /*2e30*/  @!P3 LEA R8, P1, R4, c[0x0][0x170], 0x1 ;  /* 0x00005c000408ba11 */ /* 0x000fe200078208ff */
[----:B------:R-:W-:Y:S01]  /*2e40*/  IMAD R7, R20, c[0x0][0x1b0], RZ ;  /* 0x00006c0014077a24 */ /* 0x000fe200078e02ff */
[----:B------:R-:W-:-:S02]  /*2e50*/  PLOP3.LUT P0, PT, PT, PT, UP0, 0x80, 0x0 ;  /* 0x000000000000781c */ /* 0x000fc40003f0f008 */
[----:B------:R-:W-:Y:S02]  /*2e60*/  @!P3 LEA.HI.X R9, R4, c[0x0][0x174], R5, 0x1, P1 ;  /* 0x00005d000409ba11 */ /* 0x000fe400008f0c05 */
[----:B------:R-:W-:Y:S02]  /*2e70*/  IADD3 R4, R252, 0x1000, RZ ;  /* 0x00001000fc047810 */ /* 0x000fe40007ffe0ff */
[----:B------:R-:W-:Y:S01]  /*2e80*/  ISETP.GE.AND P1, PT, R0, UR4, PT ;  /* 0x0000000400007c0c */ /* 0x000fe2000bf26270 */
[----:B------:R-:W-:Y:S01]  /*2e90*/  IMAD R18, R6, c[0x0][0x1b4], R7 ;  /* 0x00006d0006127a24 */ /* 0x000fe200078e0207 */
[----:B------:R-:W-:Y:S01]  /*2ea0*/  SHF.L.U32 R3, R252, 0x1, RZ ;  /* 0x00000001fc037819 */ /* 0x000fe200000006ff */
[----:B------:R-:W-:Y:S01]  /*2eb0*/  IMAD.WIDE.U32 R6, R6, c[0x0][0x1b0], R12 ;  /* 0x00006c0006067a25 */ /* 0x000fe200078e000c */
[----:B------:R-:W-:-:S03]  /*2ec0*/  SEL R4, R4, R252, !P0 ;  /* 0x000000fc04047207 */ /* 0x000fc60004000000 */
[----:B------:R-:W-:Y:S02]  /*2ed0*/  @P4 STS [R3+0x8000], RZ ;  /* 0x008000ff03004388 */ /* 0x000fe40000000800 */
[----:B------:R-:W-:Y:S01]  /*2ee0*/  IMAD.SHL.U32 R242, R4, 0x2, RZ ;  /* 0x0000000204f27824 */ /* 0x000fe200078e00ff */
[----:B------:R-:W-:Y:S01]  /*2ef0*/  @!P4 MOV R4, R6 ;  /* 0x000000060004c202 */ /* 0x000fe20000000f00 */
[----:B------:R-:W-:Y:S01]  /*2f00*/  @P4 STS [R3+0x8004], RZ ;  /* 0x008004ff03004388 */ /* 0x000fe20000000800 */
[----:B------:R-:W-:-:S03]  /*2f10*/  IMAD.IADD R5, R7, 0x1, R18 ;  /* 0x0000000107057824 */ /* 0x000fc600078e0212 */
[----:B------:R-:W-:Y:S04]  /*2f20*/  @P4 STS.64 [R3+0x8008], RZ ;  /* 0x008008ff03004388 */ /* 0x000fe80000000a00 */
[----:B------:R-:W-:Y:S01]  /*2f30*/  @!PT LDS RZ, [RZ] ;  /* 0x00000000fffff984 */ /* 0x000fe20000000800 */
[----:B------:R-:W-:Y:S01]  /*2f40*/  @!PT LDS RZ, [RZ] ;  /* 0x00000000fffff984 */ /* 0x000fe20000000800 */
[----:B------:R-:W-:Y:S01]  /*2f50*/  @!PT LDS RZ, [RZ] ;  /* 0x00000000fffff984 */ /* 0x000fe20000000800 */
[----:B------:R1:W-:Y:S04]  /*2f60*/  @!P4 LDGSTS.E.BYPASS.LTC128B.128 [R3+0x8000], [R10.64] ;  /* 0x080000000a03cfae */ /* 0x0003e8000b901d4c */
[----:B------:R-:W-:Y:S04]  /*2f70*/  @P3 STS.128 [R3+0x9000], RZ ;  /* 0x009000ff03003388 */ /* 0x000fe80000000c00 */
[----:B------:R-:W-:Y:S01]  /*2f80*/  @!PT LDS RZ, [RZ] ;  /* 0x00000000fffff984 */ /* 0x000fe20000000800 */
[----:B------:R-:W-:Y:S01]  /*2f90*/  @!PT LDS RZ, [RZ] ;  /* 0x00000000fffff984 */ /* 0x000fe20000000800 */
[----:B------:R-:W-:Y:S01]  /*2fa0*/  @!PT LDS RZ, [RZ] ;  /* 0x00000000fffff984 */ /* 0x000fe20000000800 */
[----:B------:R4:W-:Y:S04]  /*2fb0*/  @!P3 LDGSTS.E.BYPASS.LTC128B.128 [R3+0x9000], [R8.64] ;  /* 0x090000000803bfae */ /* 0x0009e8000b901d4c */
[----:B------:R-:W0:Y:S04]  /*2fc0*/  LDGDEPBAR ;  /* 0x00000000000079af */ /* 0x000e280000000000 */
[----:B------:R-:W-:Y:S04]  /*2fd0*/  @P1 STS [R3+0x4000], RZ ;  /* 0x004000ff03001388 */ /* 0x000fe80000000800 */
[----:B------:R-:W-:Y:S01]  /*2fe0*/  @P1 STS [R3+0x4004], RZ ;  /* 0x004004ff03001388 */ /* 0x000fe20000000800 */
[----:B-1----:R-:W-:-:S03]  /*2ff0*/  @!P4 IMAD R10, R21, c[0x0][0x198], RZ ;  /* 0x00006600150aca24 */ /* 0x002fc600078e02ff */
[----:B------:R-:W-:Y:S01]  /*3000*/  @P1 STS.64 [R3+0x4008], RZ ;  /* 0x004008ff03001388 */ /* 0x000fe20000000a00 */
[----:B------:R-:W-:-:S03]  /*3010*/  @!P4 IMAD R7, R0, c[0x0][0x19c], R10 ;  /* 0x000067000007ca24 */ /* 0x000fc600078e020a */
[----:B------:R-:W-:Y:S01]  /*3020*/  @!PT LDS RZ, [RZ] ;  /* 0x00000000fffff984 */ /* 0x000fe20000000800 */
[----:B------:R-:W-:Y:S01]  /*3030*/  @!PT LDS RZ, [RZ] ;  /* 0x00000000fffff984 */ /* 0x000fe20000000800 */
[----:B------:R-:W-:Y:S01]  /*3040*/  @!PT LDS RZ, [RZ] ;  /* 0x00000000fffff984 */ /* 0x000fe20000000800 */
[----:B------:R1:W-:Y:S01]  /*3050*/  @!P1 LDGSTS.E.BYPASS.LTC128B.128 [R3+0x4000], [R236.64] ;  /* 0x04000000ec039fae */ /* 0x0003e2000b901d4c */
[----:B----4-:R-:W-:-:S03]  /*3060*/  @!P4 IMAD.WIDE.U32 R8, R0, c[0x0][0x198], R4 ;  /* 0x000066000008ca25 */ /* 0x010fc600078e0004 */
[----:B------:R-:W-:Y:S01]  /*3070*/  @P2 STS.128 [R3+0x5000], RZ ;  /* 0x005000ff03002388 */ /* 0x000fe20000000c00 */
[----:B------:R-:W-:Y:S01]  /*3080*/  IADD3 R4, R243, 0x40, RZ ;  /* 0x00000040f3047810 */ /* 0x000fe20007ffe0ff */
[----:B------:R-:W-:Y:S02]  /*3090*/  @!P4 IMAD.IADD R7, R9, 0x1, R7 ;  /* 0x000000010907c824 */ /* 0x000fe400078e0207 */
[----:B------:R-:W-:Y:S01]  /*30a0*/  @!PT LDS RZ, [RZ] ;  /* 0x00000000fffff984 */ /* 0x000fe20000000800 */
[----:B------:R-:W-:Y:S01]  /*30b0*/  @!PT LDS RZ, [RZ] ;  /* 0x00000000fffff984 */ /* 0x000fe20000000800 */
[----:B------:R-:W-:Y:S01]  /*30c0*/  @!PT LDS RZ, [RZ] ;  /* 0x00000000fffff984 */ /* 0x000fe20000000800 */
[----:B------:R1:W-:Y:S01]  /*30d0*/  @!P2 LDGSTS.E.BYPASS.LTC128B.128 [R3+0x5000], [R14.64] ;  /* 0x050000000e03afae */ /* 0x0003e2000b901d4c */
[----:B------:R-:W-:-:S03]  /*30e0*/  @!P4 LEA R10, P5, R8, c[0x0][0x168], 0x1 ;  /* 0x00005a00080aca11 */ /* 0x000fc600078a08ff */
        /* <DEDUP_REMOVED lines=9> */
[----:B------:R-:W-:Y:S02]  /*3180*/  @!P4 LEA.HI.X R11, R8, c[0x0][0x16c], R7, 0x1, P5 ;  /* 0x00005b00080bca11 */ /* 0x000fe400028f0c07 */
[----:B------:R-:W-:Y:S01]  /*3190*/  ISETP.GE.AND P5, PT, R4, UR4, PT ;  /* 0x0000000404007c0c */ /* 0x000fe2000bfa6270 */
[----:B------:R-:W-:-:S04]  /*31a0*/  @!P3 IMAD.X R4, RZ, RZ, R21, P1 ;  /* 0x000000ffff04b224 */ /* 0x000fc800008e0615 */
[----:B------:R-:W-:Y:S01]  /*31b0*/  @!P3 IMAD R7, R4, c[0x0][0x198], RZ ;  /* 0x000066000407ba24 */ /* 0x000fe200078e02ff */
[----:B------:R-:W-:Y:S01]  /*31c0*/  @!P3 MOV R4, R6 ;  /* 0x000000060004b202 */ /* 0x000fe20000000f00 */
[----:B------:R-:W-:Y:S02]  /*31d0*/  @P2 STS [R242+0x1000], RZ ;  /* 0x001000fff2002388 */ /* 0x000fe40000000800 */
[C---:B------:R-:W-:Y:S02]  /*31e0*/  @!P3 IMAD R6, R0.reuse, c[0x0][0x19c], R7 ;  /* 0x000067000006ba24 */ /* 0x040fe400078e0207 */
[----:B------:R-:W-:Y:S01]  /*31f0*/  @!P3 IMAD.WIDE.U32 R4, R0, c[0x0][0x198], R4 ;  /* 0x000066000004ba25 */ /* 0x000fe200078e0004 */
[----:B------:R-:W-:Y:S04]  /*3200*/  @P2 STS [R242+0x1004], RZ ;  /* 0x001004fff2002388 */ /* 0x000fe80000000800 */
[----:B------:R-:W-:Y:S01]  /*3210*/  @P2 STS [R242+0x1008], RZ ;  /* 0x001008fff2002388 */ /* 0x000fe20000000800 */
[----:B------:R-:W-:-:S03]  /*3220*/  @!P3 IMAD.IADD R0, R5, 0x1, R6 ;  /* 0x000000010500b824 */ /* 0x000fc600078e0206 */
[----:B------:R-:W-:Y:S04]  /*3230*/  @P2 STS [R242+0x100c], RZ ;  /* 0x00100cfff2002388 */ /* 0x000fe80000000800 */
[----:B------:R-:W-:Y:S01]  /*3240*/  @!PT LDS RZ, [RZ] ;  /* 0x00000000fffff984 */ /* 0x000fe20000000800 */
[----:B------:R-:W-:Y:S01]  /*3250*/  @!PT LDS RZ, [RZ] ;  /* 0x00000000fffff984 */ /* 0x000fe20000000800 */
[----:B------:R-:W-:Y:S01]  /*3260*/  @!PT LDS RZ, [RZ] ;  /* 0x00000000fffff984 */ /* 0x000fe20000000800 */
[----:B------:R4:W-:Y:S04]  /*3270*/  @!P2 LDGSTS.E.BYPASS.LTC128B.128 [R242+0x1000], [R16.64] ;  /* 0x0100000010f2afae */ /* 0x0009e8000b901d4c */
[----:B------:R-:W-:Y:S04]  /*3280*/  @P4 STS [R3+0x6000], RZ ;  /* 0x006000ff03004388 */ /* 0x000fe80000000800 */
[----:B------:R-:W-:Y:S04]  /*3290*/  @P4 STS [R3+0x6004], RZ ;  /* 0x006004ff03004388 */ /* 0x000fe80000000800 */
[----:B------:R-:W-:Y:S04]  /*32a0*/  @P4 STS.64 [R3+0x6008], RZ ;  /* 0x006008ff03004388 */ /* 0x000fe80000000a00 */
[----:B------:R-:W-:Y:S01]  /*32b0*/  @!PT LDS RZ, [RZ] ;  /* 0x00000000fffff984 */ /* 0x000fe20000000800 */
[----:B------:R-:W-:Y:S01]  /*32c0*/  @!PT LDS RZ, [RZ] ;  /* 0x00000000fffff984 */ /* 0x000fe20000000800 */
[----:B------:R-:W-:Y:S01]  /*32d0*/  @!PT LDS RZ, [RZ] ;  /* 0x00000000fffff984 */ /* 0x000fe20000000800 */
[----:B------:R1:W-:Y:S01]  /*32e0*/  @!P4 LDGSTS.E.BYPASS.LTC128B.128 [R3+0x6000], [R10.64] ;  /* 0x060000000a03cfae */ /* 0x0003e2000b901d4c */
[----:B------:R-:W-:-:S04]  /*32f0*/  @!P3 LEA R6, P4, R4, c[0x0][0x168], 0x1 ;  /* 0x00005a000406ba11 */ /* 0x000fc800078808ff */
[----:B------:R-:W-:Y:S01]  /*3300*/  @!P3 LEA.HI.X R7, R4, c[0x0][0x16c], R0, 0x1, P4 ;  /* 0x00005b000407ba11 */ /* 0x000fe200020f0c00 */
[----:B------:R1:W-:Y:S01]  /*3310*/  @P3 STS.128 [R3+0x7000], RZ ;  /* 0x007000ff03003388 */ /* 0x0003e20000000c00 */
[----:B------:R-:W-:-:S03]  /*3320*/  IADD3 R8, R243, 0x48, RZ ;  /* 0x00000048f3087810 */ /* 0x000fc60007ffe0ff */
[----:B------:R-:W-:Y:S01]  /*3330*/  @!PT LDS RZ, [RZ] ;  /* 0x00000000fffff984 */ /* 0x000fe20000000800 */
[----:B------:R-:W-:Y:S01]  /*3340*/  @!PT LDS RZ, [RZ] ;  /* 0x00000000fffff984 */ /* 0x000fe20000000800 */
[----:B------:R-:W-:Y:S01]  /*3350*/  @!PT LDS RZ, [RZ] ;  /* 0x00000000fffff984 */ /* 0x000fe20000000800 */
[----:B------:R1:W-:Y:S04]  /*3360*/  @!P3 LDGSTS.E.BYPASS.LTC128B.128 [R3+0x7000], [R6.64] ;  /* 0x070000000603bfae */ /* 0x0003e8000b901d4c */
[----:B------:R-:W0:Y:S01]  /*3370*/  LDGDEPBAR ;  /* 0x00000000000079af */ /* 0x000e220000000000 */
[----:B------:R-:W-:Y:S02]  /*3380*/  ISETP.GE.AND P1, PT, R8, UR4, PT ;  /* 0x0000000408007c0c */ /* 0x000fe4000bf26270 */
[----:B------:R-:W-:Y:S01]  /*3390*/  ISETP.GE.AND P2, PT, R243, UR4, PT ;  /* 0x00000004f3007c0c */ /* 0x000fe2000bf46270 */
[----:B------:R-:W-:-:S04]  /*33a0*/  IMAD.MOV.U32 R4, RZ, RZ, 0x4 ;  /* 0x00000004ff047424 */ /* 0x000fc800078e00ff */
[----:B------:R-:W-:-:S05]  /*33b0*/  IMAD.WIDE R4, R243, R4, UR14 ;  /* 0x0000000ef3047e25 */ /* 0x000fca000f8e0204 */
[----:B------:R2:W5:Y:S04]  /*33c0*/  @!P6 LDG.E R247, [R4.64+0x20] ;  /* 0x0000200c04f7e981 */ /* 0x000568000c1e1900 */
[----:B------:R2:W5:Y:S04]  /*33d0*/  @!P2 LDG.E R246, [R4.64] ;  /* 0x0000000c04f6a981 */ /* 0x000568000c1e1900 */
[----:B------:R2:W5:Y:S01]  /*33e0*/  @!P5 LDG.E R244, [R4.64+0x100] ;  /* 0x0001000c04f4d981 */ /* 0x000562000c1e1900 */
[----:B-1----:R-:W-:Y:S01]  /*33f0*/  IMAD.MOV.U32 R6, RZ, RZ, 0x4 ;  /* 0x00000004ff067424 */ /* 0x002fe200078e00ff */
[----:B------:R-:W-:-:S04]  /*3400*/  DEPBAR.LE SB0, 0x1 ;  /* 0x000080400000791a */ /* 0x000fc80000000000 */
[----:B------:R-:W-:-:S05]  /*3410*/  @!P1 IMAD.WIDE R6, R8, R6, UR14 ;  /* 0x0000000e08069e25 */ /* 0x000fca000f8e0206 */
[----:B------:R1:W5:Y:S04]  /*3420*/  @!P1 LDG.E R245, [R6.64] ;  /* 0x0000000c06f59981 */ /* 0x000368000c1e1900 */
[----:B------:R-:W-:Y:S01]  /*3430*/  BAR.SYNC.DEFER_BLOCKING 0x0 ;  /* 0x0000000000007b1d */ /* 0x000fe20000010000 */
[----:B-1----:R-:W-:Y:S01]  /*3440*/  IMAD.MOV.U32 R6, RZ, RZ, c[0x0][0x308] ;  /* 0x0000c200ff067624 */ /* 0x002fe200078e00ff */
[----:B------:R-:W-:-:S04]  /*3450*/  MOV R7, c[0x0][0x30c] ;  /* 0x0000c30000077a02 */ /* 0x000fc80000000f00 */
[----:B------:R4:W1:Y:S04]  /*3460*/  LDSM.16.M88.4 R112, [R145+0x8000] ;  /* 0x008000009170783b */ /* 0x0008680000000200 */
[----:B--2---:R2:W3:Y:S04]  /*3470*/  LDG.E.64 R4, [R6.64+0x8] ;  /* 0x0000080c06047981 */ /* 0x0044e8000c1e1b00 */
[----:B------:R4:W1:Y:S04]  /*3480*/  LDSM.16.M88.4 R116, [R145+0x8400] ;  /* 0x008400009174783b */ /* 0x0008680000000200 */
[----:B------:R4:W1:Y:S04]  /*3490*/  LDSM.16.M88.4 R120, [R145+0x8800] ;  /* 0x008800009178783b */ /* 0x0008680000000200 */
[----:B------:R4:W1:Y:S04]  /*34a0*/  LDSM.16.M88.4 R124, [R145+0x8c00] ;  /* 0x008c0000917c783b */ /* 0x0008680000000200 */
[----:B------:R4:W1:Y:S04]  /*34b0*/  LDSM.16.M88.4 R128, [R146+0x8000] ;  /* 0x008000009280783b */ /* 0x0008680000000200 */
[----:B------:R4:W1:Y:S04]  /*34c0*/  LDSM.16.M88.4 R132, [R146+0x8400] ;  /* 0x008400009284783b */ /* 0x0008680000000200 */
[----:B------:R4:W1:Y:S04]  /*34d0*/  LDSM.16.M88.4 R136, [R146+0x8800] ;  /* 0x008800009288783b */ /* 0x0008680000000200 */
[----:B--2---:R-:W2:Y:S04]  /*34e0*/  LDG.E.64 R6, [R6.64] ;  /* 0x0000000c06067981 */ /* 0x004ea8000c1e1b00 */
[----:B------:R4:W1:Y:S01]  /*34f0*/  LDSM.16.M88.4 R140, [R146+0x8c00] ;  /* 0x008c0000928c783b */ /* 0x0008620000000200 */
[----:B------:R-:W-:-:S02]  /*3500*/  SHF.R.S32.HI R0, RZ, 0x1f, R19 ;  /* 0x0000001fff007819 */ /* 0x000fc40000011413 */
[C---:B------:R-:W-:Y:S02]  /*3510*/  IADD3 R3, R158.reuse, 0x1000, RZ ;  /* 0x000010009e037810 */ /* 0x040fe40007ffe0ff */
[----:B------:R-:W-:Y:S02]  /*3520*/  SHF.L.U32 R150, R158, 0x1, RZ ;  /* 0x000000019e967819 */ /* 0x000fe400000006ff */
[----:B------:R-:W-:Y:S01]  /*3530*/  SEL R3, R3, R158, !P0 ;  /* 0x0000009e03037207 */ /* 0x000fe20004000000 */
[----:B------:R-:W-:Y:S01]  /*3540*/  CS2R R94, SRZ ;  /* 0x00000000005e7805 */ /* 0x000fe2000001ff00 */
[----:B------:R-:W-:Y:S01]  /*3550*/  CS2R R92, SRZ ;  /* 0x00000000005c7805 */ /* 0x000fe2000001ff00 */
[----:B------:R-:W-:Y:S01]  /*3560*/  CS2R R98, SRZ ;  /* 0x0000000000627805 */ /* 0x000fe2000001ff00 */
[----:B------:R-:W-:Y:S01]  /*3570*/  CS2R R96, SRZ ;  /* 0x0000000000607805 */ /* 0x000fe2000001ff00 */
        /* <DEDUP_REMOVED lines=14> */
[----:B---3--:R-:W-:-:S04]  /*3660*/  IADD3 R248, P2, P1, R4, UR8, R19 ;  /* 0x0000000804f87c10 */ /* 0x008fc8000f95e013 */
[----:B------:R-:W-:Y:S02]  /*3670*/  IADD3.X R251, R5, UR6, R0, P2, P1 ;  /* 0x0000000605fb7c10 */ /* 0x000fe400097e2400 */
[----:B------:R-:W-:-:S04]  /*3680*/  IADD3 R0, R152, 0x1000, RZ ;  /* 0x0000100098007810 */ /* 0x000fc80007ffe0ff */
[----:B------:R-:W-:Y:S01]  /*3690*/  SEL R0, R0, R152, !P0 ;  /* 0x0000009800007207 */ /* 0x000fe20004000000 */
[----:B--2---:R4:W2:Y:S08]  /*36a0*/  R2UR UR8, R7 ;  /* 0x00000000070873c2 */ /* 0x0048b000000e0000 */
[----:B------:R4:W3:Y:S01]  /*36b0*/  R2UR UR10, R6 ;  /* 0x00000000060a73c2 */ /* 0x0008e200000e0000 */
[----:B------:R-:W-:-:S02]  /*36c0*/  IMAD.SHL.U32 R3, R0, 0x2, RZ ;  /* 0x0000000200037824 */ /* 0x000fc400078e00ff */
[----:B-1----:R-:W-:-:S05]  /*36d0*/  IMAD.WIDE.U32 R248, R248, -0x2daee0ad, RZ ;  /* 0xd2511f53f8f87825 */ /* 0x002fca00078e00ff */
.L_x_268:
[----:B-----5:R-:W-:Y:S01]  /*36e0*/  FSETP.NEU.FTZ.AND P0, PT, R246, -INF , PT ;  /* 0xff800000f600780b */ /* 0x020fe20003f1d000 */
[----:B----4-:R-:W4:Y:S01]  /*36f0*/  LDL R4, [R1] ;  /* 0x0000000001047983 */ /* 0x010f220000100800 */
[----:B------:R-:W-:Y:S01]  /*3700*/  IMAD.U32 R0, RZ, RZ, UR11 ;  /* 0x0000000bff007e24 */ /* 0x000fe2000f8e00ff */
[----:B--2---:R-:W-:Y:S01]  /*3710*/  UIADD3 UR4, UR8, -0x4498517b, URZ ;  /* 0xbb67ae8508047890 */ /* 0x004fe2000fffe03f */
[----:B------:R-:W-:Y:S01]  /*3720*/  IMAD.U32 R6, RZ, RZ, UR7 ;  /* 0x00000007ff067e24 */ /* 0x000fe2000f8e00ff */
[----:B------:R-:W0:Y:S01]  /*3730*/  LDGDEPBAR ;  /* 0x00000000000079af */ /* 0x000e220000000000 */
[----:B------:R-:W-:Y:S01]  /*3740*/  IMAD R0, R0, 0x2, R250 ;  /* 0x0000000200007824 */ /* 0x000fe200078e02fa */
[----:B------:R-:W-:Y:S01]  /*3750*/  USHF.L.U32 UR6, UR11, 0x7, URZ ;  /* 0x000000070b067899 */ /* 0x000fe2000800063f */
[----:B------:R-:W-:Y:S01]  /*3760*/  IMAD.U32 R160, RZ, RZ, UR11 ;  /* 0x0000000bffa07e24 */ /* 0x000fe2000f8e00ff */
[----:B------:R-:W-:Y:S01]  /*3770*/  LOP3.LUT R12, R248, UR4, RZ, 0x3c, !PT ;  /* 0x00000004f80c7c12 */ /* 0x000fe2000f8e3cff */
[----:B------:R-:W-:Y:S01]  /*3780*/  IMAD.SHL.U32 R0, R0, 0x2, RZ ;  /* 0x0000000200007824 */ /* 0x000fe200078e00ff */
[----:B---3--:R-:W-:Y:S01]  /*3790*/  UIADD3 UR4, UR10, -0x61c88647, URZ ;  /* 0x9e3779b90a047890 */ /* 0x008fe2000fffe03f */
[----:B------:R-:W-:Y:S01]  /*37a0*/  FMUL.FTZ R164, R246, 1.4426950216293334961 ;  /* 0x3fb8aa3bf6a47820 */ /* 0x000fe20000410000 */
[----:B------:R-:W-:Y:S01]  /*37b0*/  UISETP.GT.AND UP2, UPT, UR7, UR19, UPT ;  /* 0x000000130700728c */ /* 0x000fe2000bf44270 */
[----:B------:R-:W-:Y:S01]  /*37c0*/  FMUL.FTZ R162, R247, 1.4426950216293334961 ;  /* 0x3fb8aa3bf7a27820 */ /* 0x000fe20000410000 */
[C---:B------:R-:W-:Y:S01]  /*37d0*/  LOP3.LUT R8, R249.reuse, UR8, R0, 0x96, !PT ;  /* 0x00000008f9087c12 */ /* 0x040fe2000f8e9600 */
[----:B------:R-:W-:Y:S01]  /*37e0*/  FMUL.FTZ R161, R244, 1.4426950216293334961 ;  /* 0x3fb8aa3bf4a17820 */ /* 0x000fe20000410000 */
[----:B------:R-:W-:Y:S03]  /*37f0*/  FSEL R164, R164, RZ, P0 ;  /* 0x000000ffa4a47208 */ /* 0x000fe60000000000 */
[----:B------:R-:W-:Y:S04]  /*3800*/  IMAD.WIDE.U32 R22, R8, -0x326172a9, RZ ;  /* 0xcd9e8d5708167825 */ /* 0x000fe800078e00ff */
[----:B----4-:R-:W-:Y:S01]  /*3810*/  IMAD R6, R6, 0x8, R4 ;  /* 0x0000000806067824 */ /* 0x010fe200078e0204 */
[----:B------:R-:W-:Y:S01]  /*3820*/  IADD3 R4, R0, 0x1, RZ ;  /* 0x0000000100047810 */ /* 0x000fe20007ffe0ff */
[----:B------:R-:W-:Y:S04]  /*3830*/  DEPBAR.LE SB0, 0x0 ;  /* 0x000080000000791a */ /* 0x000fe80000000000 */
[C---:B------:R-:W-:Y:S01]  /*3840*/  IADD3 R5, R6.reuse, 0x4, RZ ;  /* 0x0000000406057810 */ /* 0x040fe20007ffe0ff */
[----:B------:R-:W-:Y:S01]  /*3850*/  BAR.SYNC.DEFER_BLOCKING 0x0 ;  /* 0x0000000000007b1d */ /* 0x000fe20000010000 */
[----:B------:R-:W-:Y:S01]  /*3860*/  LOP3.LUT R0, R249, UR8, R4, 0x96, !PT ;  /* 0x00000008f9007c12 */ /* 0x000fe2000f8e9604 */
[----:B------:R-:W-:Y:S04]  /*3870*/  IMAD.WIDE.U32 R6, R6, -0x326172a9, RZ ;  /* 0xcd9e8d5706067825 */ /* 0x000fe800078e00ff */
[----:B------:R-:W-:Y:S01]  /*3880*/  IMAD.WIDE.U32 R4, R5, -0x326172a9, RZ ;  /* 0xcd9e8d5705047825 */ /* 0x000fe200078e00ff */
[----:B------:R-:W-:Y:S03]  /*3890*/  LOP3.LUT R18, R23, UR4, R6, 0x96, !PT ;  /* 0x0000000417127c12 */ /* 0x000fe6000f8e9606 */
[----:B------:R-:W-:Y:S01]  /*38a0*/  IMAD.WIDE.U32 R20, R0, -0x326172a9, RZ ;  /* 0xcd9e8d5700147825 */ /* 0x000fe200078e00ff */
[----:B------:R-:W-:Y:S02]  /*38b0*/  LOP3.LUT R0, R251, UR10, RZ, 0x3c, !PT ;  /* 0x0000000afb007c12 */ /* 0x000fe4000f8e3cff */
        /* <DEDUP_REMOVED lines=8> */
[----:B------:R-:W-:Y:S01]  /*3940*/  UIADD3 UR4, UR10, 0x3c6ef372, URZ ;  /* 0x3c6ef3720a047890 */ /* 0x000fe2000fffe03f */
[----:B------:R-:W-:Y:S02]  /*3950*/  LDSM.16.M88.4 R64, [R144] ;  /* 0x000000009040783b */ /* 0x000fe40000000200 */
[----:B------:R-:W-:Y:S01]  /*3960*/  IMAD.WIDE.U32 R8, R8, -0x2daee0ad, RZ ;  /* 0xd2511f5308087825 */ /* 0x000fe200078e00ff */
[----:B------:R-:W-:Y:S03]  /*3970*/  LOP3.LUT R6, R12, R11, RZ, 0x3c, !PT ;  /* 0x0000000b0c067212 */ /* 0x000fe600078e3cff */
[----:B------:R-:W-:Y:S01]  /*3980*/  IMAD.WIDE.U32 R16, R16, -0x2daee0ad, RZ ;  /* 0xd2511f5310107825 */ /* 0x000fe200078e00ff */
[----:B------:R-:W-:Y:S01]  /*3990*/  LOP3.LUT R4, R12, R9, RZ, 0x3c, !PT ;  /* 0x000000090c047212 */ /* 0x000fe200078e3cff */
[----:B------:R-:W-:Y:S02]  /*39a0*/  LDSM.16.M88.4 R60, [R144+0x1000] ;  /* 0x00100000903c783b */ /* 0x000fe40000000200 */
[----:B------:R-:W-:Y:S04]  /*39b0*/  IMAD.WIDE.U32 R6, R6, -0x326172a9, RZ ;  /* 0xcd9e8d5706067825 */ /* 0x000fe800078e00ff */
[----:B------:R-:W-:Y:S01]  /*39c0*/  IMAD.WIDE.U32 R4, R4, -0x326172a9, RZ ;  /* 0xcd9e8d5704047825 */ /* 0x000fe200078e00ff */
[C---:B------:R-:W-:Y:S01]  /*39d0*/  LOP3.LUT R26, R7.reuse, UR4, R22, 0x96, !PT ;  /* 0x00000004071a7c12 */ /* 0x040fe2000f8e9616 */
[----:B------:R-:W-:Y:S01]  /*39e0*/  LDSM.16.M88.4 R48, [R145+0x6800] ;  /* 0x006800009130783b */ /* 0x000fe20000000200 */
[----:B------:R-:W-:Y:S01]  /*39f0*/  LOP3.LUT R24, R7, UR4, R20, 0x96, !PT ;  /* 0x0000000407187c12 */ /* 0x000fe2000f8e9614 */
[----:B------:R-:W-:Y:S01]  /*3a00*/  IMAD.WIDE.U32 R12, R13, -0x2daee0ad, RZ ;  /* 0xd2511f530d0c7825 */ /* 0x000fe200078e00ff */
[C---:B------:R-:W-:Y:S02]  /*3a10*/  LOP3.LUT R22, R5.reuse, UR4, R22, 0x96, !PT ;  /* 0x0000000405167c12 */ /* 0x040fe4000f8e9616 */
[----:B------:R-:W-:Y:S01]  /*3a20*/  LOP3.LUT R20, R5, UR4, R20, 0x96, !PT ;  /* 0x0000000405147c12 */ /* 0x000fe2000f8e9614 */
[----:B------:R-:W-:Y:S01]  /*3a30*/  UIADD3 UR4, UR8, 0x76cf5d0a, URZ ;  /* 0x76cf5d0a08047890 */ /* 0x000fe2000fffe03f */
[----:B------:R-:W-:Y:S01]  /*3a40*/  IMAD.WIDE.U32 R26, R26, -0x2daee0ad, RZ ;  /* 0xd2511f531a1a7825 */ /* 0x000fe200078e00ff */
[----:B------:R-:W-:Y:S03]  /*3a50*/  LDSM.16.M88.4 R100, [R145+0x6c00] ;  /* 0x006c00009164783b */ /* 0x000fe60000000200 */
[----:B------:R-:W-:Y:S01]  /*3a60*/  IMAD.WIDE.U32 R24, R24, -0x2daee0ad, RZ ;  /* 0xd2511f5318187825 */ /* 0x000fe200078e00ff */
[--C-:B------:R-:W-:Y:S02]  /*3a70*/  LOP3.LUT R0, R19, UR4, R10.reuse, 0x96, !PT ;  /* 0x0000000413007c12 */ /* 0x100fe4000f8e960a */
[----:B------:R-:W-:Y:S01]  /*3a80*/  LOP3.LUT R5, R17, UR4, R10, 0x96, !PT ;  /* 0x0000000411057c12 */ /* 0x000fe2000f8e960a */
[----:B------:R-:W-:Y:S01]  /*3a90*/  IMAD.WIDE.U32 R22, R22, -0x2daee0ad, RZ ;  /* 0xd2511f5316167825 */ /* 0x000fe200078e00ff */
[--C-:B------:R-:W-:Y:S01]  /*3aa0*/  LOP3.LUT R10, R15, UR4, R8.reuse, 0x96, !PT ;  /* 0x000000040f0a7c12 */ /* 0x100fe2000f8e9608 */
[----:B------:R-:W-:Y:S01]  /*3ab0*/  LDSM.16.M88.4 R108, [R146+0x6000] ;  /* 0x00600000926c783b */ /* 0x000fe20000000200 */
        /* <DEDUP_REMOVED lines=79> */
[----:B------:R-:W-:Y:S04]  /*3fb0*/  UIADD3 UR4, UR6, 0x80, URZ ;  /* 0x0000008006047890 */ /* 0x000fe8000fffe03f */
        /* <DEDUP_REMOVED lines=101> */
[----:B------:R-:W-:Y:S01]  /*4610*/  @!P3 ISETP.GE.AND P0, PT, R8, R163, PT ;  /* 0x000000a30800b20c */ /* 0x000fe20003f06270 */
[C---:B------:R-:W-:Y:S01]  /*4620*/  HMMA.16816.F32 R24, R100.reuse, R4, R24 ;  /* 0x000000046418723c */ /* 0x040fe20000001818 */
[----:B--2---:R-:W-:Y:S03]  /*4630*/  @!P3 IADD3 R12, R0, 0x11, RZ ;  /* 0x00000011000cb810 */ /* 0x004fe60007ffe0ff */
[--C-:B------:R-:W-:Y:S01]  /*4640*/  FFMA.FTZ R16, R16, c[0x0][0x23c], -R164.reuse ;  /* 0x00008f0010107a23 */ /* 0x100fe200000108a4 */
[----:B------:R-:W-:Y:S02]  /*4650*/  @!P3 FSEL R17, R17, -INF , !P0 ;  /* 0xff8000001111b808 */ /* 0x000fe40004000000 */
[-C--:B------:R-:W-:Y:S01]  /*4660*/  @!P3 ISETP.GE.AND P0, PT, R9, R160.reuse, PT ;  /* 0x000000a00900b20c */ /* 0x080fe20003f06270 */
[-C--:B------:R-:W-:Y:S01]  /*4670*/  HMMA.16816.F32 R28, R100, R6.reuse, R28 ;  /* 0x00000006641c723c */ /* 0x080fe2000000181c */
[-C--:B------:R-:W-:Y:S01]  /*4680*/  @!P3 ISETP.GE.AND P2, PT, R12, R160.reuse, PT ;  /* 0x000000a00c00b20c */ /* 0x080fe20003f46270 */
[----:B------:R2:W-:Y:S02]  /*4690*/  MUFU.EX2 R225, R15 ;  /* 0x0000000f00e17308 */ /* 0x0005e40000000800 */
[----:B---3--:R-:W-:Y:S01]  /*46a0*/  @!P3 IADD3 R13, R0, 0x10, RZ ;  /* 0x00000010000db810 */ /* 0x008fe20007ffe0ff */
[----:B------:R-:W-:Y:S01]  /*46b0*/  FFMA.FTZ R17, R17, c[0x0][0x23c], -R164 ;  /* 0x00008f0011117a23 */ /* 0x000fe200000108a4 */
[----:B------:R-:W-:Y:S02]  /*46c0*/  @!P3 FSEL R18, R18, -INF , !P0 ;  /* 0xff8000001212b808 */ /* 0x000fe40004000000 */
[C---:B------:R-:W-:Y:S01]  /*46d0*/  @!P3 ISETP.GE.AND P4, PT, R13.reuse, R109, PT ;  /* 0x0000006d0d00b20c */ /* 0x040fe20003f86270 */
[C---:B------:R-:W-:Y:S01]  /*46e0*/  HMMA.16816.F32 R32, R104.reuse, R6, R32 ;  /* 0x000000066820723c */ /* 0x040fe20000001820 */
[-C--:B------:R-:W-:Y:S02]  /*46f0*/  @!P3 ISETP.GE.AND P0, PT, R8, R160.reuse, PT ;  /* 0x000000a00800b20c */ /* 0x080fe40003f06270 */
[----:B------:R-:W-:Y:S01]  /*4700*/  @!P3 ISETP.GE.AND P1, PT, R13, R159, PT ;  /* 0x0000009f0d00b20c */ /* 0x000fe20003f26270 */
[----:B------:R-:W3:Y:S01]  /*4710*/  LDSM.16.M88.4 R8, [R146+0x6800] ;  /* 0x006800009208783b */ /* 0x000ee20000000200 */
[----:B-1----:R-:W-:Y:S01]  /*4720*/  SHF.R.U32.HI R14, RZ, 0x18, R176 ;  /* 0x00000018ff0e7819 */ /* 0x002fe200000116b0 */
[--C-:B------:R-:W-:Y:S01]  /*4730*/  FFMA.FTZ R18, R18, c[0x0][0x23c], -R162.reuse ;  /* 0x00008f0012127a23 */ /* 0x100fe200000108a2 */
[----:B------:R-:W-:Y:S01]  /*4740*/  @!P3 FSEL R19, R19, -INF , !P0 ;  /* 0xff8000001313b808 */ /* 0x000fe20004000000 */
[----:B------:R1:W4:Y:S01]  /*4750*/  MUFU.EX2 R207, R16 ;  /* 0x0000001000cf7308 */ /* 0x0003220000000800 */
[----:B------:R-:W-:Y:S02]  /*4760*/  @!P3 ISETP.GE.AND P0, PT, R13, R163, PT ;  /* 0x000000a30d00b20c */ /* 0x000fe40003f06270 */
[----:B------:R-:W-:Y:S01]  /*4770*/  @!P3 ISETP.GE.AND P5, PT, R12, R159, PT ;  /* 0x0000009f0c00b20c */ /* 0x000fe20003fa6270 */
[----:B------:R-:W-:Y:S01]  /*4780*/  FFMA.FTZ R19, R19, c[0x0][0x23c], -R162 ;  /* 0x00008f0013137a23 */ /* 0x000fe200000108a2 */
[----:B------:R-:W-:Y:S02]  /*4790*/  @!P3 FSEL R20, R20, -INF , !P0 ;  /* 0xff8000001414b808 */ /* 0x000fe40004000000 */
[----:B------:R-:W-:Y:S02]  /*47a0*/  @!P3 ISETP.GE.AND P0, PT, R12, R163, PT ;  /* 0x000000a30c00b20c */ /* 0x000fe40003f06270 */
[----:B------:R-:W-:Y:S01]  /*47b0*/  @!P3 IADD3 R5, R0, 0x18, RZ ;  /* 0x000000180005b810 */ /* 0x000fe20007ffe0ff */
[----:B------:R-:W-:Y:S01]  /*47c0*/  FFMA.FTZ R20, R20, c[0x0][0x23c], -R164 ;  /* 0x00008f0014147a23 */ /* 0x000fe200000108a4 */
[----:B--2---:R-:W-:Y:S01]  /*47d0*/  LOP3.LUT R15, R182, 0xff, RZ, 0xc0, !PT ;  /* 0x000000ffb60f7812 */ /* 0x004fe200078ec0ff */
[----:B------:R2:W-:Y:S01]  /*47e0*/  MUFU.EX2 R204, R17 ;  /* 0x0000001100cc7308 */ /* 0x0005e20000000800 */
[----:B------:R-:W-:Y:S02]  /*47f0*/  @!P3 FSEL R21, R21, -INF , !P0 ;  /* 0xff8000001515b808 */ /* 0x000fe40004000000 */
[-C--:B------:R-:W-:Y:S02]  /*4800*/  @!P3 ISETP.GE.AND P0, PT, R13, R160.reuse, PT ;  /* 0x000000a00d00b20c */ /* 0x080fe40003f06270 */
[----:B------:R-:W-:Y:S01]  /*4810*/  SHF.R.U32.HI R13, RZ, 0x18, R168 ;  /* 0x00000018ff0d7819 */ /* 0x000fe200000116a8 */
[----:B------:R-:W-:Y:S01]  /*4820*/  FFMA.FTZ R21, R21, c[0x0][0x23c], -R164 ;  /* 0x00008f0015157a23 */ /* 0x000fe200000108a4 */
[----:B------:R-:W-:Y:S02]  /*4830*/  @!P3 IADD3 R4, R0, 0x19, RZ ;  /* 0x000000190004b810 */ /* 0x000fe40007ffe0ff */
[----:B------:R-:W-:Y:S01]  /*4840*/  @!P3 FSEL R22, R22, -INF , !P0 ;  /* 0xff8000001616b808 */ /* 0x000fe20004000000 */
[----:B------:R-:W-:Y:S01]  /*4850*/  MUFU.EX2 R201, R21 ;  /* 0x0000001500c97308 */ /* 0x000fe20000000800 */
[----:B------:R-:W-:Y:S02]  /*4860*/  @!P3 ISETP.GE.AND P6, PT, R5, R159, PT ;  /* 0x0000009f0500b20c */ /* 0x000fe40003fc6270 */
[----:B------:R-:W-:Y:S01]  /*4870*/  @!P3 ISETP.GE.AND P0, PT, R12, R109, PT ;  /* 0x0000006d0c00b20c */ /* 0x000fe20003f06270 */
[----:B------:R-:W-:Y:S01]  /*4880*/  FFMA.FTZ R22, R22, c[0x0][0x23c], -R162 ;  /* 0x00008f0016167a23 */ /* 0x000fe200000108a2 */
[----:B------:R-:W-:Y:S02]  /*4890*/  @!P3 FSEL R26, R26, -INF , !P4 ;  /* 0xff8000001a1ab808 */ /* 0x000fe40006000000 */
[----:B------:R-:W-:Y:S02]  /*48a0*/  LOP3.LUT R12, R174, 0xffff, RZ, 0xc0, !PT ;  /* 0x0000ffffae0c7812 */ /* 0x000fe400078ec0ff */
[----:B------:R-:W-:Y:S01]  /*48b0*/  @!P3 ISETP.GE.AND P4, PT, R4, R159, PT ;  /* 0x0000009f0400b20c */ /* 0x000fe20003f86270 */
[----:B------:R-:W-:Y:S01]  /*48c0*/  FFMA.FTZ R26, R26, c[0x0][0x23c], -R108 ;  /* 0x00008f001a1a7a23 */ /* 0x000fe2000001086c */
[----:B-1----:R-:W-:Y:S01]  /*48d0*/  SHF.R.U32.HI R16, RZ, 0x18, R182 ;  /* 0x00000018ff107819 */ /* 0x002fe200000116b6 */
[----:B------:R1:W-:Y:S01]  /*48e0*/  MUFU.EX2 R213, R18 ;  /* 0x0000001200d57308 */ /* 0x0003e20000000800 */
[----:B------:R-:W-:Y:S01]  /*48f0*/  @!P3 FSEL R23, R23, -INF , !P2 ;  /* 0xff8000001717b808 */ /* 0x000fe20005000000 */
[-C--:B---3--:R-:W-:Y:S01]  /*4900*/  HMMA.16816.F32 R36, R104, R8.reuse, R36 ;  /* 0x000000086824723c */ /* 0x088fe20000001824 */
[----:B--2---:R-:W-:Y:S02]  /*4910*/  LOP3.LUT R17, R176, 0xffff, RZ, 0xc0, !PT ;  /* 0x0000ffffb0117812 */ /* 0x004fe400078ec0ff */
[----:B------:R-:W-:Y:S01]  /*4920*/  @!P3 ISETP.GE.AND P2, PT, R5, R109, PT ;  /* 0x0000006d0500b20c */ /* 0x000fe20003f46270 */
[----:B------:R-:W-:Y:S01]  /*4930*/  FFMA.FTZ R23, R23, c[0x0][0x23c], -R162 ;  /* 0x00008f0017177a23 */ /* 0x000fe200000108a2 */
[----:B------:R-:W-:Y:S02]  /*4940*/  SHF.R.U32.HI R177, RZ, 0x10, R176 ;  /* 0x00000010ffb17819 */ /* 0x000fe400000116b0 */
[----:B------:R-:W-:Y:S01]  /*4950*/  @!P3 FSEL R24, R24, -INF , !P1 ;  /* 0xff8000001818b808 */ /* 0x000fe20004800000 */
[C---:B------:R-:W-:Y:S01]  /*4960*/  HMMA.16816.F32 R40, R100.reuse, R8, R40 ;  /* 0x000000086428723c */ /* 0x040fe20000001828 */
[----:B------:R-:W-:Y:S01]  /*4970*/  @!P3 FSEL R30, R30, -INF , !P2 ;  /* 0xff8000001e1eb808 */ /* 0x000fe20005000000 */
[----:B------:R-:W-:Y:S01]  /*4980*/  MUFU.EX2 R203, R23 ;  /* 0x0000001700cb7308 */ /* 0x000fe20000000800 */
[-C--:B------:R-:W-:Y:S01]  /*4990*/  @!P3 ISETP.GE.AND P1, PT, R5, R163.reuse, PT ;  /* 0x000000a30500b20c */ /* 0x080fe20003f26270 */
[--C-:B------:R-:W-:Y:S01]  /*49a0*/  FFMA.FTZ R24, R24, c[0x0][0x23c], -R161.reuse ;  /* 0x00008f0018187a23 */ /* 0x100fe200000108a1 */
[----:B------:R-:W-:Y:S01]  /*49b0*/  @!P3 FSEL R25, R25, -INF , !P5 ;  /* 0xff8000001919b808 */ /* 0x000fe20006800000 */
[--C-:B------:R-:W-:Y:S01]  /*49c0*/  FFMA.FTZ R30, R30, c[0x0][0x23c], -R108.reuse ;  /* 0x00008f001e1e7a23 */ /* 0x100fe2000001086c */
[----:B------:R-:W-:Y:S01]  /*49d0*/  @!P3 IADD3 R8, R0, 0x20, RZ ;  /* 0x000000200008b810 */ /* 0x000fe20007ffe0ff */
[-C--:B------:R-:W-:Y:S01]  /*49e0*/  HMMA.16816.F32 R44, R100, R10.reuse, R44 ;  /* 0x0000000a642c723c */ /* 0x080fe2000000182c */
[-C--:B------:R-:W-:Y:S02]  /*49f0*/  @!P3 ISETP.GE.AND P5, PT, R5, R160.reuse, PT ;  /* 0x000000a00500b20c */ /* 0x080fe40003fa6270 */
[----:B------:R-:W-:Y:S01]  /*4a00*/  @!P3 ISETP.GE.AND P2, PT, R8, R163, PT ;  /* 0x000000a30800b20c */ /* 0x000fe20003f46270 */
[--C-:B------:R-:W-:Y:S01]  /*4a10*/  FFMA.FTZ R25, R25, c[0x0][0x23c], -R161.reuse ;  /* 0x00008f0019197a23 */ /* 0x100fe200000108a1 */
[----:B------:R-:W-:Y:S01]  /*4a20*/  @!P3 IADD3 R9, R0, 0x21, RZ ;  /* 0x000000210009b810 */ /* 0x000fe20007ffe0ff */
[----:B------:R2:W-:Y:S01]  /*4a30*/  MUFU.EX2 R199, R20 ;  /* 0x0000001400c77308 */ /* 0x0005e20000000800 */
[----:B------:R-:W-:Y:S01]  /*4a40*/  @!P3 FSEL R27, R27, -INF , !P0 ;  /* 0xff8000001b1bb808 */ /* 0x000fe20004000000 */
[C---:B------:R-:W-:Y:S01]  /*4a50*/  HMMA.16816.F32 R48, R104.reuse, R10, R48 ;  /* 0x0000000a6830723c */ /* 0x040fe20000001830 */
[----:B-1----:R-:W-:Y:S02]  /*4a60*/  LOP3.LUT R18, R168, 0xffff, RZ, 0xc0, !PT ;  /* 0x0000ffffa8127812 */ /* 0x002fe400078ec0ff */
[----:B------:R-:W-:Y:S01]  /*4a70*/  @!P3 ISETP.GE.AND P0, PT, R4, R109, PT ;  /* 0x0000006d0400b20c */ /* 0x000fe20003f06270 */
[--C-:B------:R-:W-:Y:S01]  /*4a80*/  FFMA.FTZ R27, R27, c[0x0][0x23c], -R108.reuse ;  /* 0x00008f001b1b7a23 */ /* 0x100fe2000001086c */
[----:B------:R-:W-:Y:S02]  /*4a90*/  @!P3 FSEL R28, R28, -INF , !P6 ;  /* 0xff8000001c1cb808 */ /* 0x000fe40007000000 */
[----:B------:R-:W-:Y:S01]  /*4aa0*/  @!P3 FSEL R31, R31, -INF , !P0 ;  /* 0xff8000001f1fb808 */ /* 0x000fe20004000000 */
[----:B------:R-:W-:Y:S01]  /*4ab0*/  MUFU.EX2 R209, R24 ;  /* 0x0000001800d17308 */ /* 0x000fe20000000800 */
[----:B------:R-:W-:Y:S02]  /*4ac0*/  @!P3 ISETP.GE.AND P6, PT, R4, R163, PT ;  /* 0x000000a30400b20c */ /* 0x000fe40003fc6270 */
[-C--:B------:R-:W-:Y:S01]  /*4ad0*/  @!P3 ISETP.GE.AND P0, PT, R8, R160.reuse, PT ;  /* 0x000000a00800b20c */ /* 0x080fe20003f06270 */
[--C-:B------:R-:W-:Y:S01]  /*4ae0*/  FFMA.FTZ R28, R28, c[0x0][0x23c], -R161.reuse ;  /* 0x00008f001c1c7a23 */ /* 0x100fe200000108a1 */
[----:B------:R-:W-:Y:S01]  /*4af0*/  @!P3 FSEL R33, R33, -INF , !P6 ;  /* 0xff8000002121b808 */ /* 0x000fe20007000000 */
[----:B------:R-:W-:Y:S01]  /*4b00*/  FFMA.FTZ R31, R31, c[0x0][0x23c], -R108 ;  /* 0x00008f001f1f7a23 */ /* 0x000fe2000001086c */
[----:B------:R-:W-:Y:S02]  /*4b10*/  @!P3 FSEL R29, R29, -INF , !P4 ;  /* 0xff8000001d1db808 */ /* 0x000fe40006000000 */
[----:B------:R-:W-:Y:S01]  /*4b20*/  @!P3 ISETP.GE.AND P6, PT, R8, R109, PT ;  /* 0x0000006d0800b20c */ /* 0x000fe20003fc6270 */
[----:B------:R-:W-:Y:S01]  /*4b30*/  FFMA.FTZ R33, R33, c[0x0][0x23c], -R164 ;  /* 0x00008f0021217a23 */ /* 0x000fe200000108a4 */
[-C--:B------:R-:W-:Y:S01]  /*4b40*/  @!P3 ISETP.GE.AND P4, PT, R4, R160.reuse, PT ;  /* 0x000000a00400b20c */ /* 0x080fe20003f86270 */
[--C-:B------:R-:W-:Y:S01]  /*4b50*/  FFMA.FTZ R29, R29, c[0x0][0x23c], -R161.reuse ;  /* 0x00008f001d1d7a23 */ /* 0x100fe200000108a1 */
[----:B------:R-:W-:Y:S01]  /*4b60*/  @!P3 FSEL R42, R42, -INF , !P6 ;  /* 0xff8000002a2ab808 */ /* 0x000fe20007000000 */
[----:B------:R-:W1:Y:S01]  /*4b70*/  LDSM.16.M88.4 R4, [R146+0x6c00] ;  /* 0x006c00009204783b */ /* 0x000e620000000200 */
[----:B------:R-:W-:Y:S01]  /*4b80*/  @!P3 FSEL R34, R34, -INF , !P5 ;  /* 0xff8000002222b808 */ /* 0x000fe20006800000 */
[----:B------:R3:W1:Y:S01]  /*4b90*/  MUFU.EX2 R211, R19 ;  /* 0x0000001300d37308 */ /* 0x0006620000000800 */
[----:B------:R-:W-:Y:S01]  /*4ba0*/  LOP3.LUT R11, R168, 0xff, RZ, 0xc0, !PT ;  /* 0x000000ffa80b7812 */ /* 0x000fe200078ec0ff */
[----:B------:R-:W-:Y:S01]  /*4bb0*/  FFMA.FTZ R42, R42, c[0x0][0x23c], -R108 ;  /* 0x00008f002a2a7a23 */ /* 0x000fe2000001086c */
[----:B------:R-:W-:Y:S01]  /*4bc0*/  @!P3 ISETP.GE.AND P5, PT, R9, R163, PT ;  /* 0x000000a30900b20c */ /* 0x000fe20003fa6270 */
[----:B------:R-:W-:Y:S01]  /*4bd0*/  FFMA.FTZ R34, R34, c[0x0][0x23c], -R162 ;  /* 0x00008f0022227a23 */ /* 0x000fe200000108a2 */
[----:B------:R-:W-:Y:S02]  /*4be0*/  SHF.R.U32.HI R168, RZ, 0x10, R168 ;  /* 0x00000010ffa87819 */ /* 0x000fe400000116a8 */
[----:B------:R-:W-:Y:S02]  /*4bf0*/  @!P3 FSEL R32, R32, -INF , !P1 ;  /* 0xff8000002020b808 */ /* 0x000fe40004800000 */
[----:B------:R-:W-:Y:S01]  /*4c00*/  @!P3 FSEL R37, R37, -INF , !P5 ;  /* 0xff8000002525b808 */ /* 0x000fe20006800000 */
[----:B------:R-:W1:Y:S01]  /*4c10*/  MUFU.EX2 R205, R28 ;  /* 0x0000001c00cd7308 */ /* 0x000e620000000800 */
[----:B------:R-:W-:Y:S01]  /*4c20*/  @!P3 ISETP.GE.AND P1, PT, R8, R159, PT ;  /* 0x0000009f0800b20c */ /* 0x000fe20003f26270 */
[--C-:B------:R-:W-:Y:S01]  /*4c30*/  FFMA.FTZ R32, R32, c[0x0][0x23c], -R164.reuse ;  /* 0x00008f0020207a23 */ /* 0x100fe200000108a4 */
[----:B------:R-:W-:Y:S01]  /*4c40*/  @!P3 ISETP.GE.AND P5, PT, R9, R109, PT ;  /* 0x0000006d0900b20c */ /* 0x000fe20003fa6270 */
[----:B------:R-:W-:Y:S01]  /*4c50*/  FFMA.FTZ R37, R37, c[0x0][0x23c], -R164 ;  /* 0x00008f0025257a23 */ /* 0x000fe200000108a4 */
[----:B------:R-:W-:Y:S02]  /*4c60*/  @!P3 FSEL R35, R35, -INF , !P4 ;  /* 0xff8000002323b808 */ /* 0x000fe40006000000 */
[----:B------:R-:W-:Y:S02]  /*4c70*/  @!P3 IADD3 R8, R0, 0x29, RZ ;  /* 0x000000290008b810 */ /* 0x000fe40007ffe0ff */
[-C--:B------:R-:W-:Y:S01]  /*4c80*/  @!P3 ISETP.GE.AND P4, PT, R9, R160.reuse, PT ;  /* 0x000000a00900b20c */ /* 0x080fe20003f86270 */
[----:B------:R-:W-:Y:S01]  /*4c90*/  FFMA.FTZ R35, R35, c[0x0][0x23c], -R162 ;  /* 0x00008f0023237a23 */ /* 0x000fe200000108a2 */
[----:B------:R-:W-:Y:S01]  /*4ca0*/  @!P3 FSEL R43, R43, -INF , !P5 ;  /* 0xff8000002b2bb808 */ /* 0x000fe20006800000 */
[----:B------:R-:W-:Y:S01]  /*4cb0*/  MUFU.EX2 R192, R34 ;  /* 0x0000002200c07308 */ /* 0x000fe20000000800 */
[----:B------:R-:W-:Y:S02]  /*4cc0*/  @!P3 FSEL R36, R36, -INF , !P2 ;  /* 0xff8000002424b808 */ /* 0x000fe40005000000 */
[----:B------:R-:W-:Y:S01]  /*4cd0*/  @!P3 FSEL R39, R39, -INF , !P4 ;  /* 0xff8000002727b808 */ /* 0x000fe20006000000 */
[----:B------:R-:W-:Y:S01]  /*4ce0*/  FFMA.FTZ R43, R43, c[0x0][0x23c], -R108 ;  /* 0x00008f002b2b7a23 */ /* 0x000fe2000001086c */
[----:B------:R-:W-:Y:S01]  /*4cf0*/  @!P3 ISETP.GE.AND P2, PT, R9, R159, PT ;  /* 0x0000009f0900b20c */ /* 0x000fe20003f46270 */
[----:B------:R-:W-:Y:S01]  /*4d00*/  FFMA.FTZ R36, R36, c[0x0][0x23c], -R164 ;  /* 0x00008f0024247a23 */ /* 0x000fe200000108a4 */
[----:B------:R-:W-:Y:S01]  /*4d10*/  @!P3 IADD3 R9, R0, 0x28, RZ ;  /* 0x000000280009b810 */ /* 0x000fe20007ffe0ff */
[--C-:B------:R-:W-:Y:S01]  /*4d20*/  FFMA.FTZ R39, R39, c[0x0][0x23c], -R162.reuse ;  /* 0x00008f0027277a23 */ /* 0x100fe200000108a2 */
[----:B------:R-:W-:Y:S01]  /*4d30*/  @!P3 FSEL R38, R38, -INF , !P0 ;  /* 0xff8000002626b808 */ /* 0x000fe20004000000 */
[----:B------:R-:W-:Y:S01]  /*4d40*/  MUFU.EX2 R215, R27 ;  /* 0x0000001b00d77308 */ /* 0x000fe20000000800 */
[C---:B------:R-:W-:Y:S02]  /*4d50*/  @!P3 ISETP.GE.AND P4, PT, R9.reuse, R109, PT ;  /* 0x0000006d0900b20c */ /* 0x040fe40003f86270 */
[----:B------:R-:W-:Y:S01]  /*4d60*/  @!P3 ISETP.GE.AND P0, PT, R9, R159, PT ;  /* 0x0000009f0900b20c */ /* 0x000fe20003f06270 */
[----:B------:R-:W-:Y:S01]  /*4d70*/  FFMA.FTZ R38, R38, c[0x0][0x23c], -R162 ;  /* 0x00008f0026267a23 */ /* 0x000fe200000108a2 */
[C---:B------:R-:W-:Y:S01]  /*4d80*/  @!P3 ISETP.GE.AND P5, PT, R8.reuse, R109, PT ;  /* 0x0000006d0800b20c */ /* 0x040fe20003fa6270 */
[-C--:B-1----:R-:W-:Y:S01]  /*4d90*/  HMMA.16816.F32 R52, R104, R4.reuse, R52 ;  /* 0x000000046834723c */ /* 0x082fe20000001834 */
[----:B------:R-:W-:Y:S02]  /*4da0*/  @!P3 ISETP.GE.AND P6, PT, R8, R159, PT ;  /* 0x0000009f0800b20c */ /* 0x000fe40003fc6270 */
[----:B------:R-:W-:Y:S01]  /*4db0*/  @!P3 FSEL R46, R46, -INF , !P4 ;  /* 0xff8000002e2eb808 */ /* 0x000fe20006000000 */
[----:B------:R-:W-:Y:S01]  /*4dc0*/  MUFU.EX2 R189, R35 ;  /* 0x0000002300bd7308 */ /* 0x000fe20000000800 */
[----:B------:R-:W-:Y:S02]  /*4dd0*/  @!P3 FSEL R41, R41, -INF , !P2 ;  /* 0xff8000002929b808 */ /* 0x000fe40005000000 */
[----:B------:R-:W-:Y:S01]  /*4de0*/  @!P3 FSEL R47, R47, -INF , !P5 ;  /* 0xff8000002f2fb808 */ /* 0x000fe20006800000 */
[C---:B------:R-:W-:Y:S01]  /*4df0*/  HMMA.16816.F32 R56, R100.reuse, R4, R56 ;  /* 0x000000046438723c */ /* 0x040fe20000001838 */
[-C--:B------:R-:W-:Y:S03]  /*4e00*/  @!P3 ISETP.GE.AND P2, PT, R9, R160.reuse, PT ;  /* 0x000000a00900b20c */ /* 0x080fe60003f46270 */
[----:B--2---:R-:W-:Y:S01]  /*4e10*/  SHF.R.U32.HI R20, RZ, 0x10, R182 ;  /* 0x00000010ff147819 */ /* 0x004fe200000116b6 */
[--C-:B------:R-:W-:Y:S01]  /*4e20*/  FFMA.FTZ R47, R47, c[0x0][0x23c], -R108.reuse ;  /* 0x00008f002f2f7a23 */ /* 0x100fe2000001086c */
[----:B------:R-:W-:Y:S01]  /*4e30*/  @!P3 FSEL R44, R44, -INF , !P0 ;  /* 0xff8000002c2cb808 */ /* 0x000fe20004000000 */
[----:B------:R-:W-:Y:S01]  /*4e40*/  FFMA.FTZ R41, R41, c[0x0][0x23c], -R161 ;  /* 0x00008f0029297a23 */ /* 0x000fe200000108a1 */
[----:B------:R-:W-:Y:S01]  /*4e50*/  @!P3 IADD3 R4, R0, 0x31, RZ ;  /* 0x000000310004b810 */ /* 0x000fe20007ffe0ff */
[-C--:B------:R-:W-:Y:S01]  /*4e60*/  HMMA.16816.F32 R60, R100, R6.reuse, R60 ;  /* 0x00000006643c723c */ /* 0x080fe2000000183c */
[----:B------:R-:W-:Y:S01]  /*4e70*/  @!P3 ISETP.GE.AND P0, PT, R8, R163, PT ;  /* 0x000000a30800b20c */ /* 0x000fe20003f06270 */
[----:B------:R-:W-:Y:S01]  /*4e80*/  MUFU.EX2 R202, R29 ;  /* 0x0000001d00ca7308 */ /* 0x000fe20000000800 */
[----:B------:R-:W-:Y:S01]  /*4e90*/  SHF.R.U32.HI R5, RZ, 0x10, R167 ;  /* 0x00000010ff057819 */ /* 0x000fe200000116a7 */
[----:B------:R-:W-:Y:S01]  /*4ea0*/  FFMA.FTZ R46, R46, c[0x0][0x23c], -R108 ;  /* 0x00008f002e2e7a23 */ /* 0x000fe2000001086c */
[----:B------:R-:W-:Y:S01]  /*4eb0*/  @!P3 FSEL R45, R45, -INF , !P6 ;  /* 0xff8000002d2db808 */ /* 0x000fe20007000000 */
[--C-:B------:R-:W-:Y:S01]  /*4ec0*/  FFMA.FTZ R44, R44, c[0x0][0x23c], -R161.reuse ;  /* 0x00008f002c2c7a23 */ /* 0x100fe200000108a1 */
[----:B------:R-:W-:Y:S01]  /*4ed0*/  @!P3 FSEL R49, R49, -INF , !P0 ;  /* 0xff8000003131b808 */ /* 0x000fe20004000000 */
[----:B------:R-:W-:Y:S01]  /*4ee0*/  HMMA.16816.F32 R64, R104, R6, R64 ;  /* 0x000000066840723c */ /* 0x000fe20000001840 */
[-C--:B------:R-:W-:Y:S03]  /*4ef0*/  @!P3 ISETP.GE.AND P6, PT, R8, R160.reuse, PT ;  /* 0x000000a00800b20c */ /* 0x080fe60003fc6270 */
[----:B------:R-:W-:Y:S01]  /*4f00*/  @!P3 IADD3 R8, R0, 0x30, RZ ;  /* 0x000000300008b810 */ /* 0x000fe20007ffe0ff */
[--C-:B------:R-:W-:Y:S01]  /*4f10*/  FFMA.FTZ R45, R45, c[0x0][0x23c], -R161.reuse ;  /* 0x00008f002d2d7a23 */ /* 0x100fe200000108a1 */
[----:B------:R-:W-:Y:S01]  /*4f20*/  @!P3 FSEL R50, R50, -INF , !P2 ;  /* 0xff8000003232b808 */ /* 0x000fe20005000000 */
[----:B------:R-:W-:Y:S01]  /*4f30*/  FFMA.FTZ R49, R49, c[0x0][0x23c], -R164 ;  /* 0x00008f0031317a23 */ /* 0x000fe200000108a4 */
[C---:B------:R-:W-:Y:S01]  /*4f40*/  @!P3 ISETP.GE.AND P0, PT, R8.reuse, R109, PT ;  /* 0x0000006d0800b20c */ /* 0x040fe20003f06270 */
[----:B------:R-:W-:Y:S01]  /*4f50*/  MUFU.EX2 R193, R32 ;  /* 0x0000002000c17308 */ /* 0x000fe20000000800 */
[-C--:B------:R-:W-:Y:S02]  /*4f60*/  @!P3 ISETP.GE.AND P4, PT, R8, R163.reuse, PT ;  /* 0x000000a30800b20c */ /* 0x080fe40003f86270 */
[----:B------:R-:W-:Y:S01]  /*4f70*/  @!P3 FSEL R58, R58, -INF , !P0 ;  /* 0xff8000003a3ab808 */ /* 0x000fe20004000000 */
[----:B------:R-:W-:Y:S01]  /*4f80*/  FFMA.FTZ R50, R50, c[0x0][0x23c], -R162 ;  /* 0x00008f0032327a23 */ /* 0x000fe200000108a2 */
[-C--:B------:R-:W-:Y:S02]  /*4f90*/  @!P3 ISETP.GE.AND P2, PT, R4, R163.reuse, PT ;  /* 0x000000a30400b20c */ /* 0x080fe40003f46270 */
[----:B------:R-:W-:Y:S01]  /*4fa0*/  LOP3.LUT R6, R180, 0xffff, RZ, 0xc0, !PT ;  /* 0x0000ffffb4067812 */ /* 0x000fe200078ec0ff */
[----:B------:R-:W-:Y:S01]  /*4fb0*/  FFMA.FTZ R58, R58, c[0x0][0x23c], -R108 ;  /* 0x00008f003a3a7a23 */ /* 0x000fe2000001086c */
[----:B------:R-:W-:Y:S01]  /*4fc0*/  @!P3 FSEL R40, R40, -INF , !P1 ;  /* 0xff8000002828b808 */ /* 0x000fe20004800000 */
[----:B------:R-:W-:Y:S01]  /*4fd0*/  MUFU.EX2 R210, R30 ;  /* 0x0000001e00d27308 */ /* 0x000fe20000000800 */
[----:B------:R-:W-:Y:S02]  /*4fe0*/  @!P3 FSEL R53, R53, -INF , !P2 ;  /* 0xff8000003535b808 */ /* 0x000fe40005000000 */
[----:B------:R-:W-:Y:S01]  /*4ff0*/  @!P3 ISETP.GE.AND P1, PT, R9, R163, PT ;  /* 0x000000a30900b20c */ /* 0x000fe20003f26270 */
[--C-:B------:R-:W-:Y:S01]  /*5000*/  FFMA.FTZ R40, R40, c[0x0][0x23c], -R161.reuse ;  /* 0x00008f0028287a23 */ /* 0x100fe200000108a1 */
[----:B------:R-:W-:Y:S01]  /*5010*/  @!P3 ISETP.GE.AND P2, PT, R4, R109, PT ;  /* 0x0000006d0400b20c */ /* 0x000fe20003f46270 */
[----:B------:R-:W-:Y:S01]  /*5020*/  FFMA.FTZ R53, R53, c[0x0][0x23c], -R164 ;  /* 0x00008f0035357a23 */ /* 0x000fe200000108a4 */
[-C--:B------:R-:W-:Y:S02]  /*5030*/  @!P3 ISETP.GE.AND P5, PT, R8, R160.reuse, PT ;  /* 0x000000a00800b20c */ /* 0x080fe40003fa6270 */
[----:B------:R-:W-:Y:S01]  /*5040*/  @!P3 FSEL R59, R59, -INF , !P2 ;  /* 0xff8000003b3bb808 */ /* 0x000fe20005000000 */
[----:B------:R-:W-:Y:S01]  /*5050*/  MUFU.EX2 R191, R33 ;  /* 0x0000002100bf7308 */ /* 0x000fe20000000800 */
[----:B------:R-:W-:Y:S02]  /*5060*/  @!P3 FSEL R51, R51, -INF , !P6 ;  /* 0xff8000003333b808 */ /* 0x000fe40007000000 */
[----:B------:R-:W-:Y:S01]  /*5070*/  SHF.R.U32.HI R9, RZ, 0x18, R180 ;  /* 0x00000018ff097819 */ /* 0x000fe200000116b4 */
[----:B------:R-:W-:Y:S01]  /*5080*/  FFMA.FTZ R59, R59, c[0x0][0x23c], -R108 ;  /* 0x00008f003b3b7a23 */ /* 0x000fe2000001086c */
[-C--:B------:R-:W-:Y:S01]  /*5090*/  @!P3 ISETP.GE.AND P6, PT, R4, R160.reuse, PT ;  /* 0x000000a00400b20c */ /* 0x080fe20003fc6270 */
[----:B------:R-:W-:Y:S01]  /*50a0*/  FFMA.FTZ R51, R51, c[0x0][0x23c], -R162 ;  /* 0x00008f0033337a23 */ /* 0x000fe200000108a2 */
[----:B---3--:R-:W-:Y:S02]  /*50b0*/  LOP3.LUT R19, R182, 0xffff, RZ, 0xc0, !PT ;  /* 0x0000ffffb6137812 */ /* 0x008fe400078ec0ff */
[----:B------:R-:W-:Y:S01]  /*50c0*/  @!P3 FSEL R52, R52, -INF , !P4 ;  /* 0xff8000003434b808 */ /* 0x000fe20006000000 */
[----:B------:R-:W1:Y:S01]  /*50d0*/  MUFU.EX2 R206, R22 ;  /* 0x0000001600ce7308 */ /* 0x000e620000000800 */
[----:B------:R-:W-:Y:S02]  /*50e0*/  LOP3.LUT R10, R176, 0xff, RZ, 0xc0, !PT ;  /* 0x000000ffb00a7812 */ /* 0x000fe400078ec0ff */
[-C--:B------:R-:W-:Y:S01]  /*50f0*/  @!P3 ISETP.GE.AND P4, PT, R4, R159.reuse, PT ;  /* 0x0000009f0400b20c */ /* 0x080fe20003f86270 */
[--C-:B------:R-:W-:Y:S01]  /*5100*/  FFMA.FTZ R52, R52, c[0x0][0x23c], -R164.reuse ;  /* 0x00008f0034347a23 */ /* 0x100fe200000108a4 */
[----:B------:R-:W-:Y:S02]  /*5110*/  @!P3 IADD3 R4, R0, 0x38, RZ ;  /* 0x000000380004b810 */ /* 0x000fe40007ffe0ff */
[----:B------:R-:W-:Y:S02]  /*5120*/  @!P3 FSEL R48, R48, -INF , !P1 ;  /* 0xff8000003030b808 */ /* 0x000fe40004800000 */
[----:B------:R-:W-:Y:S01]  /*5130*/  @!P3 IADD3 R0, R0, 0x39, RZ ;  /* 0x000000390000b810 */ /* 0x000fe20007ffe0ff */
[----:B------:R-:W-:Y:S01]  /*5140*/  MUFU.EX2 R175, R49 ;  /* 0x0000003100af7308 */ /* 0x000fe20000000800 */
[-C--:B------:R-:W-:Y:S01]  /*5150*/  @!P3 ISETP.GE.AND P1, PT, R8, R159.reuse, PT ;  /* 0x0000009f0800b20c */ /* 0x080fe20003f26270 */
[----:B------:R-:W-:Y:S01]  /*5160*/  FFMA.FTZ R48, R48, c[0x0][0x23c], -R164 ;  /* 0x00008f0030307a23 */ /* 0x000fe200000108a4 */
[----:B------:R-:W-:Y:S02]  /*5170*/  @!P3 FSEL R57, R57, -INF , !P4 ;  /* 0xff8000003939b808 */ /* 0x000fe40006000000 */
[----:B------:R-:W-:Y:S02]  /*5180*/  @!P3 FSEL R54, R54, -INF , !P5 ;  /* 0xff8000003636b808 */ /* 0x000fe40006800000 */
[----:B------:R-:W-:Y:S01]  /*5190*/  @!P3 FSEL R56, R56, -INF , !P1 ;  /* 0xff8000003838b808 */ /* 0x000fe20004800000 */
[--C-:B------:R-:W-:Y:S01]  /*51a0*/  FFMA.FTZ R57, R57, c[0x0][0x23c], -R161.reuse ;  /* 0x00008f0039397a23 */ /* 0x100fe200000108a1 */
[----:B------:R-:W-:Y:S01]  /*51b0*/  @!P3 ISETP.GE.AND P5, PT, R4, R159, PT ;  /* 0x0000009f0400b20c */ /* 0x000fe20003fa6270 */
[--C-:B------:R-:W-:Y:S01]  /*51c0*/  FFMA.FTZ R54, R54, c[0x0][0x23c], -R162.reuse ;  /* 0x00008f0036367a23 */ /* 0x100fe200000108a2 */
[-C--:B------:R-:W-:Y:S01]  /*51d0*/  @!P3 ISETP.GE.AND P1, PT, R4, R109.reuse, PT ;  /* 0x0000006d0400b20c */ /* 0x080fe20003f26270 */
[--C-:B------:R-:W-:Y:S01]  /*51e0*/  FFMA.FTZ R56, R56, c[0x0][0x23c], -R161.reuse ;  /* 0x00008f0038387a23 */ /* 0x100fe200000108a1 */
[----:B------:R-:W-:Y:S01]  /*51f0*/  @!P3 FSEL R55, R55, -INF , !P6 ;  /* 0xff8000003737b808 */ /* 0x000fe20007000000 */
[----:B------:R-:W2:Y:S01]  /*5200*/  MUFU.EX2 R212, R31 ;  /* 0x0000001f00d47308 */ /* 0x000ea20000000800 */
[C---:B------:R-:W-:Y:S02]  /*5210*/  @!P3 ISETP.GE.AND P4, PT, R0.reuse, R109, PT ;  /* 0x0000006d0000b20c */ /* 0x040fe40003f86270 */
[----:B------:R-:W-:Y:S01]  /*5220*/  @!P3 ISETP.GE.AND P6, PT, R0, R159, PT ;  /* 0x0000009f0000b20c */ /* 0x000fe20003fc6270 */
[----:B------:R-:W-:Y:S01]  /*5230*/  FFMA.FTZ R55, R55, c[0x0][0x23c], -R162 ;  /* 0x00008f0037377a23 */ /* 0x000fe200000108a2 */
[----:B------:R-:W-:Y:S02]  /*5240*/  SHF.R.U32.HI R8, RZ, 0x10, R180 ;  /* 0x00000010ff087819 */ /* 0x000fe400000116b4 */
[-C--:B------:R-:W-:Y:S02]  /*5250*/  @!P3 ISETP.GE.AND P0, PT, R4, R163.reuse, PT ;  /* 0x000000a30400b20c */ /* 0x080fe40003f06270 */
[----:B------:R-:W-:Y:S01]  /*5260*/  @!P3 ISETP.GE.AND P2, PT, R0, R163, PT ;  /* 0x000000a30000b20c */ /* 0x000fe20003f46270 */
[----:B------:R-:W-:Y:S01]  /*5270*/  MUFU.EX2 R176, R48 ;  /* 0x0000003000b07308 */ /* 0x000fe20000000800 */
[----:B------:R-:W-:Y:S02]  /*5280*/  @!P3 FSEL R60, R60, -INF , !P5 ;  /* 0xff8000003c3cb808 */ /* 0x000fe40006800000 */
[-C--:B------:R-:W-:Y:S02]  /*5290*/  @!P3 ISETP.GE.AND P5, PT, R4, R160.reuse, PT ;  /* 0x000000a00400b20c */ /* 0x080fe40003fa6270 */
[----:B------:R-:W-:Y:S01]  /*52a0*/  LOP3.LUT R4, R174, 0xff, RZ, 0xc0, !PT ;  /* 0x000000ffae047812 */ /* 0x000fe200078ec0ff */
[--C-:B------:R-:W-:Y:S01]  /*52b0*/  FFMA.FTZ R60, R60, c[0x0][0x23c], -R161.reuse ;  /* 0x00008f003c3c7a23 */ /* 0x100fe200000108a1 */
[----:B------:R-:W-:Y:S02]  /*52c0*/  @!P3 FSEL R61, R61, -INF , !P6 ;  /* 0xff8000003d3db808 */ /* 0x000fe40007000000 */
[----:B------:R-:W-:Y:S01]  /*52d0*/  @!P3 ISETP.GE.AND P6, PT, R0, R160, PT ;  /* 0x000000a00000b20c */ /* 0x000fe20003fc6270 */
[----:B------:R-:W-:Y:S01]  /*52e0*/  MUFU.EX2 R182, R36 ;  /* 0x0000002400b67308 */ /* 0x000fe20000000800 */
[----:B------:R-:W-:Y:S01]  /*52f0*/  SHF.R.U32.HI R0, RZ, 0x18, R174 ;  /* 0x00000018ff007819 */ /* 0x000fe200000116ae */
[----:B------:R-:W-:Y:S01]  /*5300*/  FFMA.FTZ R161, R61, c[0x0][0x23c], -R161 ;  /* 0x00008f003da17a23 */ /* 0x000fe200000108a1 */
[----:B------:R-:W-:Y:S02]  /*5310*/  @!P3 FSEL R62, R62, -INF , !P1 ;  /* 0xff8000003e3eb808 */ /* 0x000fe40004800000 */
[----:B------:R-:W-:Y:S02]  /*5320*/  ISETP.LE.U32.AND P1, PT, R4, UR4, PT ;  /* 0x0000000404007c0c */ /* 0x000fe4000bf23070 */
[----:B------:R-:W-:Y:S01]  /*5330*/  LOP3.LUT R4, R167, 0xffff, RZ, 0xc0, !PT ;  /* 0x0000ffffa7047812 */ /* 0x000fe200078ec0ff */
[----:B------:R-:W-:Y:S01]  /*5340*/  FFMA.FTZ R62, R62, c[0x0][0x23c], -R108 ;  /* 0x00008f003e3e7a23 */ /* 0x000fe2000001086c */
[----:B------:R-:W-:Y:S01]  /*5350*/  @!P3 FSEL R63, R63, -INF , !P4 ;  /* 0xff8000003f3fb808 */ /* 0x000fe20006000000 */
[----:B------:R-:W-:Y:S01]  /*5360*/  MUFU.EX2 R160, R60 ;  /* 0x0000003c00a07308 */ /* 0x000fe20000000800 */
[----:B------:R-:W-:Y:S02]  /*5370*/  SHF.R.U32.HI R4, RZ, 0x8, R4 ;  /* 0x00000008ff047819 */ /* 0x000fe40000011604 */
[----:B------:R-:W-:Y:S01]  /*5380*/  ISETP.LE.U32.AND P4, PT, R0, UR4, PT ;  /* 0x0000000400007c0c */ /* 0x000fe2000bf83070 */
[----:B------:R-:W-:Y:S01]  /*5390*/  FFMA.FTZ R108, R63, c[0x0][0x23c], -R108 ;  /* 0x00008f003f6c7a23 */ /* 0x000fe2000001086c */
[----:B------:R-:W-:Y:S02]  /*53a0*/  LOP3.LUT R0, R167, 0xff, RZ, 0xc0, !PT ;  /* 0x000000ffa7007812 */ /* 0x000fe400078ec0ff */
[----:B------:R-:W-:Y:S01]  /*53b0*/  @!P3 FSEL R64, R64, -INF , !P0 ;  /* 0xff8000004040b808 */ /* 0x000fe20004000000 */
[----:B----4-:R-:W-:Y:S01]  /*53c0*/  @!P1 FADD.FTZ R207, -R207, -RZ ;  /* 0x800000ffcfcf9221 */ /* 0x010fe20000010100 */
[----:B------:R-:W-:Y:S01]  /*53d0*/  ISETP.LE.U32.AND P0, PT, R0, UR4, PT ;  /* 0x0000000400007c0c */ /* 0x000fe2000bf03070 */
[----:B------:R-:W-:Y:S01]  /*53e0*/  MUFU.EX2 R109, R108 ;  /* 0x0000006c006d7308 */ /* 0x000fe20000000800 */
        /* <DEDUP_REMOVED lines=57> */
[C---:B------:R-:W-:Y:S01]  /*5780*/  LOP3.LUT R4, R185.reuse, 0xffff, RZ, 0xc0, !PT ;  /* 0x0000ffffb9047812 */ /* 0x040fe200078ec0ff */
        /* <DEDUP_REMOVED lines=8> */
[----:B------:R-:W3:Y:S01]  /*5810*/  MUFU.EX2 R181, R39 ;  /* 0x0000002700b57308 */ /* 0x000ee20000000800 */
        /* <DEDUP_REMOVED lines=12> */
[----:B------:R-:W-:Y:S01]  /*58e0*/  @!P6 FADD.FTZ R205, -R205, -RZ ;  /* 0x800000ffcdcde221 */ /* 0x000fe20000010100 */
[----:B------:R-:W-:Y:S01]  /*58f0*/  SHF.R.U32.HI R0, RZ, 0x8, R0 ;  /* 0x00000008ff007819 */ /* 0x000fe20000011600 */
[----:B-1----:R-:W-:Y:S01]  /*5900*/  @!P5 FADD.FTZ R206, -R206, -RZ ;  /* 0x800000ffceced221 */ /* 0x002fe20000010100 */
        /* <DEDUP_REMOVED lines=9> */
[----:B------:R-:W-:Y:S01]  /*59a0*/  MUFU.EX2 R190, R40 ;  /* 0x0000002800be7308 */ /* 0x000fe20000000800 */
        /* <DEDUP_REMOVED lines=10> */
[----:B------:R-:W-:Y:S01]  /*5a50*/  MUFU.EX2 R196, R42 ;  /* 0x0000002a00c47308 */ /* 0x000fe20000000800 */
        /* <DEDUP_REMOVED lines=8> */
[----:B------:R-:W-:Y:S02]  /*5ae0*/  LOP3.LUT R10, R172, 0xffff, RZ, 0xc0, !PT ;  /* 0x0000ffffac0a7812 */ /* 0x000fe400078ec0ff */
[----:B------:R-:W-:Y:S02]  /*5af0*/  ISETP.LE.U32.AND P1, PT, R4, UR4, PT ;  /* 0x0000000404007c0c */ /* 0x000fe4000bf23070 */
[----:B------:R-:W-:Y:S02]  /*5b00*/  LOP3.LUT R4, R177, 0xff, RZ, 0xc0, !PT ;  /* 0x000000ffb1047812 */ /* 0x000fe400078ec0ff */
[----:B------:R-:W-:Y:S01]  /*5b10*/  LOP3.LUT R0, R0, 0xffff, RZ, 0xc0, !PT ;  /* 0x0000ffff00007812 */ /* 0x000fe200078ec0ff */
[----:B------:R-:W-:Y:S01]  /*5b20*/  @!P6 FADD.FTZ R202, -R202, -RZ ;  /* 0x800000ffcacae221 */ /* 0x000fe20000010100 */
[----:B------:R-:W-:Y:S01]  /*5b30*/  LOP3.LUT R13, R170, 0xffff, RZ, 0xc0, !PT ;  /* 0x0000ffffaa0d7812 */ /* 0x000fe200078ec0ff */
[----:B------:R-:W-:Y:S01]  /*5b40*/  MUFU.EX2 R173, R51 ;  /* 0x0000003300ad7308 */ /* 0x000fe20000000800 */
[----:B------:R-:W-:Y:S01]  /*5b50*/  ISETP.LE.U32.AND P6, PT, R4, UR4, PT ;  /* 0x0000000404007c0c */ /* 0x000fe2000bfc3070 */
[----:B---3--:R-:W-:Y:S01]  /*5b60*/  @!P3 FADD.FTZ R181, -R181, -RZ ;  /* 0x800000ffb5b5b221 */ /* 0x008fe20000010100 */
[----:B------:R-:W-:Y:S02]  /*5b70*/  LOP3.LUT R8, R172, 0xff, RZ, 0xc0, !PT ;  /* 0x000000ffac087812 */ /* 0x000fe400078ec0ff */
[----:B------:R-:W-:Y:S01]  /*5b80*/  LOP3.LUT R4, R194, 0xff, RZ, 0xc0, !PT ;  /* 0x000000ffc2047812 */ /* 0x000fe200078ec0ff */
[----:B------:R-:W-:Y:S01]  /*5b90*/  @!P1 FADD.FTZ R210, -R210, -RZ ;  /* 0x800000ffd2d29221 */ /* 0x000fe20000010100 */
[--C-:B------:R-:W-:Y:S02]  /*5ba0*/  SHF.R.U32.HI R11, RZ, 0x10, R170.reuse ;  /* 0x00000010ff0b7819 */ /* 0x100fe400000116aa */
[----:B------:R-:W-:Y:S01]  /*5bb0*/  ISETP.LE.U32.AND P1, PT, R0, UR4, PT ;  /* 0x0000000400007c0c */ /* 0x000fe2000bf23070 */
[----:B------:R-:W1:Y:S01]  /*5bc0*/  MUFU.EX2 R208, R25 ;  /* 0x0000001900d07308 */ /* 0x000e620000000800 */
[----:B------:R-:W-:Y:S02]  /*5bd0*/  LOP3.LUT R12, R170, 0xff, RZ, 0xc0, !PT ;  /* 0x000000ffaa0c7812 */ /* 0x000fe400078ec0ff */
[----:B------:R-:W-:Y:S01]  /*5be0*/  LOP3.LUT R0, R194, 0xffff, RZ, 0xc0, !PT ;  /* 0x0000ffffc2007812 */ /* 0x000fe200078ec0ff */
[----:B------:R-:W-:Y:S01]  /*5bf0*/  @!P6 FADD.FTZ R192, -R192, -RZ ;  /* 0x800000ffc0c0e221 */ /* 0x000fe20000010100 */
[----:B------:R-:W-:Y:S02]  /*5c00*/  SHF.R.U32.HI R14, RZ, 0x18, R170 ;  /* 0x00000018ff0e7819 */ /* 0x000fe400000116aa */
[----:B------:R-:W-:Y:S02]  /*5c10*/  SHF.R.U32.HI R0, RZ, 0x8, R0 ;  /* 0x00000008ff007819 */ /* 0x000fe40000011600 */
[----:B------:R-:W-:Y:S01]  /*5c20*/  ISETP.LE.U32.AND P2, PT, R4, UR4, PT ;  /* 0x0000000404007c0c */ /* 0x000fe2000bf43070 */
[----:B------:R-:W-:Y:S01]  /*5c30*/  MUFU.EX2 R183, R45 ;  /* 0x0000002d00b77308 */ /* 0x000fe20000000800 */
[----:B------:R-:W-:Y:S01]  /*5c40*/  LOP3.LUT R0, R0, 0xffff, RZ, 0xc0, !PT ;  /* 0x0000ffff00007812 */ /* 0x000fe200078ec0ff */
[----:B------:R-:W-:Y:S01]  /*5c50*/  @!P1 FADD.FTZ R191, -R191, -RZ ;  /* 0x800000ffbfbf9221 */ /* 0x000fe20000010100 */
[----:B------:R-:W-:Y:S02]  /*5c60*/  SHF.R.U32.HI R4, RZ, 0x10, R194 ;  /* 0x00000010ff047819 */ /* 0x000fe400000116c2 */
[----:B------:R-:W-:Y:S02]  /*5c70*/  ISETP.LE.U32.AND P6, PT, R0, UR4, PT ;  /* 0x0000000400007c0c */ /* 0x000fe4000bfc3070 */
[----:B------:R-:W-:Y:S02]  /*5c80*/  LOP3.LUT R4, R4, 0xff, RZ, 0xc0, !PT ;  /* 0x000000ff04047812 */ /* 0x000fe400078ec0ff */
[C---:B------:R-:W-:Y:S01]  /*5c90*/  LOP3.LUT R0, R197.reuse, 0xffff, RZ, 0xc0, !PT ;  /* 0x0000ffffc5007812 */ /* 0x040fe200078ec0ff */
[----:B------:R-:W2:Y:S01]  /*5ca0*/  MUFU.EX2 R186, R47 ;  /* 0x0000002f00ba7308 */ /* 0x000ea20000000800 */
[----:B------:R-:W-:Y:S01]  /*5cb0*/  ISETP.LE.U32.AND P5, PT, R4, UR4, PT ;  /* 0x0000000404007c0c */ /* 0x000fe2000bfa3070 */
[----:B------:R-:W-:Y:S01]  /*5cc0*/  @!P2 FADD.FTZ R182, -R182, -RZ ;  /* 0x800000ffb6b6a221 */ /* 0x000fe20000010100 */
[----:B------:R-:W-:Y:S01]  /*5cd0*/  LOP3.LUT R4, R197, 0xff, RZ, 0xc0, !PT ;  /* 0x000000ffc5047812 */ /* 0x000fe200078ec0ff */
[----:B-1----:R-:W-:Y:S01]  /*5ce0*/  @!P0 FADD.FTZ R208, -R208, -RZ ;  /* 0x800000ffd0d08221 */ /* 0x002fe20000010100 */
[----:B------:R-:W-:Y:S02]  /*5cf0*/  SHF.R.U32.HI R0, RZ, 0x8, R0 ;  /* 0x00000008ff007819 */ /* 0x000fe40000011600 */
[----:B------:R-:W-:Y:S01]  /*5d00*/  ISETP.LE.U32.AND P2, PT, R4, UR4, PT ;  /* 0x0000000404007c0c */ /* 0x000fe2000bf43070 */
[----:B------:R-:W-:Y:S01]  /*5d10*/  @!P6 FADD.FTZ R180, -R180, -RZ ;  /* 0x800000ffb4b4e221 */ /* 0x000fe20000010100 */
[----:B------:R-:W-:Y:S01]  /*5d20*/  LOP3.LUT R4, R0, 0xffff, RZ, 0xc0, !PT ;  /* 0x0000ffff00047812 */ /* 0x000fe200078ec0ff */
[----:B------:R-:W-:Y:S01]  /*5d30*/  MUFU.EX2 R185, R46 ;  /* 0x0000002e00b97308 */ /* 0x000fe20000000800 */
[----:B------:R-:W-:Y:S02]  /*5d40*/  ISETP.LE.U32.AND P0, PT, R15, UR4, PT ;  /* 0x000000040f007c0c */ /* 0x000fe4000bf03070 */
[--C-:B------:R-:W-:Y:S01]  /*5d50*/  SHF.R.U32.HI R5, RZ, 0x10, R197.reuse ;  /* 0x00000010ff057819 */ /* 0x100fe200000116c5 */
[----:B------:R-:W-:Y:S01]  /*5d60*/  @!P5 FADD.FTZ R187, -R187, -RZ ;  /* 0x800000ffbbbbd221 */ /* 0x000fe20000010100 */
[----:B------:R-:W-:Y:S02]  /*5d70*/  SHF.R.U32.HI R15, RZ, 0x18, R172 ;  /* 0x00000018ff0f7819 */ /* 0x000fe400000116ac */
[----:B------:R-:W-:Y:S02]  /*5d80*/  ISETP.LE.U32.AND P6, PT, R4, UR4, PT ;  /* 0x0000000404007c0c */ /* 0x000fe4000bfc3070 */
[----:B------:R-:W-:Y:S01]  /*5d90*/  LOP3.LUT R0, R5, 0xff, RZ, 0xc0, !PT ;  /* 0x000000ff05007812 */ /* 0x000fe200078ec0ff */
[----:B------:R-:W-:Y:S01]  /*5da0*/  @!P2 FADD.FTZ R190, -R190, -RZ ;  /* 0x800000ffbebea221 */ /* 0x000fe20000010100 */
[----:B------:R-:W-:Y:S01]  /*5db0*/  ISETP.LE.U32.AND P2, PT, R9, UR4, PT ;  /* 0x0000000409007c0c */ /* 0x000fe2000bf43070 */
[----:B------:R-:W1:Y:S01]  /*5dc0*/  MUFU.EX2 R217, R26 ;  /* 0x0000001a00d97308 */ /* 0x000e620000000800 */
[----:B------:R-:W-:Y:S01]  /*5dd0*/  ISETP.LE.U32.AND P5, PT, R0, UR4, PT ;  /* 0x0000000400007c0c */ /* 0x000fe2000bfa3070 */
[----:B------:R-:W-:Y:S01]  /*5de0*/  @!P0 FADD.FTZ R176, -R176, -RZ ;  /* 0x800000ffb0b08221 */ /* 0x000fe20000010100 */
[----:B------:R-:W-:Y:S02]  /*5df0*/  SHF.R.U32.HI R5, RZ, 0x10, R198 ;  /* 0x00000010ff057819 */ /* 0x000fe400000116c6 */
[----:B------:R-:W-:Y:S02]  /*5e00*/  SHF.R.U32.HI R4, RZ, 0x18, R197 ;  /* 0x00000018ff047819 */ /* 0x000fe400000116c5 */
[----:B------:R-:W-:Y:S01]  /*5e10*/  LOP3.LUT R5, R5, 0xff, RZ, 0xc0, !PT ;  /* 0x000000ff05057812 */ /* 0x000fe200078ec0ff */
[----:B------:R-:W-:Y:S01]  /*5e20*/  @!P6 FADD.FTZ R188, -R188, -RZ ;  /* 0x800000ffbcbce221 */ /* 0x000fe20000010100 */
[----:B------:R-:W-:Y:S01]  /*5e30*/  SHF.R.U32.HI R0, RZ, 0x8, R7 ;  /* 0x00000008ff007819 */ /* 0x000fe20000011607 */
[----:B------:R-:W-:Y:S01]  /*5e40*/  MUFU.EX2 R184, R44 ;  /* 0x0000002c00b87308 */ /* 0x000fe20000000800 */
[----:B------:R-:W-:Y:S01]  /*5e50*/  ISETP.LE.U32.AND P3, PT, R4, UR4, PT ;  /* 0x0000000404007c0c */ /* 0x000fe2000bf63070 */
[----:B--2---:R-:W-:Y:S01]  /*5e60*/  @!P2 FADD.FTZ R186, -R186, -RZ ;  /* 0x800000ffbabaa221 */ /* 0x004fe20000010100 */
[----:B------:R-:W-:Y:S01]  /*5e70*/  LOP3.LUT R0, R0, 0xffff, RZ, 0xc0, !PT ;  /* 0x0000ffff00007812 */ /* 0x000fe200078ec0ff */
[----:B------:R-:W-:Y:S01]  /*5e80*/  @!P5 FADD.FTZ R196, -R196, -RZ ;  /* 0x800000ffc4c4d221 */ /* 0x000fe20000010100 */
[----:B------:R-:W-:Y:S02]  /*5e90*/  LOP3.LUT R6, R178, 0xff, RZ, 0xc0, !PT ;  /* 0x000000ffb2067812 */ /* 0x000fe400078ec0ff */
[----:B------:R-:W-:Y:S02]  /*5ea0*/  SHF.R.U32.HI R178, RZ, 0x10, R178 ;  /* 0x00000010ffb27819 */ /* 0x000fe400000116b2 */
[----:B------:R-:W-:Y:S01]  /*5eb0*/  ISETP.LE.U32.AND P6, PT, R0, UR4, PT ;  /* 0x0000000400007c0c */ /* 0x000fe2000bfc3070 */
[----:B------:R-:W-:Y:S01]  /*5ec0*/  MUFU.EX2 R171, R53 ;  /* 0x0000003500ab7308 */ /* 0x000fe20000000800 */
[----:B------:R-:W-:Y:S02]  /*5ed0*/  LOP3.LUT R0, R20, 0xff, RZ, 0xc0, !PT ;  /* 0x000000ff14007812 */ /* 0x000fe400078ec0ff */
[----:B------:R-:W-:Y:S01]  /*5ee0*/  LOP3.LUT R4, R178, 0xff, RZ, 0xc0, !PT ;  /* 0x000000ffb2047812 */ /* 0x000fe200078ec0ff */
[----:B------:R-:W-:Y:S01]  /*5ef0*/  @!P3 FADD.FTZ R195, -R195, -RZ ;  /* 0x800000ffc3c3b221 */ /* 0x000fe20000010100 */
[----:B------:R-:W-:Y:S01]  /*5f00*/  ISETP.LE.U32.AND P3, PT, R0, UR4, PT ;  /* 0x0000000400007c0c */ /* 0x000fe2000bf63070 */
[----:B-1----:R-:W-:Y:S01]  /*5f10*/  @!P4 FADD.FTZ R217, -R217, -RZ ;  /* 0x800000ffd9d9c221 */ /* 0x002fe20000010100 */
[----:B------:R-:W-:Y:S02]  /*5f20*/  ISETP.LE.U32.AND P5, PT, R4, UR4, PT ;  /* 0x0000000404007c0c */ /* 0x000fe4000bfa3070 */
[----:B------:R-:W-:Y:S01]  /*5f30*/  SHF.R.U32.HI R4, RZ, 0x8, R19 ;  /* 0x00000008ff047819 */ /* 0x000fe20000011613 */
[----:B------:R-:W1:Y:S01]  /*5f40*/  MUFU.EX2 R169, R55 ;  /* 0x0000003700a97308 */ /* 0x000e620000000800 */
[----:B------:R-:W-:Y:S01]  /*5f50*/  ISETP.LE.U32.AND P4, PT, R16, UR4, PT ;  /* 0x0000000410007c0c */ /* 0x000fe2000bf83070 */
[----:B------:R-:W-:Y:S01]  /*5f60*/  @!P6 FADD.FTZ R183, -R183, -RZ ;  /* 0x800000ffb7b7e221 */ /* 0x000fe20000010100 */
[----:B------:R-:W-:Y:S02]  /*5f70*/  LOP3.LUT R0, R4, 0xffff, RZ, 0xc0, !PT ;  /* 0x0000ffff04007812 */ /* 0x000fe400078ec0ff */
[----:B------:R-:W-:Y:S02]  /*5f80*/  LOP3.LUT R4, R198, 0xff, RZ, 0xc0, !PT ;  /* 0x000000ffc6047812 */ /* 0x000fe400078ec0ff */
[----:B------:R-:W-:Y:S01]  /*5f90*/  ISETP.LE.U32.AND P6, PT, R0, UR4, PT ;  /* 0x0000000400007c0c */ /* 0x000fe2000bfc3070 */
[----:B------:R-:W-:Y:S01]  /*5fa0*/  @!P3 FADD.FTZ R174, -R174, -RZ ;  /* 0x800000ffaeaeb221 */ /* 0x000fe20000010100 */
[----:B------:R-:W-:Y:S01]  /*5fb0*/  ISETP.LE.U32.AND P3, PT, R5, UR4, PT ;  /* 0x0000000405007c0c */ /* 0x000fe2000bf63070 */
[----:B------:R-:W-:Y:S01]  /*5fc0*/  @!P5 FADD.FTZ R185, -R185, -RZ ;  /* 0x800000ffb9b9d221 */ /* 0x000fe20000010100 */
[----:B------:R-:W-:Y:S01]  /*5fd0*/  SHF.R.U32.HI R0, RZ, 0x18, R198 ;  /* 0x00000018ff007819 */ /* 0x000fe200000116c6 */
[----:B------:R-:W2:Y:S01]  /*5fe0*/  MUFU.EX2 R167, R57 ;  /* 0x0000003900a77308 */ /* 0x000ea20000000800 */
[----:B------:R-:W-:Y:S01]  /*5ff0*/  ISETP.LE.U32.AND P5, PT, R4, UR4, PT ;  /* 0x0000000404007c0c */ /* 0x000fe2000bfa3070 */
[----:B------:R-:W-:Y:S01]  /*6000*/  @!P4 FADD.FTZ R173, -R173, -RZ ;  /* 0x800000ffadadc221 */ /* 0x000fe20000010100 */
[----:B------:R-:W-:Y:S02]  /*6010*/  ISETP.LE.U32.AND P2, PT, R0, UR4, PT ;  /* 0x0000000400007c0c */ /* 0x000fe4000bf43070 */
[----:B------:R-:W-:Y:S02]  /*6020*/  LOP3.LUT R4, R200, 0xff, RZ, 0xc0, !PT ;  /* 0x000000ffc8047812 */ /* 0x000fe400078ec0ff */
[----:B------:R-:W-:Y:S01]  /*6030*/  LOP3.LUT R0, R198, 0xffff, RZ, 0xc0, !PT ;  /* 0x0000ffffc6007812 */ /* 0x000fe200078ec0ff */
[----:B------:R-:W-:Y:S01]  /*6040*/  @!P6 FADD.FTZ R175, -R175, -RZ ;  /* 0x800000ffafafe221 */ /* 0x000fe20000010100 */
[----:B------:R-:W-:Y:S01]  /*6050*/  ISETP.LE.U32.AND P0, PT, R4, UR4, PT ;  /* 0x0000000404007c0c */ /* 0x000fe2000bf03070 */
[----:B------:R-:W3:Y:S01]  /*6060*/  MUFU.EX2 R177, R58 ;  /* 0x0000003a00b17308 */ /* 0x000ee20000000800 */
[----:B------:R-:W-:Y:S02]  /*6070*/  SHF.R.U32.HI R0, RZ, 0x8, R0 ;  /* 0x00000008ff007819 */ /* 0x000fe40000011600 */
[----:B------:R-:W-:Y:S02]  /*6080*/  LOP3.LUT R4, R200, 0xffff, RZ, 0xc0, !PT ;  /* 0x0000ffffc8047812 */ /* 0x000fe400078ec0ff */
[----:B------:R-:W-:Y:S01]  /*6090*/  LOP3.LUT R0, R0, 0xffff, RZ, 0xc0, !PT ;  /* 0x0000ffff00007812 */ /* 0x000fe200078ec0ff */
[----:B-1----:R-:W-:Y:S01]  /*60a0*/  @!P2 FADD.FTZ R169, -R169, -RZ ;  /* 0x800000ffa9a9a221 */ /* 0x002fe20000010100 */
[----:B------:R-:W-:Y:S02]  /*60b0*/  SHF.R.U32.HI R4, RZ, 0x8, R4 ;  /* 0x00000008ff047819 */ /* 0x000fe40000011604 */
[----:B------:R-:W-:Y:S01]  /*60c0*/  ISETP.LE.U32.AND P1, PT, R6, UR4, PT ;  /* 0x0000000406007c0c */ /* 0x000fe2000bf23070 */
[----:B------:R-:W-:Y:S01]  /*60d0*/  MUFU.EX2 R164, R164 ;  /* 0x000000a400a47308 */ /* 0x000fe20000000800 */
[----:B------:R-:W-:Y:S02]  /*60e0*/  LOP3.LUT R4, R4, 0xffff, RZ, 0xc0, !PT ;  /* 0x0000ffff04047812 */ /* 0x000fe400078ec0ff */
[----:B------:R-:W-:Y:S02]  /*60f0*/  ISETP.LE.U32.AND P6, PT, R0, UR4, PT ;  /* 0x0000000400007c0c */ /* 0x000fe4000bfc3070 */
[----:B------:R-:W-:Y:S02]  /*6100*/  ISETP.LE.U32.AND P4, PT, R4, UR4, PT ;  /* 0x0000000404007c0c */ /* 0x000fe4000bf83070 */
[----:B------:R-:W-:Y:S02]  /*6110*/  SHF.R.U32.HI R0, RZ, 0x10, R200 ;  /* 0x00000010ff007819 */ /* 0x000fe400000116c8 */
[----:B------:R-:W-:Y:S01]  /*6120*/  SHF.R.U32.HI R4, RZ, 0x8, R10 ;  /* 0x00000008ff047819 */ /* 0x000fe2000001160a */
[----:B------:R-:W1:Y:S01]  /*6130*/  MUFU.EX2 R170, R54 ;  /* 0x0000003600aa7308 */ /* 0x000e620000000800 */
[----:B------:R-:W-:Y:S01]  /*6140*/  LOP3.LUT R0, R0, 0xff, RZ, 0xc0, !PT ;  /* 0x000000ff00007812 */ /* 0x000fe200078ec0ff */
[----:B------:R-:W-:Y:S01]  /*6150*/  @!P1 FADD.FTZ R184, -R184, -RZ ;  /* 0x800000ffb8b89221 */ /* 0x000fe20000010100 */
[----:B------:R-:W-:Y:S02]  /*6160*/  ISETP.LE.U32.AND P1, PT, R8, UR4, PT ;  /* 0x0000000408007c0c */ /* 0x000fe4000bf23070 */
[----:B------:R-:W-:Y:S01]  /*6170*/  SHF.R.U32.HI R16, RZ, 0x10, R172 ;  /* 0x00000010ff107819 */ /* 0x000fe200000116ac */
[----:B------:R-:W-:Y:S01]  /*6180*/  @!P6 FADD.FTZ R171, -R171, -RZ ;  /* 0x800000ffababe221 */ /* 0x000fe20000010100 */
[----:B------:R-:W-:Y:S01]  /*6190*/  LOP3.LUT R5, R11, 0xff, RZ, 0xc0, !PT ;  /* 0x000000ff0b057812 */ /* 0x000fe200078ec0ff */
[----:B--2---:R-:W-:Y:S01]  /*61a0*/  @!P4 FADD.FTZ R167, -R167, -RZ ;  /* 0x800000ffa7a7c221 */ /* 0x004fe20000010100 */
[----:B------:R-:W-:Y:S01]  /*61b0*/  ISETP.LE.U32.AND P6, PT, R0, UR4, PT ;  /* 0x0000000400007c0c */ /* 0x000fe2000bfc3070 */
[----:B------:R-:W2:Y:S01]  /*61c0*/  MUFU.EX2 R172, R52 ;  /* 0x0000003400ac7308 */ /* 0x000ea20000000800 */
[----:B------:R-:W-:Y:S02]  /*61d0*/  LOP3.LUT R0, R4, 0xffff, RZ, 0xc0, !PT ;  /* 0x0000ffff04007812 */ /* 0x000fe400078ec0ff */
[----:B------:R-:W-:Y:S02]  /*61e0*/  LOP3.LUT R4, R16, 0xff, RZ, 0xc0, !PT ;  /* 0x000000ff10047812 */ /* 0x000fe400078ec0ff */
[----:B------:R-:W-:Y:S01]  /*61f0*/  ISETP.LE.U32.AND P2, PT, R0, UR4, PT ;  /* 0x0000000400007c0c */ /* 0x000fe2000bf43070 */
[----:B------:R-:W-:Y:S01]  /*6200*/  @!P1 FADD.FTZ R165, -R165, -RZ ;  /* 0x800000ffa5a59221 */ /* 0x000fe20000010100 */
[----:B------:R-:W-:Y:S02]  /*6210*/  F2FP.RELU.PACK_AB R6, R214, R216 ;  /* 0x000000d8d606723e */ /* 0x000fe400000008ff */
[----:B------:R-:W-:Y:S01]  /*6220*/  SHF.R.U32.HI R0, RZ, 0x18, R200 ;  /* 0x00000018ff007819 */ /* 0x000fe200000116c8 */
[----:B------:R-:W4:Y:S01]  /*6230*/  MUFU.EX2 R168, R56 ;  /* 0x0000003800a87308 */ /* 0x000f220000000800 */
[----:B------:R-:W-:Y:S01]  /*6240*/  F2FP.RELU.PACK_AB R7, R201, R199 ;  /* 0x000000c7c907723e */ /* 0x000fe200000008ff */
[----:B------:R4:W-:Y:S01]  /*6250*/  STS [R234+0x10000], R6 ;  /* 0x01000006ea007388 */ /* 0x0009e20000000800 */
[----:B------:R-:W-:Y:S01]  /*6260*/  ISETP.LE.U32.AND P4, PT, R0, UR4, PT ;  /* 0x0000000400007c0c */ /* 0x000fe2000bf83070 */
[----:B---3--:R-:W-:Y:S01]  /*6270*/  @!P6 FADD.FTZ R177, -R177, -RZ ;  /* 0x800000ffb1b1e221 */ /* 0x008fe20000010100 */
[----:B------:R-:W-:Y:S01]  /*6280*/  ISETP.LE.U32.AND P6, PT, R4, UR4, PT ;  /* 0x0000000404007c0c */ /* 0x000fe2000bfc3070 */
[----:B-1----:R-:W-:Y:S01]  /*6290*/  @!P3 FADD.FTZ R170, -R170, -RZ ;  /* 0x800000ffaaaab221 */ /* 0x002fe20000010100 */
[----:B------:R-:W-:Y:S01]  /*62a0*/  SHF.R.U32.HI R0, RZ, 0x8, R13 ;  /* 0x00000008ff007819 */ /* 0x000fe2000001160d */
[----:B------:R-:W-:Y:S01]  /*62b0*/  @!P2 FADD.FTZ R164, -R164, -RZ ;  /* 0x800000ffa4a4a221 */ /* 0x000fe20000010100 */
[----:B------:R-:W-:Y:S01]  /*62c0*/  F2FP.RELU.PACK_AB R4, R204, R207 ;  /* 0x000000cfcc04723e */ /* 0x000fe200000008ff */
[----:B------:R-:W1:Y:S01]  /*62d0*/  MUFU.EX2 R166, R59 ;  /* 0x0000003b00a67308 */ /* 0x000e620000000800 */
[----:B------:R-:W-:Y:S02]  /*62e0*/  ISETP.LE.U32.AND P1, PT, R5, UR4, PT ;  /* 0x0000000405007c0c */ /* 0x000fe4000bf23070 */
[----:B------:R-:W-:Y:S01]  /*62f0*/  LOP3.LUT R0, R0, 0xffff, RZ, 0xc0, !PT ;  /* 0x0000ffff00007812 */ /* 0x000fe200078ec0ff */
[----:B--2---:R-:W-:Y:S01]  /*6300*/  @!P5 FADD.FTZ R172, -R172, -RZ ;  /* 0x800000ffacacd221 */ /* 0x004fe20000010100 */
[----:B------:R-:W-:Y:S02]  /*6310*/  ISETP.LE.U32.AND P5, PT, R15, UR4, PT ;  /* 0x000000040f007c0c */ /* 0x000fe4000bfa3070 */
[----:B------:R-:W-:Y:S01]  /*6320*/  F2FP.RELU.PACK_AB R5, R218, R219 ;  /* 0x000000dbda05723e */ /* 0x000fe200000008ff */
[----:B------:R-:W-:Y:S01]  /*6330*/  @!P6 FADD.FTZ R159, -R159, -RZ ;  /* 0x800000ff9f9fe221 */ /* 0x000fe20000010100 */
[----:B------:R-:W-:Y:S02]  /*6340*/  ISETP.LE.U32.AND P3, PT, R12, UR4, PT ;  /* 0x000000040c007c0c */ /* 0x000fe4000bf63070 */
[----:B------:R-:W-:Y:S01]  /*6350*/  ISETP.LE.U32.AND P2, PT, R0, UR4, PT ;  /* 0x0000000400007c0c */ /* 0x000fe2000bf43070 */
[----:B------:R2:W-:Y:S01]  /*6360*/  STS [R234+0x10400], R5 ;  /* 0x01040005ea007388 */ /* 0x0005e20000000800 */
[----:B------:R-:W-:Y:S01]  /*6370*/  F2FP.RELU.PACK_AB R0, R211, R213 ;  /* 0x000000d5d300723e */ /* 0x000fe200000008ff */
[----:B----4-:R-:W-:Y:S01]  /*6380*/  @!P0 FADD.FTZ R168, -R168, -RZ ;  /* 0x800000ffa8a88221 */ /* 0x010fe20000010100 */
[----:B------:R-:W-:Y:S01]  /*6390*/  ISETP.LE.U32.AND P0, PT, R14, UR4, PT ;  /* 0x000000040e007c0c */ /* 0x000fe2000bf03070 */
[----:B------:R3:W-:Y:S01]  /*63a0*/  STS [R233+0x10000], R4 ;  /* 0x01000004e9007388 */ /* 0x0007e20000000800 */
[----:B------:R-:W-:Y:S01]  /*63b0*/  F2FP.RELU.PACK_AB R6, R223, R222 ;  /* 0x000000dedf06723e */ /* 0x000fe200000008ff */
[----:B------:R-:W-:Y:S02]  /*63c0*/  @!P5 FADD.FTZ R162, -R162, -RZ ;  /* 0x800000ffa2a2d221 */ /* 0x000fe40000010100 */
[----:B------:R4:W-:Y:S01]  /*63d0*/  STS [R233+0x10400], R0 ;  /* 0x01040000e9007388 */ /* 0x0009e20000000800 */
[----:B------:R-:W-:Y:S01]  /*63e0*/  @!P1 FADD.FTZ R163, -R163, -RZ ;  /* 0x800000ffa3a39221 */ /* 0x000fe20000010100 */
[----:B------:R-:W-:Y:S01]  /*63f0*/  FSETP.GE.FTZ.AND P1, PT, R204, RZ, PT ;  /* 0x000000ffcc00720b */ /* 0x000fe20003f36000 */
[----:B------:R-:W-:Y:S01]  /*6400*/  @!P3 FADD.FTZ R160, -R160, -RZ ;  /* 0x800000ffa0a0b221 */ /* 0x000fe20000010100 */
[----:B------:R-:W-:Y:S01]  /*6410*/  FSETP.GE.FTZ.AND P3, PT, R214, RZ, PT ;  /* 0x000000ffd600720b */ /* 0x000fe20003f76000 */
[----:B------:R4:W-:Y:S01]  /*6420*/  STS [R234+0x12000], R6 ;  /* 0x01200006ea007388 */ /* 0x0009e20000000800 */
[----:B-1----:R-:W-:Y:S01]  /*6430*/  @!P4 FADD.FTZ R166, -R166, -RZ ;  /* 0x800000ffa6a6c221 */ /* 0x002fe20000010100 */
[----:B------:R-:W-:Y:S01]  /*6440*/  FSETP.GE.FTZ.AND P4, PT, R216, RZ, PT ;  /* 0x000000ffd800720b */ /* 0x000fe20003f96000 */
[----:B------:R-:W-:Y:S02]  /*6450*/  @!P0 FADD.FTZ R109, -R109, -RZ ;  /* 0x800000ff6d6d8221 */ /* 0x000fe40000010100 */
[----:B------:R-:W-:Y:S01]  /*6460*/  @!P2 FADD.FTZ R161, -R161, -RZ ;  /* 0x800000ffa1a1a221 */ /* 0x000fe20000010100 */
[----:B------:R-:W-:Y:S02]  /*6470*/  FSETP.GE.FTZ.AND P2, PT, R207, RZ, PT ;  /* 0x000000ffcf00720b */ /* 0x000fe40003f56000 */
[----:B--2---:R-:W-:Y:S02]  /*6480*/  F2FP.RELU.PACK_AB R5, R227, R226 ;  /* 0x000000e2e305723e */ /* 0x004fe400000008ff */
[----:B---3--:R-:W-:Y:S03]  /*6490*/  F2FP.RELU.PACK_AB R4, R220, R221 ;  /* 0x000000dddc04723e */ /* 0x008fe600000008ff */
[----:B------:R1:W-:Y:S01]  /*64a0*/  STS [R234+0x12400], R5 ;  /* 0x01240005ea007388 */ /* 0x0003e20000000800 */
[----:B----4-:R-:W-:Y:S03]  /*64b0*/  F2FP.RELU.PACK_AB R0, R225, R224 ;  /* 0x000000e0e100723e */ /* 0x010fe600000008ff */
[----:B------:R2:W-:Y:S01]  /*64c0*/  STS [R233+0x12000], R4 ;  /* 0x01200004e9007388 */ /* 0x0005e20000000800 */
[----:B------:R-:W-:Y:S03]  /*64d0*/  F2FP.RELU.PACK_AB R6, R203, R206 ;  /* 0x000000cecb06723e */ /* 0x000fe600000008ff */
[----:B------:R3:W-:Y:S04]  /*64e0*/  STS [R233+0x12400], R0 ;  /* 0x01240000e9007388 */ /* 0x0007e80000000800 */
[----:B------:R4:W-:Y:S04]  /*64f0*/  STS [R235+0x10000], R7 ;  /* 0x01000007eb007388 */ /* 0x0009e80000000800 */
[----:B------:R4:W-:Y:S01]  /*6500*/  STS [R235+0x10400], R6 ;  /* 0x01040006eb007388 */ /* 0x0009e20000000800 */
[----:B-1----:R-:W-:Y:S02]  /*6510*/  F2FP.RELU.PACK_AB R5, R208, R209 ;  /* 0x000000d1d005723e */ /* 0x002fe400000008ff */
[----:B--2---:R-:W-:Y:S02]  /*6520*/  F2FP.RELU.PACK_AB R4, R191, R193 ;  /* 0x000000c1bf04723e */ /* 0x004fe400000008ff */
[----:B---3--:R-:W-:Y:S03]  /*6530*/  F2FP.RELU.PACK_AB R0, R189, R192 ;  /* 0x000000c0bd00723e */ /* 0x008fe600000008ff */
[----:B------:R1:W-:Y:S01]  /*6540*/  STS [R232+0x10000], R4 ;  /* 0x01000004e8007388 */ /* 0x0003e20000000800 */
[----:B----4-:R-:W-:Y:S03]  /*6550*/  F2FP.RELU.PACK_AB R7, R181, R187 ;  /* 0x000000bbb507723e */ /* 0x010fe600000008ff */
[----:B------:R2:W-:Y:S01]  /*6560*/  STS [R232+0x10400], R0 ;  /* 0x01040000e8007388 */ /* 0x0005e20000000800 */
[----:B------:R-:W-:Y:S03]  /*6570*/  F2FP.RELU.PACK_AB R6, R215, R217 ;  /* 0x000000d9d706723e */ /* 0x000fe600000008ff */
[----:B------:R3:W-:Y:S04]  /*6580*/  STS [R235+0x12000], R5 ;  /* 0x01200005eb007388 */ /* 0x0007e80000000800 */
[----:B------:R4:W-:Y:S01]  /*6590*/  STS [R235+0x12400], R6 ;  /* 0x01240006eb007388 */ /* 0x0009e20000000800 */
[----:B-1----:R-:W-:Y:S02]  /*65a0*/  F2FP.RELU.PACK_AB R4, R212, R210 ;  /* 0x000000d2d404723e */ /* 0x002fe400000008ff */
[----:B--2---:R-:W-:Y:S03]  /*65b0*/  F2FP.RELU.PACK_AB R0, R180, R182 ;  /* 0x000000b6b400723e */ /* 0x004fe600000008ff */
[----:B------:R1:W-:Y:S01]  /*65c0*/  STS [R232+0x12400], R4 ;  /* 0x01240004e8007388 */ /* 0x0003e20000000800 */
[----:B---3--:R-:W-:Y:S02]  /*65d0*/  F2FP.RELU.PACK_AB R5, R202, R205 ;  /* 0x000000cdca05723e */ /* 0x008fe400000008ff */
[----:B----4-:R-:W-:Y:S03]  /*65e0*/  F2FP.RELU.PACK_AB R6, R188, R190 ;  /* 0x000000bebc06723e */ /* 0x010fe600000008ff */
[----:B------:R2:W-:Y:S04]  /*65f0*/  STS [R232+0x12000], R5 ;  /* 0x01200005e8007388 */ /* 0x0005e80000000800 */
[----:B------:R3:W-:Y:S04]  /*6600*/  STS [R229+0x10000], R0 ;  /* 0x01000000e5007388 */ /* 0x0007e80000000800 */
[----:B------:R4:W-:Y:S01]  /*6610*/  STS [R229+0x10400], R7 ;  /* 0x01040007e5007388 */ /* 0x0009e20000000800 */
[----:B-1----:R-:W-:Y:S05]  /*6620*/  F2FP.RELU.PACK_AB R4, R175, R176 ;  /* 0x000000b0af04723e */ /* 0x002fea00000008ff */
[----:B------:R1:W-:Y:S01]  /*6630*/  STS [R228+0x10000], R4 ;  /* 0x01000004e4007388 */ /* 0x0003e20000000800 */
[----:B--2---:R-:W-:Y:S02]  /*6640*/  F2FP.RELU.PACK_AB R5, R195, R196 ;  /* 0x000000c4c305723e */ /* 0x004fe400000008ff */
[----:B---3--:R-:W-:Y:S02]  /*6650*/  F2FP.RELU.PACK_AB R0, R173, R174 ;  /* 0x000000aead00723e */ /* 0x008fe400000008ff */
[----:B----4-:R-:W-:Y:S03]  /*6660*/  F2FP.RELU.PACK_AB R7, R183, R184 ;  /* 0x000000b8b707723e */ /* 0x010fe600000008ff */
[----:B------:R2:W-:Y:S04]  /*6670*/  STS [R228+0x10400], R0 ;  /* 0x01040000e4007388 */ /* 0x0005e80000000800 */
[----:B------:R3:W-:Y:S04]  /*6680*/  STS [R229+0x12000], R6 ;  /* 0x01200006e5007388 */ /* 0x0007e80000000800 */
[----:B------:R4:W-:Y:S04]  /*6690*/  STS [R229+0x12400], R5 ;  /* 0x01240005e5007388 */ /* 0x0009e80000000800 */
[----:B------:R4:W-:Y:S01]  /*66a0*/  STS [R228+0x12000], R7 ;  /* 0x01200007e4007388 */ /* 0x0009e20000000800 */
[----:B-1----:R-:W-:Y:S02]  /*66b0*/  F2FP.RELU.PACK_AB R4, R169, R170 ;  /* 0x000000aaa904723e */ /* 0x002fe400000008ff */
[----:B--2---:R-:W-:Y:S02]  /*66c0*/  F2FP.RELU.PACK_AB R0, R164, R165 ;  /* 0x000000a5a400723e */ /* 0x004fe400000008ff */
[----:B---3--:R-:W-:Y:S02]  /*66d0*/  F2FP.RELU.PACK_AB R6, R186, R185 ;  /* 0x000000b9ba06723e */ /* 0x008fe400000008ff */
        /* <DEDUP_REMOVED lines=11> */
[----:B------:R-:W-:Y:S04]  /*6790*/  STS [R231+0x12000], R7 ;  /* 0x01200007e7007388 */ /* 0x000fe80000000800 */
[----:B------:R-:W-:Y:S04]  /*67a0*/  STS [R231+0x12400], R6 ;  /* 0x01240006e7007388 */ /* 0x000fe80000000800 */
[----:B------:R-:W-:Y:S04]  /*67b0*/  STS [R230+0x12400], R0 ;  /* 0x01240000e6007388 */ /* 0x000fe80000000800 */
[----:B------:R2:W-:Y:S04]  /*67c0*/  STS [R230+0x12000], R4 ;  /* 0x01200004e6007388 */ /* 0x0005e80000000800 */
[----:B------:R-:W3:Y:S01]  /*67d0*/  LDSM.16.M88.4 R64, [R150+0x4000] ;  /* 0x004000009640783b */ /* 0x000ee20000000200 */
[----:B-1----:R-:W-:Y:S07]  /*67e0*/  IMAD.U32 R5, RZ, RZ, UR16 ;  /* 0x00000010ff057e24 */ /* 0x002fee000f8e00ff */
[----:B------:R-:W1:Y:S08]  /*67f0*/  LDSM.16.M88.4 R60, [R150+0x5000] ;  /* 0x00500000963c783b */ /* 0x000e700000000200 */
[----:B------:R-:W4:Y:S01]  /*6800*/  LDSM.16.M88.4 R100, [R151+0x4000] ;  /* 0x004000009764783b */ /* 0x000f220000000200 */
[----:B--2---:R-:W-:Y:S07]  /*6810*/  IMAD.U32 R4, RZ, RZ, UR17 ;  /* 0x00000011ff047e24 */ /* 0x004fee000f8e00ff */
[----:B------:R-:W4:Y:S01]  /*6820*/  LDSM.16.M88.4 R104, [R151+0x5000] ;  /* 0x005000009768783b */ /* 0x000f220000000200 */
[C---:B------:R-:W-:Y:S04]  /*6830*/  LEA R110, P0, R243.reuse, R4, 0x2 ;  /* 0x00000004f36e7211 */ /* 0x040fe800078010ff */
[----:B------:R-:W-:Y:S02]  /*6840*/  LEA.HI.X.SX32 R111, R243, R5, 0x2, P0 ;  /* 0x00000005f36f7211 */ /* 0x000fe400000f16ff */
[----:B------:R-:W-:Y:S03]  /*6850*/  FSETP.GE.FTZ.AND P0, PT, R199, RZ, PT ;  /* 0x000000ffc700720b */ /* 0x000fe60003f16000 */
[----:B------:R-:W2:Y:S04]  /*6860*/  LDG.E R108, [R110.64] ;  /* 0x0000000c6e6c7981 */ /* 0x000ea8000c1e1900 */
[----:B------:R-:W2:Y:S01]  /*6870*/  LDG.E R0, [R110.64+0x120] ;  /* 0x0001200c6e007981 */ /* 0x000ea2000c1e1900 */
[-C--:B---3--:R-:W-:Y:S08]  /*6880*/  HMMA.16816.F32 R4, R64, R112.reuse, RZ ;  /* 0x000000704004723c */ /* 0x088ff000000018ff */
[C---:B-1----:R-:W-:Y:S08]  /*6890*/  HMMA.16816.F32 R8, R60.reuse, R112, RZ ;  /* 0x000000703c08723c */ /* 0x042ff000000018ff */
        /* <DEDUP_REMOVED lines=29> */
[----:B------:R-:W3:Y:S04]  /*6a70*/  LDG.E R105, [R110.64+0x20] ;  /* 0x0000200c6e697981 */ /* 0x000ee8000c1e1900 */
[----:B------:R-:W4:Y:S03]  /*6a80*/  LDG.E R104, [R110.64+0x100] ;  /* 0x0001000c6e687981 */ /* 0x000f26000c1e1900 */
[----:B------:R-:W-:Y:S07]  /*6a90*/  HMMA.16816.F32 R64, R100, R142, R64 ;  /* 0x0000008e6440723c */ /* 0x000fee0000001840 */
[C---:B--2---:R-:W-:Y:S02]  /*6aa0*/  FADD.FTZ R101, -R108.reuse, R4 ;  /* 0x000000046c657221 */ /* 0x044fe40000010100 */
[C---:B------:R-:W-:Y:S03]  /*6ab0*/  FADD.FTZ R100, -R108.reuse, R5 ;  /* 0x000000056c647221 */ /* 0x040fe60000010100 */
        /* <DEDUP_REMOVED lines=13> */
[C---:B------:R-:W-:Y:S01]  /*6b90*/  FADD.FTZ R5, -R108.reuse, R36 ;  /* 0x000000246c057221 */ /* 0x040fe20000010100 */
[----:B------:R-:W-:Y:S01]  /*6ba0*/  FSETP.GE.FTZ.AND P3, PT, R193, RZ, PT ;  /* 0x000000ffc100720b */ /* 0x000fe20003f76000 */
[C---:B------:R-:W-:Y:S01]  /*6bb0*/  FADD.FTZ R4, -R108.reuse, R37 ;  /* 0x000000256c047221 */ /* 0x040fe20000010100 */
        /* <DEDUP_REMOVED lines=31> */
[----:B------:R-:W-:Y:S01]  /*6db0*/  FADD.FTZ R26, -R0, R26 ;  /* 0x0000001a001a7221 */ /* 0x000fe20000010100 */
[-C--:B------:R-:W-:Y:S01]  /*6dc0*/  FSEL R20, R20, R108.reuse, P4 ;  /* 0x0000006c14147208 */ /* 0x080fe20002000000 */
[----:B------:R-:W-:Y:S01]  /*6dd0*/  FADD.FTZ R42, -R0, R42 ;  /* 0x0000002a002a7221 */ /* 0x000fe20000010100 */
[----:B------:R-:W-:Y:S01]  /*6de0*/  FSEL R17, R17, R108, P3 ;  /* 0x0000006c11117208 */ /* 0x000fe20001800000 */
[----:B------:R-:W-:Y:S01]  /*6df0*/  FMUL.FTZ R48, R176, R48 ;  /* 0x00000030b0307220 */ /* 0x000fe20000410000 */
[----:B------:R-:W-:Y:S01]  /*6e00*/  FSEL R16, R16, R108, P1 ;  /* 0x0000006c10107208 */ /* 0x000fe20000800000 */
[----:B------:R-:W-:Y:S01]  /*6e10*/  @P0 FADD.FTZ R108, -R108, R65 ;  /* 0x000000416c6c0221 */ /* 0x000fe20000010100 */
[----:B------:R-:W-:Y:S01]  /*6e20*/  FSETP.GE.FTZ.AND P1, PT, R219, RZ, PT ;  /* 0x000000ffdb00720b */ /* 0x000fe20003f36000 */
[----:B------:R-:W-:Y:S01]  /*6e30*/  FMUL.FTZ R201, R201, R20 ;  /* 0x00000014c9c97220 */ /* 0x000fe20000410000 */
[----:B------:R-:W-:Y:S01]  /*6e40*/  FSETP.GE.FTZ.AND P0, PT, R218, RZ, PT ;  /* 0x000000ffda00720b */ /* 0x000fe20003f16000 */
[----:B------:R-:W-:Y:S01]  /*6e50*/  FMUL.FTZ R175, R175, R17 ;  /* 0x00000011afaf7220 */ /* 0x000fe20000410000 */
[----:B------:R-:W-:Y:S01]  /*6e60*/  FSETP.GE.FTZ.AND P3, PT, R169, RZ, PT ;  /* 0x000000ffa900720b */ /* 0x000fe20003f76000 */
[----:B------:R-:W-:Y:S01]  /*6e70*/  FMUL.FTZ R165, R165, R16 ;  /* 0x00000010a5a57220 */ /* 0x000fe20000410000 */
[----:B------:R-:W-:Y:S01]  /*6e80*/  FSETP.GE.FTZ.AND P2, PT, R159, RZ, PT ;  /* 0x000000ff9f00720b */ /* 0x000fe20003f56000 */
[----:B------:R-:W-:Y:S01]  /*6e90*/  FMUL.FTZ R108, R164, R108 ;  /* 0x0000006ca46c7220 */ /* 0x000fe20000410000 */
[----:B------:R-:W-:Y:S01]  /*6ea0*/  FSETP.GE.FTZ.AND P4, PT, R170, RZ, PT ;  /* 0x000000ffaa00720b */ /* 0x000fe20003f96000 */
[C---:B---3--:R-:W-:Y:S02]  /*6eb0*/  FADD.FTZ R5, -R105.reuse, R6 ;  /* 0x0000000669057221 */ /* 0x048fe40000010100 */
[C---:B------:R-:W-:Y:S02]  /*6ec0*/  FADD.FTZ R4, -R105.reuse, R7 ;  /* 0x0000000769047221 */ /* 0x040fe40000010100 */
[----:B------:R-:W-:Y:S01]  /*6ed0*/  FADD.FTZ R18, -R105, R18 ;  /* 0x0000001269127221 */ /* 0x000fe20000010100 */
[-C--:B------:R-:W-:Y:S01]  /*6ee0*/  FSEL R5, R5, R105.reuse, P1 ;  /* 0x0000006905057208 */ /* 0x080fe20000800000 */
[C---:B------:R-:W-:Y:S01]  /*6ef0*/  FADD.FTZ R19, -R105.reuse, R19 ;  /* 0x0000001369137221 */ /* 0x040fe20000010100 */
[-C--:B------:R-:W-:Y:S01]  /*6f00*/  FSEL R4, R4, R105.reuse, P0 ;  /* 0x0000006904047208 */ /* 0x080fe20000000000 */
[----:B------:R-:W-:Y:S01]  /*6f10*/  FADD.FTZ R22, -R105, R22 ;  /* 0x0000001669167221 */ /* 0x000fe20000010100 */
[----:B------:R-:W-:Y:S01]  /*6f20*/  FSETP.GE.FTZ.AND P1, PT, R213, RZ, PT ;  /* 0x000000ffd500720b */ /* 0x000fe20003f36000 */
[----:B------:R-:W-:Y:S01]  /*6f30*/  FADD.FTZ R23, -R105, R23 ;  /* 0x0000001769177221 */ /* 0x000fe20000010100 */
[----:B------:R-:W-:Y:S01]  /*6f40*/  FSETP.GE.FTZ.AND P0, PT, R211, RZ, PT ;  /* 0x000000ffd300720b */ /* 0x000fe20003f16000 */
[C---:B------:R-:W-:Y:S01]  /*6f50*/  FADD.FTZ R34, -R105.reuse, R34 ;  /* 0x0000002269227221 */ /* 0x040fe20000010100 */
[-C--:B------:R-:W-:Y:S01]  /*6f60*/  FSEL R18, R18, R105.reuse, P1 ;  /* 0x0000006912127208 */ /* 0x080fe20000800000 */
[----:B------:R-:W-:Y:S01]  /*6f70*/  FADD.FTZ R35, -R105, R35 ;  /* 0x0000002369237221 */ /* 0x000fe20000010100 */
[-C--:B------:R-:W-:Y:S01]  /*6f80*/  FSEL R19, R19, R105.reuse, P0 ;  /* 0x0000006913137208 */ /* 0x080fe20000000000 */
[C---:B------:R-:W-:Y:S01]  /*6f90*/  FADD.FTZ R38, -R105.reuse, R38 ;  /* 0x0000002669267221 */ /* 0x040fe20000010100 */
        /* <DEDUP_REMOVED lines=11> */
[C---:B------:R-:W-:Y:S01]  /*7050*/  FADD.FTZ R6, -R105.reuse, R55 ;  /* 0x0000003769067221 */ /* 0x040fe20000010100 */
        /* <DEDUP_REMOVED lines=9> */
[----:B----4-:R-:W-:Y:S01]  /*70f0*/  FADD.FTZ R56, -R104, R56 ;  /* 0x0000003868387221 */ /* 0x010fe20000010100 */
[-C--:B------:R-:W-:Y:S01]  /*7100*/  FSEL R39, R39, R105.reuse, P0 ;  /* 0x0000006927277208 */ /* 0x080fe20000000000 */
        /* <DEDUP_REMOVED lines=56> */
[----:B------:R-:W-:Y:S01]  /*7490*/  FADD.FTZ R6, -R104, R57 ;  /* 0x0000003968067221 */ /* 0x000fe20000010100 */
[----:B------:R-:W-:Y:S01]  /*74a0*/  FSEL R8, R8, R104, P4 ;  /* 0x0000006808087208 */ /* 0x000fe20002000000 */
[----:B------:R-:W-:Y:S01]  /*74b0*/  FADD.FTZ R5, -R104, R60 ;  /* 0x0000003c68057221 */ /* 0x000fe20000010100 */
[----:B------:R-:W-:Y:S01]  /*74c0*/  FSETP.GE.FTZ.AND P1, PT, R167, RZ, PT ;  /* 0x000000ffa700720b */ /* 0x000fe20003f36000 */
[----:B------:R-:W-:Y:S01]  /*74d0*/  FMUL.FTZ R184, R184, R4 ;  /* 0x00000004b8b87220 */ /* 0x000fe20000410000 */
[----:B------:R-:W-:Y:S01]  /*74e0*/  FSEL R56, R56, R104, P2 ;  /* 0x0000006838387208 */ /* 0x000fe20001000000 */
[----:B------:R-:W-:Y:S01]  /*74f0*/  FADD.FTZ R4, -R0, R10 ;  /* 0x0000000a00047221 */ /* 0x000fe20000010100 */
[----:B------:R-:W-:Y:S01]  /*7500*/  FSETP.GE.FTZ.AND P2, PT, R160, RZ, PT ;  /* 0x000000ffa000720b */ /* 0x000fe20003f56000 */
[----:B------:R-:W-:Y:S01]  /*7510*/  FMUL.FTZ R20, R223, R8 ;  /* 0x00000008df147220 */ /* 0x000fe20000410000 */
[-C--:B------:R-:W-:Y:S01]  /*7520*/  FSEL R7, R7, R104.reuse, P3 ;  /* 0x0000006807077208 */ /* 0x080fe20001800000 */
[----:B------:R-:W-:Y:S01]  /*7530*/  FADD.FTZ R8, -R104, R28 ;  /* 0x0000001c68087221 */ /* 0x000fe20000010100 */
        /* <DEDUP_REMOVED lines=11> */
[C---:B------:R-:W-:Y:S01]  /*75f0*/  FADD.FTZ R6, -R0.reuse, R11 ;  /* 0x0000000b00067221 */ /* 0x040fe20000010100 */
        /* <DEDUP_REMOVED lines=71> */
[----:B------:R-:W-:Y:S02]  /*7a70*/  IMAD.MOV.U32 R6, RZ, RZ, c[0x0][0x194] ;  /* 0x00006500ff067624 */ /* 0x000fe400078e00ff */
[C---:B------:R-:W-:Y:S01]  /*7a80*/  IMAD.U32 R0, R5.reuse, -0x80, RZ ;  /* 0xffffff8005007824 */ /* 0x040fe200078e00ff */
        /* <DEDUP_REMOVED lines=16> */
.L_x_266:
        /* <DEDUP_REMOVED lines=140> */
.L_x_267:
        /* <DEDUP_REMOVED lines=307> */
.L_x_269:
        /* <DEDUP_REMOVED lines=18> */
.L_x_270:
        /* <DEDUP_REMOVED lines=10> */
[----:B------:R-:W-:-:S03]  /*9940*/  UIMAD UR8, UR4, UR15, UR8 ;  /* 0x0000000f040872a4 */ /* 0x000fc6000f8e0208 */
[----:B------:R-:W-:-:S03]  /*9950*/  ULDC.64 UR14, c[0x0][0x3b8] ;  /* 0x0000ee00000e7ab9 */ /* 0x000fc60000000a00 */
[----:B------:R-:W-:Y:S01]  /*9960*/  IMAD.U32 R3, RZ, RZ, UR8 ;  /* 0x00000008ff037e24 */ /* 0x000fe2000f8e00ff */
        /* <DEDUP_REMOVED lines=31> */
.L_x_272:
[----:B-12---:R-:W-:Y:S05]  /*9b60*/  BSYNC B0 ;  /* 0x0000000000007941 */ /* 0x006fea0003800000 */
.L_x_271:
        /* <DEDUP_REMOVED lines=14> */
.L_x_274:
[----:B------:R-:W-:Y:S05]  /*9c50*/  BSYNC B0 ;  /* 0x0000000000007941 */ /* 0x000fea0003800000 */
.L_x_273:
        /* <DEDUP_REMOVED lines=25> */
.L_x_276:
[----:B------:R-:W-:Y:S05]  /*9df0*/  BSYNC B0 ;  /* 0x0000000000007941 */ /* 0x000fea0003800000 */
.L_x_275:
        /* <DEDUP_REMOVED lines=11> */
.L_x_265:
[----:B------:R-:W-:Y:S05]  /*9eb0*/  BSYNC B1 ;  /* 0x0000000000017941 */ /* 0x000fea0003800000 */
.L_x_251:
        /* <DEDUP_REMOVED lines=11> */
.L_x_277:
[----:B------:R-:W-:Y:S05]  /*9f70*/  EXIT ;  /* 0x000000000000794d */ /* 0x000fea0003800000 */
.L_x_279:
        /* <DEDUP_REMOVED lines=16> */
.L_x_693:


//--------------------- .text._ZN5flash44flash_bwd_dq_dk_dv_loop_seqk_parallel_kernelI23Flash_bwd_kernel_traitsILi32ELi128ELi128ELi8ELi4ELi4ELi4ELb1ELb0EN7cutlass6half_tE19Flash_kernel_traitsILi32ELi128ELi128ELi8ES3_EELb0ELb1ELb0ELb0ELb0ELb1ELb1EEEvNS_16Flash_bwd_paramsE --------------------------
	.section	.text._ZN5flash44flash_bwd_dq_dk_dv_loop_seqk_parallel_kernelI23Flash_bwd_kernel_traitsILi32ELi128ELi128ELi8ELi4ELi4ELi4ELb1ELb0EN7cutlass6half_tE19Flash_kernel_traitsILi32ELi128ELi128ELi8ES3_EELb0ELb1ELb0ELb0ELb0ELb1ELb1EEEvNS_16Flash_bwd_paramsE,"ax",@progbits
	.sectioninfo	@"SHI_REGISTERS=255"
	.align	128
        .global         _ZN5flash44flash_bwd_dq_dk_dv_loop_seqk_parallel_kernelI23Flash_bwd_kernel_traitsILi32ELi128ELi128ELi8ELi4ELi4ELi4ELb1ELb0EN7cutlass6half_tE19Flash_kernel_traitsILi32ELi128ELi128ELi8ES3_EELb0ELb1ELb0ELb0ELb0ELb1ELb1EEEvNS_16Flash_bwd_paramsE
        .type           _ZN5flash44flash_bwd_dq_dk_dv_loop_seqk_parallel_kernelI23Flash_bwd_kernel_traitsILi32ELi128ELi128ELi8ELi4ELi4ELi4ELb1ELb0EN7cutlass6half_tE19Flash_kernel_traitsILi32ELi128ELi128ELi8ES3_EELb0ELb1ELb0ELb0ELb0ELb1ELb1EEEvNS_16Flash_bwd_paramsE,@function
        .size           _ZN5flash44flash_bwd_dq_dk_dv_loop_seqk_parallel_kernelI23Flash_bwd_kernel_traitsILi32ELi128ELi128ELi8ELi4ELi4ELi4ELb1ELb0EN7cutlass6half_tE19Flash_kernel_traitsILi32ELi128ELi128ELi8ES3_EELb0ELb1ELb0ELb0ELb0ELb1ELb1EEEvNS_16Flash_bwd_paramsE,(.L_x_694 - _ZN5flash44flash_bwd_dq_dk_dv_loop_seqk_parallel_kernelI23Flash_bwd_kernel_traitsILi32ELi128ELi128ELi8ELi4ELi4ELi4ELb1ELb0EN7cutlass6half_tE19Flash_kernel_traitsILi32ELi128ELi128ELi8ES3_EELb0ELb1ELb0ELb0ELb0ELb1ELb1EEEvNS_16Flash_bwd_paramsE)
        .other          _ZN5flash44flash_bwd_dq_dk_dv_loop_seqk_parallel_kernelI23Flash_bwd_kernel_traitsILi32ELi128ELi128ELi8ELi4ELi4ELi4ELb1ELb0EN7cutlass6half_tE19Flash_kernel_traitsILi32ELi128ELi128ELi8ES3_EELb0ELb1ELb0ELb0ELb0ELb1ELb1EEEvNS_16Flash_bwd_paramsE,@"STO_CUDA_ENTRY STV_DEFAULT"
_ZN5flash44flash_bwd_dq_dk_dv_loop_seqk_parallel_kernelI23Flash_bwd_kernel_traitsILi32ELi128ELi128ELi8ELi4ELi4ELi4ELb1ELb0EN7cutlass6half_tE19Flash_kernel_traitsILi32ELi128ELi128ELi8ES3_EELb0ELb1ELb0ELb0ELb0ELb1ELb1EEEvNS_16Flash_bwd_paramsE:
.text._ZN5flash44flash_bwd_dq_dk_dv_loop_seqk_parallel_kernelI23Flash_bwd_kernel_traitsILi32ELi128ELi128ELi8ELi4ELi4ELi4ELb1ELb0EN7cutlass6half_tE19Flash_kernel_traitsILi32ELi128ELi128ELi8ES3_EELb0ELb1ELb0ELb0ELb0ELb1ELb1EEEvNS_16Flash_bwd_paramsE:
        /* <DEDUP_REMOVED lines=29> */
[----:B--2---:R-:W-:-:S02]  /*01d0*/  UIMAD UR19, UR54, UR5, URZ ;  /* 0x00000005361372a4 */ /* 0x004fc4000f8e023f */
        /* <DEDUP_REMOVED lines=62> */
[----:B------:R-:W-:Y:S01]  /*05c0*/  IMAD.SHL.U32 R9, R12, 0x2, RZ ;  /* 0x000000020c097824 */ /* 0x000fe200078e00ff */
[----:B------:R1:W-:Y:S01]  /*05d0*/  STL [R1+0x20], R2 ;  /* 0x0000200201007387 */ /* 0x0003e20000100800 */
[----:B------:R-:W-:Y:S01]  /*05e0*/  IMAD.IADD R5, R20, 0x1, -R0 ;  /* 0x0000000114057824 */ /* 0x000fe200078e0a00 */
[----:B------:R-:W-:Y:S01]  /*05f0*/  LOP3.LUT R0, R10, 0xfffffff0, RZ, 0xc0, !PT ;  /* 0xfffffff00a007812 */ /* 0x000fe200078ec0ff */
[----:B------:R-:W-:Y:S01]  /*0600*/  UIMAD UR4, UR4, UR18, URZ ;  /* 0x00000012040472a4 */ /* 0x000fe2000f8e023f */
[----:B------:R-:W-:Y:S01]  /*0610*/  SHF.R.S32.HI R10, RZ, 0x7, R3 ;  /* 0x00000007ff0a7819 */ /* 0x000fe20000011403 */
[----:B------:R2:W-:Y:S01]  /*0620*/  STL [R1+0x64], R6 ;  /* 0x0000640601007387 */ /* 0x0005e20000100800 */
[----:B------:R-:W-:Y:S01]  /*0630*/  LEA.HI R8, R5, R5, RZ, 0x1 ;  /* 0x0000000505087211 */ /* 0x000fe200078f08ff */
[----:B------:R-:W-:Y:S01]  /*0640*/  IMAD.IADD R0, R20, 0x1, -R0 ;  /* 0x0000000114007824 */ /* 0x000fe200078e0a00 */
[----:B------:R-:W-:Y:S01]  /*0650*/  LEA.HI R12, R7, R7, RZ, 0x1 ;  /* 0x00000007070c7211 */ /* 0x000fe200078f08ff */
[C---:B------:R-:W-:Y:S01]  /*0660*/  IMAD R3, R10.reuse, 0x8, R14 ;  /* 0x000000080a037824 */ /* 0x040fe200078e020e */
[----:B------:R-:W-:Y:S01]  /*0670*/  UIMAD.WIDE.U32 UR10, UR47, UR20, URZ ;  /* 0x000000142f0a72a5 */ /* 0x000fe2000f8e003f */
[----:B------:R-:W-:Y:S01]  /*0680*/  IMAD R18, R10, 0x2000, R9 ;  /* 0x000020000a127824 */ /* 0x000fe200078e0209 */
[----:B------:R-:W-:Y:S01]  /*0690*/  SHF.R.S32.HI R11, RZ, 0x1f, R0 ;  /* 0x0000001fff0b7819 */ /* 0x000fe20000011400 */
[----:B------:R-:W-:Y:S01]  /*06a0*/  UIMAD UR23, UR14, 0x48, URZ ;  /* 0x000000480e1778a4 */ /* 0x000fe2000f8e023f */
[----:B------:R-:W-:Y:S01]  /*06b0*/  SEL R176, R157, 0xffffffe0, !P5 ;  /* 0xffffffe09db07807 */ /* 0x000fe20006800000 */
[----:B------:R-:W-:Y:S01]  /*06c0*/  UIMAD.WIDE.U32 UR60, UR52, UR10, URZ ;  /* 0x0000000a343c72a5 */ /* 0x000fe2000f8e003f */
[----:B------:R-:W-:Y:S01]  /*06d0*/  LEA.HI R11, R11, R0, RZ, 0x3 ;  /* 0x000000000b0b7211 */ /* 0x000fe200078f18ff */
[----:B------:R-:W-:-:S02]  /*06e0*/  UIMAD UR22, UR14, 0x50, URZ ;  /* 0x000000500e1678a4 */ /* 0x000fc4000f8e023f */
[----:B------:R-:W-:Y:S02]  /*06f0*/  UIMAD UR21, UR14, 0x58, URZ ;  /* 0x000000580e1578a4 */ /* 0x000fe4000f8e023f */
[----:B------:R-:W-:Y:S02]  /*0700*/  UIMAD UR18, UR14, 0x70, URZ ;  /* 0x000000700e1278a4 */ /* 0x000fe4000f8e023f */
[----:B------:R-:W-:Y:S01]  /*0710*/  UMOV UR59, 0xffffe000 ;  /* 0xffffe000003b7882 */ /* 0x000fe20000000000 */
[----:B-1----:R-:W-:-:S05]  /*0720*/  LOP3.LUT R2, R8, 0x3fffffe, RZ, 0xc0, !PT ;  /* 0x03fffffe08027812 */ /* 0x002fca00078ec0ff */
[----:B------:R-:W-:Y:S01]  /*0730*/  IMAD.IADD R4, R5, 0x1, -R2 ;  /* 0x0000000105047824 */ /* 0x000fe200078e0a02 */
[----:B------:R-:W-:-:S03]  /*0740*/  LEA.HI R2, R0, R0, RZ, 0x1 ;  /* 0x0000000000027211 */ /* 0x000fc600078f08ff */
[----:B------:R-:W-:Y:S01]  /*0750*/  IMAD R150, R3, 0x8, R4 ;  /* 0x0000000803967824 */ /* 0x000fe200078e0204 */
[----:B--2---:R-:W-:Y:S02]  /*0760*/  LOP3.LUT R6, R2, 0x7fffffe, RZ, 0xc0, !PT ;  /* 0x07fffffe02067812 */ /* 0x004fe400078ec0ff */
[----:B------:R-:W-:Y:S02]  /*0770*/  LOP3.LUT R3, R11, 0xfffffff8, RZ, 0xc0, !PT ;  /* 0xfffffff80b037812 */ /* 0x000fe400078ec0ff */
[----:B------:R-:W-:Y:S01]  /*0780*/  SHF.R.S32.HI R4, RZ, 0x1, R2 ;  /* 0x00000001ff047819 */ /* 0x000fe20000011402 */
[C---:B------:R-:W-:Y:S01]  /*0790*/  IMAD.IADD R15, R0.reuse, 0x1, -R6 ;  /* 0x00000001000f7824 */ /* 0x040fe200078e0a06 */
[----:B------:R-:W-:Y:S01]  /*07a0*/  SHF.R.S32.HI R2, RZ, 0x1f, R2 ;  /* 0x0000001fff027819 */ /* 0x000fe20000011402 */
[----:B------:R-:W-:Y:S02]  /*07b0*/  IMAD.IADD R17, R0, 0x1, -R3 ;  /* 0x0000000100117824 */ /* 0x000fe400078e0a03 */
[----:B------:R-:W-:Y:S01]  /*07c0*/  IMAD.U32 R3, RZ, RZ, UR14 ;  /* 0x0000000eff037e24 */ /* 0x000fe2000f8e00ff */
[----:B------:R-:W-:-:S02]  /*07d0*/  LEA.HI R0, R2, R4, RZ, 0x2 ;  /* 0x0000000402007211 */ /* 0x000fc400078f10ff */
[----:B------:R-:W-:Y:S02]  /*07e0*/  LOP3.LUT R2, R7, 0x1, RZ, 0xc0, !PT ;  /* 0x0000000107027812 */ /* 0x000fe400078ec0ff */
[----:B------:R-:W-:Y:S02]  /*07f0*/  LOP3.LUT R0, R0, 0xfffffffc, RZ, 0xc0, !PT ;  /* 0xfffffffc00007812 */ /* 0x000fe400078ec0ff */
[----:B------:R-:W-:Y:S01]  /*0800*/  ISETP.NE.U32.AND P6, PT, R2, 0x1, PT ;  /* 0x000000010200780c */ /* 0x000fe20003fc5070 */
[----:B------:R-:W-:Y:S02]  /*0810*/  IMAD.U32 R2, RZ, RZ, UR19 ;  /* 0x00000013ff027e24 */ /* 0x000fe4000f8e00ff */
[----:B------:R-:W-:Y:S01]  /*0820*/  IMAD.IADD R16, R4, 0x1, -R0 ;  /* 0x0000000104107824 */ /* 0x000fe200078e0a00 */
[----:B------:R-:W-:Y:S01]  /*0830*/  SHF.R.S32.HI R4, RZ, 0x3, R11 ;  /* 0x00000003ff047819 */ /* 0x000fe2000001140b */
[----:B------:R-:W-:Y:S01]  /*0840*/  IMAD.SHL.U32 R0, R5, 0x40, RZ ;  /* 0x0000004005007824 */ /* 0x000fe200078e00ff */
[----:B------:R1:W-:Y:S01]  /*0850*/  STL [R1+0x60], R2 ;  /* 0x0000600201007387 */ /* 0x0003e20000100800 */
[----:B------:R-:W-:-:S02]  /*0860*/  SEL R175, R175, 0x10, !P6 ;  /* 0x00000010afaf7807 */ /* 0x000fc40007000000 */
[----:B------:R-:W-:Y:S01]  /*0870*/  IMAD R15, R4, 0x8, R15 ;  /* 0x00000008040f7824 */ /* 0x000fe200078e020f */
[----:B------:R2:W-:Y:S01]  /*0880*/  STL [R1+0x58], R3 ;  /* 0x0000580301007387 */ /* 0x0005e20000100800 */
[----:B-1----:R-:W-:Y:S01]  /*0890*/  IMAD.U32 R2, RZ, RZ, UR5 ;  /* 0x00000005ff027e24 */ /* 0x002fe2000f8e00ff */
[----:B------:R-:W-:Y:S02]  /*08a0*/  USHF.R.S32.HI UR5, URZ, 0x1f, UR20 ;  /* 0x0000001f3f057899 */ /* 0x000fe40008011414 */
[----:B------:R-:W-:Y:S01]  /*08b0*/  UIMAD UR20, UR14, 0x60, URZ ;  /* 0x000000600e1478a4 */ /* 0x000fe2000f8e023f */
[----:B--2---:R-:W-:Y:S01]  /*08c0*/  IMAD.SHL.U32 R3, R7, 0x40, RZ ;  /* 0x0000004007037824 */ /* 0x004fe200078e00ff */
[----:B------:R1:W-:Y:S01]  /*08d0*/  STL [R1+0x5c], R2 ;  /* 0x00005c0201007387 */ /* 0x0003e20000100800 */
[----:B------:R-:W-:Y:S01]  /*08e0*/  UIMAD UR5, UR5, UR47, URZ ;  /* 0x0000002f050572a4 */ /* 0x000fe2000f8e023f */
[----:B-1----:R-:W-:Y:S02]  /*08f0*/  SHF.R.S32.HI R2, RZ, 0x1, R8 ;  /* 0x00000001ff027819 */ /* 0x002fe40000011408 */
[----:B------:R-:W-:-:S02]  /*0900*/  LOP3.LUT R8, R0, 0x1c0, RZ, 0xc0, !PT ;  /* 0x000001c000087812 */ /* 0x000fc400078ec0ff */
[----:B------:R-:W-:Y:S01]  /*0910*/  LOP3.LUT R0, R12, 0x3fffffe, RZ, 0xc0, !PT ;  /* 0x03fffffe0c007812 */ /* 0x000fe200078ec0ff */
[C---:B------:R-:W-:Y:S01]  /*0920*/  IMAD.SHL.U32 R6, R2.reuse, 0x40, RZ ;  /* 0x0000004002067824 */ /* 0x040fe200078e00ff */
[----:B------:R-:W-:Y:S02]  /*0930*/  LOP3.LUT P0, RZ, R2, 0x2, RZ, 0xc0, !PT ;  /* 0x0000000202ff7812 */ /* 0x000fe4000780c0ff */
        /* <DEDUP_REMOVED lines=33> */
[C---:B------:R-:W-:Y:S01]  /*0b50*/  IADD3 R174, R181.reuse, 0x40, RZ ;  /* 0x00000040b5ae7810 */ /* 0x040fe20007ffe0ff */
[C---:B------:R-:W-:Y:S01]  /*0b60*/  IMAD.IADD R179, R181.reuse, 0x1, R175 ;  /* 0x00000001b5b37824 */ /* 0x040fe200078e02af */
[----:B------:R-:W-:Y:S01]  /*0b70*/  @P4 IADD3 R174, R181, -0x40, RZ ;  /* 0xffffffc0b5ae4810 */ /* 0x000fe20007ffe0ff */
[----:B------:R-:W-:Y:S01]  /*0b80*/  IMAD.U32 R3, RZ, RZ, UR12 ;  /* 0x0000000cff037e24 */ /* 0x000fe2000f8e00ff */
[----:B------:R-:W-:Y:S01]  /*0b90*/  UIMAD UR17, UR14, 0x78, URZ ;  /* 0x000000780e1178a4 */ /* 0x000fe2000f8e023f */
[----:B------:R-:W-:Y:S01]  /*0ba0*/  IMAD R13, R13, 0x20, R0 ;  /* 0x000000200d0d7824 */ /* 0x000fe200078e0200 */
[----:B------:R-:W-:Y:S01]  /*0bb0*/  SHF.R.S32.HI R0, RZ, 0x1f, R2 ;  /* 0x0000001fff007819 */ /* 0x000fe20000011402 */
[----:B------:R-:W-:Y:S01]  /*0bc0*/  IMAD.IADD R175, R175, 0x1, R174 ;  /* 0x00000001afaf7824 */ /* 0x000fe200078e02ae */
[----:B------:R1:W-:Y:S01]  /*0bd0*/  STL [R1+0x54], R3 ;  /* 0x0000540301007387 */ /* 0x0003e20000100800 */
[----:B------:R-:W-:Y:S01]  /*0be0*/  IMAD R149, R150, 0x2, R149 ;  /* 0x0000000296957824 */ /* 0x000fe200078e0295 */
[----:B------:R-:W-:Y:S01]  /*0bf0*/  SHF.L.U64.HI R2, R2, 0x2, R0 ;  /* 0x0000000202027819 */ /* 0x000fe20000010200 */
[----:B------:R-:W-:Y:S01]  /*0c00*/  IMAD.U32 R0, RZ, RZ, UR5 ;  /* 0x00000005ff007e24 */ /* 0x000fe2000f8e00ff */
[----:B------:R-:W-:Y:S01]  /*0c10*/  UIMAD UR5, UR53, UR10, URZ ;  /* 0x0000000a350572a4 */ /* 0x000fe2000f8e023f */
[----:B------:R-:W-:-:S02]  /*0c20*/  IMAD.IADD R180, R181, 0x1, R176 ;  /* 0x00000001b5b47824 */ /* 0x000fc400078e02b0 */
[----:B------:R-:W-:Y:S02]  /*0c30*/  IMAD.IADD R178, R179, 0x1, R176 ;  /* 0x00000001b3b27824 */ /* 0x000fe400078e02b0 */
[----:B------:R-:W-:Y:S02]  /*0c40*/  IMAD.IADD R177, R176, 0x1, R174 ;  /* 0x00000001b0b17824 */ /* 0x000fe400078e02ae */
[----:B------:R-:W-:Y:S02]  /*0c50*/  IMAD.SHL.U32 R150, R150, 0x2, RZ ;  /* 0x0000000296967824 */ /* 0x000fe400078e00ff */
[----:B------:R-:W-:Y:S02]  /*0c60*/  IMAD.IADD R176, R176, 0x1, R175 ;  /* 0x00000001b0b07824 */ /* 0x000fe400078e02af */
[----:B-1----:R-:W-:Y:S01]  /*0c70*/  IMAD.U32 R3, RZ, RZ, UR4 ;  /* 0x00000004ff037e24 */ /* 0x002fe2000f8e00ff */
[----:B------:R-:W-:Y:S02]  /*0c80*/  USHF.R.S32.HI UR4, URZ, 0x1f, UR19 ;  /* 0x0000001f3f047899 */ /* 0x000fe40008011413 */
[----:B------:R-:W-:-:S02]  /*0c90*/  UIMAD UR19, UR14, 0x68, URZ ;  /* 0x000000680e1378a4 */ /* 0x000fc4000f8e023f */
        /* <DEDUP_REMOVED lines=66> */
.L_x_308:
        /* <DEDUP_REMOVED lines=54> */
.L_x_280:
        /* <DEDUP_REMOVED lines=59> */
.L_x_282:
        /* <DEDUP_REMOVED lines=18> */
.L_x_283:
        /* <DEDUP_REMOVED lines=84> */
.L_x_284:
[----:B------:R-:W2:Y:S02]  /*1e30*/  LDL R0, [R1+0x50] ;  /* 0x0000500001007983 */ /* 0x000ea40000100800 */
[----:B--2---:R1:W2:Y:S01]  /*1e40*/  R2UR UR33, R0 ;  /* 0x00000000002173c2 */ /* 0x0042a200000e0000 */
[----:B------:R-:W-:-:S07]  /*1e50*/  DEPBAR.LE SB1, 0x0, {2} ;  /* 0x000090040000791a */ /* 0x000fce0000000000 */
.L_x_285:
        /* <DEDUP_REMOVED lines=111> */
.L_x_287:
        /* <DEDUP_REMOVED lines=16> */
.L_x_288:
        /* <DEDUP_REMOVED lines=28> */
.L_x_290:
[----:B------:R-:W-:Y:S05]  /*2810*/  BSYNC B0 ;  /* 0x0000000000007941 */ /* 0x000fea0003800000 */
.L_x_289:
        /* <DEDUP_REMOVED lines=14> */
.L_x_292:
[----:B------:R-:W-:Y:S05]  /*2900*/  BSYNC B0 ;  /* 0x0000000000007941 */ /* 0x000fea0003800000 */
.L_x_291:
        /* <DEDUP_REMOVED lines=25> */
.L_x_294:
[----:B------:R-:W-:Y:S05]  /*2aa0*/  BSYNC B0 ;  /* 0x0000000000007941 */ /* 0x000fea0003800000 */
.L_x_293:
        /* <DEDUP_REMOVED lines=12> */
.L_x_286:
[----:B------:R-:W2:Y:S01]  /*2b70*/  LDL R23, [R1+0x2c] ;  /* 0x00002c0001177983 */ /* 0x000ea20000100800 */
[----:B------:R-:W-:-:S03]  /*2b80*/  ULDC.64 UR38, c[0x0][0x198] ;  /* 0x0000660000267ab9 */ /* 0x000fc60000000a00 */
[----:B------:R-:W3:Y:S01]  /*2b90*/  LDL R24, [R1+0x20] ;  /* 0x0000200001187983 */ /* 0x000ee20000100800 */
[----:B------:R-:W-:Y:S01]  /*2ba0*/  UIMAD UR14, UR42, UR38, URZ ;  /* 0x000000262a0e72a4 */ /* 0x000fe2000f8e023f */
[----:B------:R-:W-:Y:S01]  /*2bb0*/  IMAD.U32 R3, RZ, RZ, UR8 ;  /* 0x00000008ff037e24 */ /* 0x000fe2000f8e00ff */
[----:B------:R-:W-:Y:S02]  /*2bc0*/  ULDC.64 UR40, c[0x0][0x1a0] ;  /* 0x0000680000287ab9 */ /* 0x000fe40000000a00 */
[----:B------:R-:W-:Y:S01]  /*2bd0*/  UIMAD UR14, UR8, UR39, UR14 ;  /* 0x00000027080e72a4 */ /* 0x000fe2000f8e020e */
[----:B------:R-:W-:-:S04]  /*2be0*/  IMAD.WIDE.U32 R8, R3, c[0x0][0x1a0], R4 ;  /* 0x0000680003087a25 */ /* 0x000fc800078e0004 */
[----:B------:R-:W-:-:S04]  /*2bf0*/  IMAD.WIDE.U32 R4, R3, c[0x0][0x198], R4 ;  /* 0x0000660003047a25 */ /* 0x000fc800078e0004 */
[----:B------:R-:W-:Y:S01]  /*2c00*/  IMAD.U32 R3, RZ, RZ, UR14 ;  /* 0x0000000eff037e24 */ /* 0x000fe2000f8e00ff */
[----:B------:R-:W-:-:S04]  /*2c10*/  ULEA.HI UR14, UR4, UR4, URZ, 0x1 ;  /* 0x00000004040e7291 */ /* 0x000fc8000f8f083f */
[----:B------:R-:W-:Y:S02]  /*2c20*/  ULOP3.LUT UR14, UR14, 0xfffffffe, URZ, 0xc0, !UPT ;  /* 0xfffffffe0e0e7892 */ /* 0x000fe4000f8ec03f */
[----:B------:R-:W-:Y:S01]  /*2c30*/  UIMAD UR40, UR42, UR40, URZ ;  /* 0x000000282a2872a4 */ /* 0x000fe2000f8e023f */
[----:B------:R-:W-:Y:S01]  /*2c40*/  IADD3 R14, P0, R4, UR51, RZ ;  /* 0x00000033040e7c10 */ /* 0x000fe2000ff1e0ff */
[----:B------:R-:W-:Y:S02]  /*2c50*/  UIADD3 UR14, UR4, -UR14, URZ ;  /* 0x8000000e040e7290 */ /* 0x000fe4000fffe03f */
[----:B------:R-:W-:Y:S02]  /*2c60*/  UIMAD UR41, UR8, UR41, UR40 ;  /* 0x00000029082972a4 */ /* 0x000fe4000f8e0228 */
[----:B------:R-:W-:Y:S01]  /*2c70*/  UIADD3 UR33, UR43, 0x80, UR8 ;  /* 0x000000802b217890 */ /* 0x000fe2000fffe008 */
[----:B------:R-:W-:Y:S01]  /*2c80*/  IADD3.X R15, R5, UR55, R3, P0, !PT ;  /* 0x00000037050f7c10 */ /* 0x000fe200087fe403 */
[----:B------:R-:W-:-:S02]  /*2c90*/  UISETP.NE.AND UP0, UPT, UR14, 0x1, UPT ;  /* 0x000000010e00788c */ /* 0x000fc4000bf05270 */
[----:B------:R-:W-:Y:S01]  /*2ca0*/  UIMAD UR8, UR4, -0x80, UR43 ;  /* 0xffffff80040878a4 */ /* 0x000fe2000f8e022b */
[----:B------:R-:W-:Y:S01]  /*2cb0*/  IADD3 R3, R0, 0x40, RZ ;  /* 0x0000004000037810 */ /* 0x000fe20007ffe0ff */
[----:B------:R-:W-:Y:S01]  /*2cc0*/  UIMAD UR14, UR9, -0x80, UR5 ;  /* 0xffffff80090e78a4 */ /* 0x000fe2000f8e0205 */
[----:B------:R-:W-:-:S03]  /*2cd0*/  IMAD.MOV.U32 R18, RZ, RZ, 0x80 ;  /* 0x00000080ff127424 */ /* 0x000fc600078e00ff */
[C---:B------:R-:W-:Y:S02]  /*2ce0*/  ISETP.GE.AND P2, PT, R3.reuse, UR8, PT ;  /* 0x0000000803007c0c */ /* 0x040fe4000bf46270 */
[----:B------:R-:W-:Y:S02]  /*2cf0*/  ISETP.GE.AND P4, PT, R0, UR14, PT ;  /* 0x0000000e00007c0c */ /* 0x000fe4000bf86270 */
[----:B------:R-:W-:Y:S01]  /*2d00*/  ISETP.GE.AND P3, PT, R3, UR14, PT ;  /* 0x0000000e03007c0c */ /* 0x000fe2000bf66270 */
[----:B------:R-:W-:Y:S01]  /*2d10*/  IMAD.U32 R7, RZ, RZ, UR41 ;  /* 0x00000029ff077e24 */ /* 0x000fe2000f8e00ff */
[----:B------:R-:W-:Y:S01]  /*2d20*/  IADD3 R8, P1, R8, UR48, RZ ;  /* 0x0000003008087c10 */ /* 0x000fe2000ff3e0ff */
[C---:B------:R-:W-:Y:S02]  /*2d30*/  IMAD R17, R18.reuse, c[0x0][0x374], RZ ;  /* 0x0000dd0012117a24 */ /* 0x040fe400078e02ff */
[C---:B------:R-:W-:Y:S02]  /*2d40*/  IMAD R11, R18.reuse, c[0x0][0x194], RZ ;  /* 0x00006500120b7a24 */ /* 0x040fe400078e02ff */
[----:B------:R-:W-:-:S04]  /*2d50*/  IMAD.WIDE.U32 R12, R18, c[0x0][0x370], RZ ;  /* 0x0000dc00120c7a25 */ /* 0x000fc800078e00ff */
[----:B------:R-:W-:Y:S01]  /*2d60*/  IMAD.WIDE.U32 R18, R18, c[0x0][0x190], RZ ;  /* 0x0000640012127a25 */ /* 0x000fe200078e00ff */
[----:B------:R-:W-:-:S03]  /*2d70*/  IADD3.X R9, R9, UR49, R7, P1, !PT ;  /* 0x0000003109097c10 */ /* 0x000fc60008ffe407 */
[----:B------:R-:W-:Y:S01]  /*2d80*/  IMAD R3, R20, c[0x0][0x1b8], RZ ;  /* 0x00006e0014037a24 */ /* 0x000fe200078e02ff */
[----:B------:R-:W-:Y:S01]  /*2d90*/  @!P2 IADD3 R18, P1, R184, R18, RZ ;  /* 0x00000012b812a210 */ /* 0x000fe20007f3e0ff */
[----:B------:R-:W-:Y:S02]  /*2da0*/  @!P4 IMAD R7, R22, c[0x0][0x1a0], RZ ;  /* 0x000068001607ca24 */ /* 0x000fe400078e02ff */
[----:B------:R-:W-:Y:S01]  /*2db0*/  IMAD R10, R6, c[0x0][0x1bc], R3 ;  /* 0x00006f00060a7a24 */ /* 0x000fe200078e0203 */
[C---:B------:R-:W-:Y:S02]  /*2dc0*/  @!P3 IADD3 R3, P0, R0.reuse, 0x40, RZ ;  /* 0x000000400003b810 */ /* 0x040fe40007f1e0ff */
[----:B------:R-:W-:Y:S01]  /*2dd0*/  @!P2 IADD3.X R19, R185, R19, R11, P1, !PT ;  /* 0x00000013b913a210 */ /* 0x000fe20000ffe40b */
[----:B------:R-:W-:Y:S02]  /*2de0*/  @!P4 IMAD R11, R0, c[0x0][0x1a4], R7 ;  /* 0x00006900000bca24 */ /* 0x000fe400078e0207 */
[----:B------:R-:W-:Y:S01]  /*2df0*/  @!P3 IMAD.X R7, RZ, RZ, R22, P0 ;  /* 0x000000ffff07b224 */ /* 0x000fe200000e0616 */
[----:B------:R-:W-:Y:S01]  /*2e00*/  PLOP3.LUT P0, PT, PT, PT, UP6, 0x80, 0x0 ;  /* 0x000000000000781c */ /* 0x000fe20003f0f068 */
[----:B------:R-:W-:-:S04]  /*2e10*/  IMAD.WIDE.U32 R4, R6, c[0x0][0x1b8], R8 ;  /* 0x00006e0006047a25 */ /* 0x000fc800078e0008 */
[----:B------:R-:W-:Y:S02]  /*2e20*/  IMAD.IADD R5, R5, 0x1, R10 ;  /* 0x0000000105057824 */ /* 0x000fe400078e020a */
[----:B------:R-:W-:Y:S02]  /*2e30*/  @!P3 IMAD R7, R7, c[0x0][0x1a0], RZ ;  /* 0x000068000707ba24 */ /* 0x000fe400078e02ff */
[----:B------:R-:W-:-:S04]  /*2e40*/  @!P4 IMAD.WIDE.U32 R8, R0, c[0x0][0x1a0], R4 ;  /* 0x000068000008ca25 */ /* 0x000fc800078e0004 */
[----:B------:R-:W-:Y:S01]  /*2e50*/  @P0 BAR.SYNC.DEFER_BLOCKING 0x0 ;  /* 0x0000000000000b1d */ /* 0x000fe20000010000 */
[----:B------:R-:W-:Y:S01]  /*2e60*/  @!P2 IADD3 R16, P5, R182, R12, RZ ;  /* 0x0000000cb610a210 */ /* 0x000fe20007fbe0ff */
[----:B------:R-:W-:Y:S01]  /*2e70*/  @!P4 IMAD.IADD R9, R9, 0x1, R11 ;  /* 0x000000010909c824 */ /* 0x000fe200078e020b */
[C---:B------:R-:W-:Y:S01]  /*2e80*/  @!P4 LEA R12, P1, R8.reuse, c[0x0][0x170], 0x1 ;  /* 0x00005c00080cca11 */ /* 0x040fe200078208ff */
[C---:B------:R-:W-:Y:S02]  /*2e90*/  @!P3 IMAD R11, R3.reuse, c[0x0][0x1a4], R7 ;  /* 0x00006900030bba24 */ /* 0x040fe400078e0207 */
[----:B------:R-:W-:Y:S01]  /*2ea0*/  @!P3 IMAD.WIDE.U32 R4, R3, c[0x0][0x1a0], R4 ;  /* 0x000068000304ba25 */ /* 0x000fe200078e0004 */
[----:B------:R-:W-:Y:S02]  /*2eb0*/  @!P2 IADD3.X R17, R183, R13, R17, P5, !PT ;  /* 0x0000000db711a210 */ /* 0x000fe40002ffe411 */
[----:B------:R-:W-:Y:S02]  /*2ec0*/  @!P4 LEA.HI.X R13, R8, c[0x0][0x174], R9, 0x1, P1 ;  /* 0x00005d00080dca11 */ /* 0x000fe400008f0c09 */
[----:B------:R-:W-:-:S02]  /*2ed0*/  @!P3 IADD3 R5, R5, R11, RZ ;  /* 0x0000000b0505b210 */ /* 0x000fc40007ffe0ff */
[----:B------:R-:W-:Y:S01]  /*2ee0*/  PLOP3.LUT P0, PT, PT, PT, UP0, 0x80, 0x0 ;  /* 0x000000000000781c */ /* 0x000fe20003f0f008 */
[----:B------:R-:W-:Y:S02]  /*2ef0*/  IMAD R7, R20, c[0x0][0x1b0], RZ ;  /* 0x00006c0014077a24 */ /* 0x000fe400078e02ff */
[----:B------:R-:W-:-:S04]  /*2f00*/  IMAD.WIDE.U32 R8, R6, c[0x0][0x1b0], R14 ;  /* 0x00006c0006087a25 */ /* 0x000fc800078e000e */
[----:B------:R-:W-:Y:S02]  /*2f10*/  IMAD R7, R6, c[0x0][0x1b4], R7 ;  /* 0x00006d0006077a24 */ /* 0x000fe400078e0207 */
[----:B------:R-:W-:Y:S02]  /*2f20*/  @!P4 IMAD R6, R22, c[0x0][0x198], RZ ;  /* 0x000066001606ca24 */ /* 0x000fe400078e02ff */
[----:B------:R-:W-:Y:S02]  /*2f30*/  IMAD.MOV.U32 R20, RZ, RZ, 0x7f800000 ;  /* 0x7f800000ff147424 */ /* 0x000fe400078e00ff */
[----:B------:R-:W-:Y:S02]  /*2f40*/  IMAD.MOV.U32 R15, RZ, RZ, 0x7f800000 ;  /* 0x7f800000ff0f7424 */ /* 0x000fe400078e00ff */
[----:B------:R-:W-:Y:S01]  /*2f50*/  IMAD.MOV.U32 R14, RZ, RZ, 0x7f800000 ;  /* 0x7f800000ff0e7424 */ /* 0x000fe200078e00ff */
[----:B--2---:R-:W-:-:S04]  /*2f60*/  IADD3 R10, R23, 0x8, RZ ;  /* 0x00000008170a7810 */ /* 0x004fc80007ffe0ff */
[----:B------:R-:W-:Y:S02]  /*2f70*/  ISETP.GE.AND P6, PT, R10, UR8, PT ;  /* 0x000000080a007c0c */ /* 0x000fe4000bfc6270 */
[----:B------:R-:W-:-:S04]  /*2f80*/  @!P3 LEA R10, P1, R4, c[0x0][0x170], 0x1 ;  /* 0x00005c00040aba11 */ /* 0x000fc800078208ff */
[----:B------:R-:W-:Y:S02]  /*2f90*/  @!P3 LEA.HI.X R11, R4, c[0x0][0x174], R5, 0x1, P1 ;  /* 0x00005d00040bba11 */ /* 0x000fe400008f0c05 */
[----:B---3--:R-:W-:Y:S02]  /*2fa0*/  IADD3 R4, R24, 0x1000, RZ ;  /* 0x0000100018047810 */ /* 0x008fe40007ffe0ff */
[----:B------:R-:W-:Y:S01]  /*2fb0*/  ISETP.GE.AND P1, PT, R0, UR8, PT ;  /* 0x0000000800007c0c */ /* 0x000fe2000bf26270 */
[----:B------:R-:W-:Y:S01]  /*2fc0*/  IMAD.SHL.U32 R3, R24, 0x2, RZ ;  /* 0x0000000218037824 */ /* 0x000fe200078e00ff */
[----:B------:R-:W-:Y:S01]  /*2fd0*/  SEL R4, R4, R24, !P0 ;  /* 0x0000001804047207 */ /* 0x000fe20004000000 */
[----:B------:R-:W-:-:S03]  /*2fe0*/  IMAD.IADD R5, R9, 0x1, R7 ;  /* 0x0000000109057824 */ /* 0x000fc600078e0207 */
[----:B------:R-:W-:Y:S01]  /*2ff0*/  @P4 STS [R3+0x8000], RZ ;  /* 0x008000ff03004388 */ /* 0x000fe20000000800 */
[----:B------:R-:W-:-:S03]  /*3000*/  IMAD.SHL.U32 R210, R4, 0x2, RZ ;  /* 0x0000000204d27824 */ /* 0x000fc600078e00ff */
[----:B------:R-:W-:Y:S01]  /*3010*/  @P4 STS [R3+0x8004], RZ ;  /* 0x008004ff03004388 */ /* 0x000fe20000000800 */
[----:B------:R-:W-:-:S03]  /*3020*/  @!P4 IMAD.MOV.U32 R4, RZ, RZ, R8 ;  /* 0x000000ffff04c224 */ /* 0x000fc600078e0008 */
[----:B------:R-:W-:Y:S04]  /*3030*/  @P4 STS.64 [R3+0x8008], RZ ;  /* 0x008008ff03004388 */ /* 0x000fe80000000a00 */
[----:B------:R-:W-:Y:S01]  /*3040*/  @!PT LDS RZ, [RZ] ;  /* 0x00000000fffff984 */ /* 0x000fe20000000800 */
[----:B------:R-:W-:Y:S01]  /*3050*/  @!PT LDS RZ, [RZ] ;  /* 0x00000000fffff984 */ /* 0x000fe20000000800 */
[----:B------:R-:W-:Y:S01]  /*3060*/  @!PT LDS RZ, [RZ] ;  /* 0x00000000fffff984 */ /* 0x000fe20000000800 */
[----:B------:R1:W-:Y:S01]  /*3070*/  @!P4 LDGSTS.E.BYPASS.LTC128B.128 [R3+0x8000], [R12.64] ;  /* 0x080000000c03cfae */ /* 0x0003e2000b901d62 */
[----:B------:R-:W-:-:S03]  /*3080*/  @!P4 IMAD R9, R0, c[0x0][0x19c], R6 ;  /* 0x000067000009ca24 */ /* 0x000fc600078e0206 */
[----:B------:R-:W-:Y:S01]  /*3090*/  @P3 STS.128 [R3+0x9000], RZ ;  /* 0x009000ff03003388 */ /* 0x000fe20000000c00 */
[----:B------:R-:W-:-:S03]  /*30a0*/  @!P4 IMAD.WIDE.U32 R6, R0, c[0x0][0x198], R4 ;  /* 0x000066000006ca25 */ /* 0x000fc600078e0004 */
[----:B------:R-:W-:Y:S01]  /*30b0*/  @!PT LDS RZ, [RZ] ;  /* 0x00000000fffff984 */ /* 0x000fe20000000800 */
[----:B------:R-:W-:Y:S01]  /*30c0*/  @!PT LDS RZ, [RZ] ;  /* 0x00000000fffff984 */ /* 0x000fe20000000800 */
[----:B------:R-:W-:Y:S01]  /*30d0*/  @!PT LDS RZ, [RZ] ;  /* 0x00000000fffff984 */ /* 0x000fe20000000800 */
[----:B------:R2:W-:Y:S04]  /*30e0*/  @!P3 LDGSTS.E.BYPASS.LTC128B.128 [R3+0x9000], [R10.64] ;  /* 0x090000000a03bfae */ /* 0x0005e8000b901d62 */
[----:B------:R-:W0:Y:S04]  /*30f0*/  LDGDEPBAR ;  /* 0x00000000000079af */ /* 0x000e280000000000 */
[----:B------:R-:W-:Y:S04]  /*3100*/  @P1 STS [R3+0x4000], RZ ;  /* 0x004000ff03001388 */ /* 0x000fe80000000800 */
[----:B------:R-:W-:Y:S04]  /*3110*/  @P1 STS [R3+0x4004], RZ ;  /* 0x004004ff03001388 */ /* 0x000fe80000000800 */
[----:B------:R-:W-:Y:S04]  /*3120*/  @P1 STS.64 [R3+0x4008], RZ ;  /* 0x004008ff03001388 */ /* 0x000fe80000000a00 */
[----:B------:R-:W-:Y:S01]  /*3130*/  @!PT LDS RZ, [RZ] ;  /* 0x00000000fffff984 */ /* 0x000fe20000000800 */
[----:B------:R-:W-:Y:S01]  /*3140*/  @!PT LDS RZ, [RZ] ;  /* 0x00000000fffff984 */ /* 0x000fe20000000800 */
[----:B------:R-:W-:Y:S01]  /*3150*/  @!PT LDS RZ, [RZ] ;  /* 0x00000000fffff984 */ /* 0x000fe20000000800 */
[----:B------:R3:W-:Y:S01]  /*3160*/  @!P1 LDGSTS.E.BYPASS.LTC128B.128 [R3+0x4000], [R182.64] ;  /* 0x04000000b6039fae */ /* 0x0007e2000b901d62 */
[----:B------:R-:W-:-:S03]  /*3170*/  @!P4 IMAD.IADD R9, R7, 0x1, R9 ;  /* 0x000000010709c824 */ /* 0x000fc600078e0209 */
[----:B------:R-:W-:Y:S04]  /*3180*/  @P2 STS.128 [R3+0x5000], RZ ;  /* 0x005000ff03002388 */ /* 0x000fe80000000c00 */
[----:B------:R-:W-:Y:S01]  /*3190*/  @!PT LDS RZ, [RZ] ;  /* 0x00000000fffff984 */ /* 0x000fe20000000800 */
[----:B------:R-:W-:Y:S01]  /*31a0*/  @!PT LDS RZ, [RZ] ;  /* 0x00000000fffff984 */ /* 0x000fe20000000800 */
[----:B------:R-:W-:Y:S01]  /*31b0*/  @!PT LDS RZ, [RZ] ;  /* 0x00000000fffff984 */ /* 0x000fe20000000800 */
[----:B------:R3:W-:Y:S01]  /*31c0*/  @!P2 LDGSTS.E.BYPASS.LTC128B.128 [R3+0x5000], [R16.64] ;  /* 0x050000001003afae */ /* 0x0007e2000b901d62 */
[----:B--2---:R-:W-:-:S03]  /*31d0*/  @!P4 LEA R10, P5, R6, c[0x0][0x168], 0x1 ;  /* 0x00005a00060aca11 */ /* 0x004fc600078a08ff */
        /* <DEDUP_REMOVED lines=9> */
[----:B------:R-:W-:-:S03]  /*3270*/  @!P4 LEA.HI.X R11, R6, c[0x0][0x16c], R9, 0x1, P5 ;  /* 0x00005b00060bca11 */ /* 0x000fc600028f0c09 */
[----:B------:R-:W-:Y:S02]  /*3280*/  @!P3 IMAD.X R6, RZ, RZ, R22, P1 ;  /* 0x000000ffff06b224 */ /* 0x000fe400008e0616 */
[----:B------:R-:W-:Y:S02]  /*3290*/  @!P3 IMAD.MOV.U32 R9, RZ, RZ, R5 ;  /* 0x000000ffff09b224 */ /* 0x000fe400078e0005 */
[----:B------:R-:W-:Y:S01]  /*32a0*/  @!P3 IMAD R6, R6, c[0x0][0x198], RZ ;  /* 0x000066000606ba24 */ /* 0x000fe200078e02ff */
[----:B------:R-:W-:-:S03]  /*32b0*/  IADD3 R0, R23, 0x48, RZ ;  /* 0x0000004817007810 */ /* 0x000fc60007ffe0ff */
[C---:B------:R-:W-:Y:S02]  /*32c0*/  @!P3 IMAD R6, R4.reuse, c[0x0][0x19c], R6 ;  /* 0x000067000406ba24 */ /* 0x040fe400078e0206 */
[----:B------:R-:W-:Y:S01]  /*32d0*/  @!P3 IMAD.WIDE.U32 R4, R4, c[0x0][0x198], R8 ;  /* 0x000066000404ba25 */ /* 0x000fe200078e0008 */
[----:B------:R-:W-:Y:S04]  /*32e0*/  @P2 STS [R210+0x1000], RZ ;  /* 0x001000ffd2002388 */ /* 0x000fe80000000800 */
[----:B------:R-:W-:Y:S01]  /*32f0*/  @P2 STS [R210+0x1004], RZ ;  /* 0x001004ffd2002388 */ /* 0x000fe20000000800 */
[----:B------:R-:W-:-:S03]  /*3300*/  @!P3 IADD3 R5, R5, R6, RZ ;  /* 0x000000060505b210 */ /* 0x000fc60007ffe0ff */
[----:B------:R-:W-:Y:S04]  /*3310*/  @P2 STS [R210+0x1008], RZ ;  /* 0x001008ffd2002388 */ /* 0x000fe80000000800 */
[----:B------:R-:W-:Y:S01]  /*3320*/  @P2 STS [R210+0x100c], RZ ;  /* 0x00100cffd2002388 */ /* 0x000fe20000000800 */
[----:B------:R-:W-:-:S03]  /*3330*/  ISETP.GE.AND P1, PT, R0, UR8, PT ;  /* 0x0000000800007c0c */ /* 0x000fc6000bf26270 */
        /* <DEDUP_REMOVED lines=11> */
[----:B------:R-:W-:-:S02]  /*33f0*/  @!P3 LEA R6, P4, R4, c[0x0][0x168], 0x1 ;  /* 0x00005a000406ba11 */ /* 0x000fc400078808ff */
[C---:B-1----:R-:W-:Y:S02]  /*3400*/  IADD3 R12, R23.reuse, 0x40, RZ ;  /* 0x00000040170c7810 */ /* 0x042fe40007ffe0ff */
[----:B------:R-:W-:Y:S01]  /*3410*/  @!P3 LEA.HI.X R7, R4, c[0x0][0x16c], R5, 0x1, P4 ;  /* 0x00005b000407ba11 */ /* 0x000fe200020f0c05 */
[C---:B------:R-:W-:Y:S01]  /*3420*/  IMAD.SHL.U32 R4, R23.reuse, 0x4, RZ ;  /* 0x0000000417047824 */ /* 0x040fe200078e00ff */
[----:B------:R-:W-:Y:S02]  /*3430*/  ISETP.GE.AND P2, PT, R23, UR8, PT ;  /* 0x0000000817007c0c */ /* 0x000fe4000bf46270 */
[----:B------:R-:W-:Y:S02]  /*3440*/  SHF.R.S32.HI R8, RZ, 0x1f, R23 ;  /* 0x0000001fff087819 */ /* 0x000fe40000011417 */
[----:B------:R-:W-:Y:S01]  /*3450*/  ISETP.GE.AND P5, PT, R12, UR8, PT ;  /* 0x000000080c007c0c */ /* 0x000fe2000bfa6270 */
[----:B------:R3:W-:Y:S01]  /*3460*/  @P3 STS.128 [R3+0x7000], RZ ;  /* 0x007000ff03003388 */ /* 0x0007e20000000c00 */
[----:B------:R-:W-:-:S02]  /*3470*/  IADD3 R4, P4, R4, UR11, RZ ;  /* 0x0000000b04047c10 */ /* 0x000fc4000ff9e0ff */
[----:B------:R-:W-:Y:S01]  /*3480*/  SHF.L.U64.HI R5, R23, 0x2, R8 ;  /* 0x0000000217057819 */ /* 0x000fe20000010208 */
[----:B------:R-:W-:Y:S01]  /*3490*/  @!PT LDS RZ, [RZ] ;  /* 0x00000000fffff984 */ /* 0x000fe20000000800 */
[----:B------:R-:W-:Y:S01]  /*34a0*/  @!PT LDS RZ, [RZ] ;  /* 0x00000000fffff984 */ /* 0x000fe20000000800 */
[----:B------:R-:W-:Y:S01]  /*34b0*/  @!PT LDS RZ, [RZ] ;  /* 0x00000000fffff984 */ /* 0x000fe20000000800 */
[----:B------:R3:W-:Y:S01]  /*34c0*/  @!P3 LDGSTS.E.BYPASS.LTC128B.128 [R3+0x7000], [R6.64] ;  /* 0x070000000603bfae */ /* 0x0007e2000b901d62 */
[----:B------:R-:W-:Y:S02]  /*34d0*/  IMAD.MOV.U32 R13, RZ, RZ, 0x7f800000 ;  /* 0x7f800000ff0d7424 */ /* 0x000fe400078e00ff */
[----:B------:R-:W-:Y:S01]  /*34e0*/  IADD3.X R5, R5, UR10, RZ, P4, !PT ;  /* 0x0000000a05057c10 */ /* 0x000fe2000a7fe4ff */
[----:B------:R-:W0:Y:S04]  /*34f0*/  LDGDEPBAR ;  /* 0x00000000000079af */ /* 0x000e280000000000 */
[----:B------:R1:W4:Y:S04]  /*3500*/  @!P2 LDG.E R20, [R4.64] ;  /* 0x000000220414a981 */ /* 0x000328000c1e1900 */
[----:B------:R1:W5:Y:S04]  /*3510*/  @!P6 LDG.E R15, [R4.64+0x20] ;  /* 0x00002022040fe981 */ /* 0x000368000c1e1900 */
[----:B------:R1:W2:Y:S01]  /*3520*/  @!P5 LDG.E R14, [R4.64+0x100] ;  /* 0x00010022040ed981 */ /* 0x0002a2000c1e1900 */
[----:B---3--:R-:W-:Y:S01]  /*3530*/  SHF.R.S32.HI R3, RZ, 0x1f, R0 ;  /* 0x0000001fff037819 */ /* 0x008fe20000011400 */
[----:B------:R-:W-:-:S04]  /*3540*/  DEPBAR.LE SB0, 0x1 ;  /* 0x000080400000791a */ /* 0x000fc80000000000 */
[----:B------:R-:W-:-:S04]  /*3550*/  @!P1 LEA R6, P3, R0, UR11, 0x2 ;  /* 0x0000000b00069c11 */ /* 0x000fc8000f8610ff */
[----:B------:R-:W-:-:S05]  /*3560*/  @!P1 LEA.HI.X R7, R0, UR10, R3, 0x2, P3 ;  /* 0x0000000a00079c11 */ /* 0x000fca00098f1403 */
[----:B------:R-:W3:Y:S04]  /*3570*/  @!P1 LDG.E R13, [R6.64] ;  /* 0x00000022060d9981 */ /* 0x000ee8000c1e1900 */
[----:B------:R-:W-:Y:S01]  /*3580*/  BAR.SYNC.DEFER_BLOCKING 0x0 ;  /* 0x0000000000007b1d */ /* 0x000fe20000010000 */
[----:B------:R-:W-:Y:S01]  /*3590*/  IMAD.U32 R21, RZ, RZ, UR43 ;  /* 0x0000002bff157e24 */ /* 0x000fe2000f8e00ff */
[----:B------:R-:W-:Y:S02]  /*35a0*/  IADD3 R0, R23, 0x1, RZ ;  /* 0x0000000117007810 */ /* 0x000fe40007ffe0ff */
[----:B------:R-:W-:Y:S02]  /*35b0*/  IADD3 R3, R162, 0x1000, RZ ;  /* 0x00001000a2037810 */ /* 0x000fe40007ffe0ff */
[----:B-1----:R-:W-:-:S02]  /*35c0*/  IADD3 R4, R0, UR5, -R21 ;  /* 0x0000000500047c10 */ /* 0x002fc4000fffe815 */
[----:B------:R-:W-:Y:S02]  /*35d0*/  IADD3 R0, R156, 0x1000, RZ ;  /* 0x000010009c007810 */ /* 0x000fe40007ffe0ff */
[----:B------:R-:W-:Y:S02]  /*35e0*/  SEL R3, R3, R162, !P0 ;  /* 0x000000a203037207 */ /* 0x000fe40004000000 */
[----:B------:R-:W-:-:S03]  /*35f0*/  SEL R0, R0, R156, !P0 ;  /* 0x0000009c00007207 */ /* 0x000fc60004000000 */
[----:B------:R-:W-:Y:S01]  /*3600*/  IMAD.SHL.U32 R148, R3, 0x2, RZ ;  /* 0x0000000203947824 */ /* 0x000fe200078e00ff */
[----:B------:R-:W-:Y:S02]  /*3610*/  SHF.L.U32 R3, R0, 0x1, RZ ;  /* 0x0000000100037819 */ /* 0x000fe400000006ff */
[C---:B------:R-:W-:Y:S01]  /*3620*/  IADD3 R0, R23.reuse, -0x80, RZ ;  /* 0xffffff8017007810 */ /* 0x040fe20007ffe0ff */
[----:B------:R-:W1:Y:S04]  /*3630*/  LDSM.16.M88.4 R116, [R150+0x8000] ;  /* 0x008000009674783b */ /* 0x000e680000000200 */
[----:B------:R-:W1:Y:S04]  /*3640*/  LDSM.16.M88.4 R120, [R150+0x8400] ;  /* 0x008400009678783b */ /* 0x000e680000000200 */
[----:B------:R-:W1:Y:S04]  /*3650*/  LDSM.16.M88.4 R124, [R150+0x8800] ;  /* 0x00880000967c783b */ /* 0x000e680000000200 */
[----:B------:R-:W1:Y:S04]  /*3660*/  LDSM.16.M88.4 R128, [R150+0x8c00] ;  /* 0x008c00009680783b */ /* 0x000e680000000200 */
[----:B------:R-:W1:Y:S04]  /*3670*/  LDSM.16.M88.4 R132, [R149+0x8000] ;  /* 0x008000009584783b */ /* 0x000e680000000200 */
[----:B------:R-:W1:Y:S04]  /*3680*/  LDSM.16.M88.4 R136, [R149+0x8400] ;  /* 0x008400009588783b */ /* 0x000e680000000200 */
[----:B------:R-:W1:Y:S04]  /*3690*/  LDSM.16.M88.4 R140, [R149+0x8800] ;  /* 0x00880000958c783b */ /* 0x000e680000000200 */
[----:B------:R-:W1:Y:S01]  /*36a0*/  LDSM.16.M88.4 R144, [R149+0x8c00] ;  /* 0x008c00009590783b */ /* 0x000e620000000200 */
[----:B------:R-:W-:Y:S01]  /*36b0*/  SHF.L.U64.HI R5, R23, 0x2, R8 ;  /* 0x0000000217057819 */ /* 0x000fe20000010208 */
[----:B------:R-:W-:-:S02]  /*36c0*/  IMAD.SHL.U32 R0, R0, 0x4, RZ ;  /* 0x0000000400007824 */ /* 0x000fc400078e00ff */
[----:B------:R1:W-:Y:S01]  /*36d0*/  STL [R1+0x1c], R4 ;  /* 0x00001c0401007387 */ /* 0x0003e20000100800 */
[----:B------:R-:W-:Y:S02]  /*36e0*/  IMAD.SHL.U32 R154, R162, 0x2, RZ ;  /* 0x00000002a29a7824 */ /* 0x000fe400078e00ff */
[----:B-1----:R-:W-:Y:S01]  /*36f0*/  IMAD.SHL.U32 R4, R23, 0x4, RZ ;  /* 0x0000000417047824 */ /* 0x002fe200078e00ff */
        /* <DEDUP_REMOVED lines=18> */
[----:B----4-:R1:W-:Y:S04]  /*3820*/  STL [R1+0x8], R20 ;  /* 0x0000081401007387 */ /* 0x0103e80000100800 */
[----:B-----5:R1:W-:Y:S04]  /*3830*/  STL [R1+0xc], R15 ;  /* 0x00000c0f01007387 */ /* 0x0203e80000100800 */
[----:B--2---:R1:W-:Y:S04]  /*3840*/  STL [R1], R14 ;  /* 0x0000000e01007387 */ /* 0x0043e80000100800 */
[----:B---3--:R1:W-:Y:S04]  /*3850*/  STL [R1+0x4], R13 ;  /* 0x0000040d01007387 */ /* 0x0083e80000100800 */
[----:B------:R1:W-:Y:S04]  /*3860*/  STL [R1+0x18], R5 ;  /* 0x0000180501007387 */ /* 0x0003e80000100800 */
[----:B------:R1:W-:Y:S04]  /*3870*/  STL [R1+0x14], R4 ;  /* 0x0000140401007387 */ /* 0x0003e80000100800 */
[----:B------:R1:W-:Y:S02]  /*3880*/  STL [R1+0x10], R0 ;  /* 0x0000100001007387 */ /* 0x0003e40000100800 */
.L_x_298:
[----:B-1----:R-:W4:Y:S01]  /*3890*/  LDL R0, [R1+0x1c] ;  /* 0x00001c0001007983 */ /* 0x002f220000100800 */
        /* <DEDUP_REMOVED lines=57> */
[----:B-1----:R-:W2:Y:S04]  /*3c30*/  LDL R68, [R1+0x24] ;  /* 0x0000240001447983 */ /* 0x002ea80000100800 */
[----:B---3--:R-:W3:Y:S04]  /*3c40*/  LDL R3, [R1+0x8] ;  /* 0x0000080001037983 */ /* 0x008ee80000100800 */
[----:B----4-:R-:W4:Y:S01]  /*3c50*/  LDL R2, [R1+0xc] ;  /* 0x00000c0001027983 */ /* 0x010f220000100800 */
        /* <DEDUP_REMOVED lines=9> */
[----:B------:R-:W-:Y:S01]  /*3cf0*/  LDSM.16.M88.4 R104, [R112] ;  /* 0x000000007068783b */ /* 0x000fe20000000200 */
[----:B------:R-:W-:Y:S02]  /*3d00*/  @!P0 IADD3 R163, R0, UR8, RZ ;  /* 0x0000000800a38c10 */ /* 0x000fe4000fffe0ff */
[----:B------:R-:W-:Y:S01]  /*3d10*/  MOV R0, UR9 ;  /* 0x0000000900007c02 */ /* 0x000fe20008000f00 */
[C---:B------:R-:W-:Y:S04]  /*3d20*/  HMMA.16816.F32 R8, R60.reuse, R16, RZ ;  /* 0x000000103c08723c */ /* 0x040fe800000018ff */
[----:B------:R-:W1:Y:S04]  /*3d30*/  LDSM.16.M88.4 R108, [R149+0x6000] ;  /* 0x00600000956c783b */ /* 0x000e680000000200 */
[-C--:B------:R-:W-:Y:S04]  /*3d40*/  HMMA.16816.F32 R12, R60, R18.reuse, RZ ;  /* 0x000000123c0c723c */ /* 0x080fe800000018ff */
[----:B------:R-:W1:Y:S04]  /*3d50*/  LDSM.16.M88.4 R112, [R112+0x1000] ;  /* 0x001000007070783b */ /* 0x000e680000000200 */
        /* <DEDUP_REMOVED lines=14> */
[C---:B------:R-:W-:Y:S08]  /*3e40*/  HMMA.16816.F32 R8, R112.reuse, R108, R8 ;  /* 0x0000006c7008723c */ /* 0x040ff00000001808 */
        /* <DEDUP_REMOVED lines=25> */
[----:B--2---:R-:W-:Y:S09]  /*3fe0*/  @!P0 LEA R0, R0, R68, 0x7 ;  /* 0x0000004400008211 */ /* 0x004ff200078e38ff */
        /* <DEDUP_REMOVED lines=9> */
[----:B----4-:R-:W-:Y:S04]  /*4080*/  FMUL.FTZ R12, R2, 1.4426950216293334961 ;  /* 0x3fb8aa3b020c7820 */ /* 0x010fe80000410000 */
[--C-:B------:R-:W-:Y:S02]  /*4090*/  FFMA.FTZ R9, R8, c[0x0][0x23c], -R13.reuse ;  /* 0x00008f0008097a23 */ /* 0x100fe4000001080d */
[----:B------:R-:W4:Y:S01]  /*40a0*/  MUFU.TANH R245, R6 ;  /* 0x0000000600f57308 */ /* 0x000f220000002400 */
[----:B--2---:R-:W-:Y:S04]  /*40b0*/  @!P0 IADD3 R16, R0, 0x1, RZ ;  /* 0x0000000100108810 */ /* 0x004fe80007ffe0ff */
        /* <DEDUP_REMOVED lines=9> */
[----:B--2---:R-:W2:Y:S09]  /*4150*/  LDSM.16.M88.4 R4, [R149+0x6400] ;  /* 0x006400009504783b */ /* 0x004eb20000000200 */
[----:B------:R-:W-:Y:S01]  /*4160*/  MUFU.EX2 R210, R9 ;  /* 0x0000000900d27308 */ /* 0x000fe20000000800 */
[C---:B-1----:R-:W-:Y:S04]  /*4170*/  @!P0 IADD3 R14, R163.reuse, 0x8, RZ ;  /* 0x00000008a30e8810 */ /* 0x042fe80007ffe0ff */
[----:B------:R-:W-:Y:S05]  /*4180*/  @!P0 IMNMX R14, R14, UR5, PT ;  /* 0x000000050e0e8c17 */ /* 0x000fea000b800200 */
[----:B------:R1:W1:Y:S01]  /*4190*/  MUFU.TANH R86, R10 ;  /* 0x0000000a00567308 */ /* 0x0002620000002400 */
[-C--:B------:R-:W-:Y:S02]  /*41a0*/  @!P0 ISETP.GE.AND P2, PT, R0, R14.reuse, PT ;  /* 0x0000000e0000820c */ /* 0x080fe40003f46270 */
[----:B------:R-:W-:Y:S02]  /*41b0*/  @!P0 ISETP.GE.AND P1, PT, R16, R14, PT ;  /* 0x0000000e1000820c */ /* 0x000fe40003f26270 */
[----:B----4-:R-:W-:Y:S05]  /*41c0*/  @!P0 IADD3 R11, R163, 0x40, RZ ;  /* 0x00000040a30b8810 */ /* 0x010fea0007ffe0ff */
[----:B------:R4:W3:Y:S01]  /*41d0*/  MUFU.TANH R170, R17 ;  /* 0x0000001100aa7308 */ /* 0x0008e20000002400 */
[----:B------:R-:W-:Y:S09]  /*41e0*/  @!P0 IMNMX R11, R11, UR5, PT ;  /* 0x000000050b0b8c17 */ /* 0x000ff2000b800200 */
[----:B------:R4:W3:Y:S01]  /*41f0*/  MUFU.TANH R242, R18 ;  /* 0x0000001200f27308 */ /* 0x0008e20000002400 */
[-C--:B--2---:R-:W-:Y:S01]  /*4200*/  HMMA.16816.F32 R20, R104, R4.reuse, R20 ;  /* 0x000000046814723c */ /* 0x084fe20000001814 */
[----:B-1----:R-:W-:Y:S04]  /*4210*/  @!P0 IADD3 R10, R163, 0x48, RZ ;  /* 0x00000048a30a8810 */ /* 0x002fe80007ffe0ff */
[----:B------:R-:W-:Y:S04]  /*4220*/  @!P0 IMNMX R10, R10, UR5, PT ;  /* 0x000000050a0a8c17 */ /* 0x000fe8000b800200 */
[----:B------:R-:W1:Y:S01]  /*4230*/  MUFU.TANH R240, R19 ;  /* 0x0000001300f07308 */ /* 0x000e620000002400 */
[C---:B------:R-:W-:Y:S02]  /*4240*/  HMMA.16816.F32 R24, R112.reuse, R4, R24 ;  /* 0x000000047018723c */ /* 0x040fe40000001818 */
[----:B----4-:R-:W-:Y:S05]  /*4250*/  @!P0 IADD3 R17, R0, 0x9, RZ ;  /* 0x0000000900118810 */ /* 0x010fea0007ffe0ff */
        /* <DEDUP_REMOVED lines=95> */
[CC--:B------:R-:W-:Y:S03]  /*4850*/  @!P0 ISETP.GE.AND P1, PT, R17.reuse, R15.reuse, PT ;  /* 0x0000000f1100820c */ /* 0x0c0fe60003f26270 */
        /* <DEDUP_REMOVED lines=20> */
[----:B------:R-:W-:Y:S01]  /*49a0*/  @!P0 ISETP.GE.AND P1, PT, R16, R15, PT ;  /* 0x0000000f1000820c */ /* 0x000fe20003f26270 */
        /* <DEDUP_REMOVED lines=10> */
[-C--:B------:R-:W-:Y:S03]  /*4a50*/  @!P0 ISETP.GE.AND P1, PT, R16, R14.reuse, PT ;  /* 0x0000000e1000820c */ /* 0x080fe60003f26270 */
        /* <DEDUP_REMOVED lines=49> */
[----:B------:R-:W-:Y:S02]  /*4d70*/  @!P0 ISETP.GE.AND P1, PT, R17, R10, PT ;  /* 0x0000000a1100820c */ /* 0x000fe40003f26270 */
[----:B------:R-:W-:Y:S01]  /*4d80*/  @!P0 IADD3 R17, R0, 0x19, RZ ;  /* 0x0000001900118810 */ /* 0x000fe20007ffe0ff */
[--C-:B------:R-:W-:Y:S02]  /*4d90*/  FFMA.FTZ R5, R5, c[0x0][0x23c], -R8.reuse ;  /* 0x00008f0005057a23 */ /* 0x100fe40000010808 */
[----:B------:R-:W-:Y:S01]  /*4da0*/  MUFU.TANH R234, R40 ;  /* 0x0000002800ea7308 */ /* 0x000fe20000002400 */
[----:B--2---:R-:W-:Y:S02]  /*4db0*/  MOV R4, R77 ;  /* 0x0000004d00047202 */ /* 0x004fe40000000f00 */
[----:B------:R-:W-:Y:S02]  /*4dc0*/  @!P0 FSEL R4, R77, -INF , !P1 ;  /* 0xff8000004d048808 */ /* 0x000fe40004800000 */
[-C--:B------:R-:W-:Y:S03]  /*4dd0*/  @!P0 ISETP.GE.AND P1, PT, R16, R11.reuse, PT ;  /* 0x0000000b1000820c */ /* 0x080fe60003f26270 */
[--C-:B------:R-:W-:Y:S02]  /*4de0*/  FFMA.FTZ R4, R4, c[0x0][0x23c], -R8.reuse ;  /* 0x00008f0004047a23 */ /* 0x100fe40000010808 */
[----:B------:R-:W-:Y:S10]  /*4df0*/  MUFU.EX2 R82, R5 ;  /* 0x0000000500527308 */ /* 0x000ff40000000800 */
        /* <DEDUP_REMOVED lines=20> */
[----:B------:R-:W-:Y:S01]  /*4f40*/  MUFU.TANH R203, R50 ;  /* 0x0000003200cb7308 */ /* 0x000fe20000002400 */
        /* <DEDUP_REMOVED lines=34> */
[C---:B------:R-:W-:Y:S03]  /*5170*/  @!P0 ISETP.GE.AND P1, PT, R17.reuse, R15, PT ;  /* 0x0000000f1100820c */ /* 0x040fe60003f26270 */
        /* <DEDUP_REMOVED lines=108> */
[----:B------:R-:W-:Y:S02]  /*5840*/  MOV R6, R203 ;  /* 0x000000cb00067202 */ /* 0x000fe40000000f00 */
        /* <DEDUP_REMOVED lines=8> */
[----:B------:R-:W-:Y:S03]  /*58d0*/  @!P0 ISETP.GE.AND P1, PT, R6, R15, PT ;  /* 0x0000000f0600820c */ /* 0x000fe60003f26270 */
[--C-:B------:R-:W-:Y:S01]  /*58e0*/  FFMA.FTZ R17, R7, c[0x0][0x23c], -R12.reuse ;  /* 0x00008f0007117a23 */ /* 0x100fe2000001080c */
[----:B------:R-:W-:Y:S02]  /*58f0*/  @!P0 IADD3 R7, R0, 0x31, RZ ;  /* 0x0000003100078810 */ /* 0x000fe40007ffe0ff */
[----:B-1----:R-:W-:Y:S01]  /*5900*/  MOV R16, R187 ;  /* 0x000000bb00107202 */ /* 0x002fe20000000f00 */
[----:B------:R1:W4:Y:S01]  /*5910*/  MUFU.EX2 R207, R17 ;  /* 0x0000001100cf7308 */ /* 0x0003220000000800 */
        /* <DEDUP_REMOVED lines=15> */
[----:B------:R1:W-:Y:S01]  /*5a10*/  MUFU.EX2 R206, R17 ;  /* 0x0000001100ce7308 */ /* 0x0003e20000000800 */
[----:B------:R-:W-:Y:S01]  /*5a20*/  @!P0 ISETP.GE.AND P1, PT, R6, R11, PT ;  /* 0x0000000b0600820c */ /* 0x000fe20003f26270 */
[----:B-1----:R-:W-:Y:S01]  /*5a30*/  FFMA.FTZ R17, R16, c[0x0][0x23c], -R12 ;  /* 0x00008f0010117a23 */ /* 0x002fe2000001080c */
[----:B---3--:R-:W-:Y:S02]  /*5a40*/  MOV R16, R215 ;  /* 0x000000d700107202 */ /* 0x008fe40000000f00 */
[----:B------:R-:W-:Y:S05]  /*5a50*/  @!P0 FSEL R16, R215, -INF , !P1 ;  /* 0xff800000d7108808 */ /* 0x000fea0004800000 */
[----:B------:R1:W3:Y:S01]  /*5a60*/  MUFU.EX2 R205, R17 ;  /* 0x0000001100cd7308 */ /* 0x0002e20000000800 */
[----:B------:R-:W-:Y:S01]  /*5a70*/  @!P0 ISETP.GE.AND P1, PT, R7, R11, PT ;  /* 0x0000000b0700820c */ /* 0x000fe20003f26270 */
        /* <DEDUP_REMOVED lines=19> */
[C---:B------:R-:W-:Y:S02]  /*5bb0*/  @!P0 ISETP.GE.AND P5, PT, R6.reuse, R15, PT ;  /* 0x0000000f0600820c */ /* 0x040fe40003fa6270 */
[-C--:B------:R-:W-:Y:S02]  /*5bc0*/  @!P0 ISETP.GE.AND P3, PT, R6, R14.reuse, PT ;  /* 0x0000000e0600820c */ /* 0x080fe40003f66270 */
[----:B---3--:R-:W-:Y:S02]  /*5bd0*/  MOV R7, R211 ;  /* 0x000000d300077202 */ /* 0x008fe40000000f00 */
[C---:B------:R-:W-:Y:S02]  /*5be0*/  @!P0 ISETP.GE.AND P4, PT, R0.reuse, R15, PT ;  /* 0x0000000f0000820c */ /* 0x040fe40003f86270 */
[----:B------:R-:W-:Y:S02]  /*5bf0*/  @!P0 ISETP.GE.AND P2, PT, R0, R14, PT ;  /* 0x0000000e0000820c */ /* 0x000fe40003f46270 */
        /* <DEDUP_REMOVED lines=365> */
[C---:B------:R-:W-:Y:S02]  /*72d0*/  FADD.FTZ R8, -R108.reuse, R61 ;  /* 0x0000003d6c087221 */ /* 0x040fe40000010100 */
        /* <DEDUP_REMOVED lines=144> */
[C---:B------:R-:W-:Y:S01]  /*7be0*/  IMAD.U32 R0, R5.reuse, -0x80, RZ ;  /* 0xffffff8005007824 */ /* 0x040fe200078e00ff */
        /* <DEDUP_REMOVED lines=16> */
.L_x_296:
        /* <DEDUP_REMOVED lines=141> */
.L_x_297:
        /* <DEDUP_REMOVED lines=297> */
.L_x_299:
        /* <DEDUP_REMOVED lines=17> */
.L_x_300:
        /* <DEDUP_REMOVED lines=44> */
.L_x_302:
[----:B-12---:R-:W-:Y:S05]  /*9c20*/  BSYNC B0 ;  /* 0x0000000000007941 */ /* 0x006fea0003800000 */
.L_x_301:
        /* <DEDUP_REMOVED lines=14> */
.L_x_304:
[----:B------:R-:W-:Y:S05]  /*9d10*/  BSYNC B0 ;  /* 0x0000000000007941 */ /* 0x000fea0003800000 */
.L_x_303:
        /* <DEDUP_REMOVED lines=25> */
.L_x_306:
[----:B------:R-:W-:Y:S05]  /*9eb0*/  BSYNC B0 ;  /* 0x0000000000007941 */ /* 0x000fea0003800000 */
.L_x_305:
        /* <DEDUP_REMOVED lines=11> */
.L_x_295:
[----:B------:R-:W-:Y:S05]  /*9f70*/  BSYNC B1 ;  /* 0x0000000000017941 */ /* 0x000fea0003800000 */
.L_x_281:
        /* <DEDUP_REMOVED lines=11> */
.L_x_307:
[----:B------:R-:W-:Y:S05]  /*a030*/  EXIT ;  /* 0x000000000000794d */ /* 0x000fea0003800000 */
.L_x_309:
        /* <DEDUP_REMOVED lines=12> */
.L_x_694:


//--------------------- .text._ZN5flash44flash_bwd_dq_dk_dv_loop_seqk_parallel_kernelI23Flash_bwd_kernel_traitsILi32ELi128ELi128ELi8ELi4ELi4ELi4ELb1ELb0EN7cutlass6half_tE19Flash_kernel_traitsILi32ELi128ELi128ELi8ES3_EELb1ELb1ELb0ELb1ELb0ELb0ELb0EEEvNS_16Flash_bwd_paramsE --------------------------
	.section	.text._ZN5flash44flash_bwd_dq_dk_dv_loop_seqk_parallel_kernelI23Flash_bwd_kernel_traitsILi32ELi128ELi128ELi8ELi4ELi4ELi4ELb1ELb0EN7cutlass6half_tE19Flash_kernel_traitsILi32ELi128ELi128ELi8ES3_EELb1ELb1ELb0ELb1ELb0ELb0ELb0EEEvNS_16Flash_bwd_paramsE,"ax",@progbits
	.sectioninfo	@"SHI_REGISTERS=255"
	.align	128
        .global         _ZN5flash44flash_bwd_dq_dk_dv_loop_seqk_parallel_kernelI23Flash_bwd_kernel_traitsILi32ELi128ELi128ELi8ELi4ELi4ELi4ELb1ELb0EN7cutlass6half_tE19Flash_kernel_traitsILi32ELi128ELi128ELi8ES3_EELb1ELb1ELb0ELb1ELb0ELb0ELb0EEEvNS_16Flash_bwd_paramsE
        .type           _ZN5flash44flash_bwd_dq_dk_dv_loop_seqk_parallel_kernelI23Flash_bwd_kernel_traitsILi32ELi128ELi128ELi8ELi4ELi4ELi4ELb1ELb0EN7cutlass6half_tE19Flash_kernel_traitsILi32ELi128ELi128ELi8ES3_EELb1ELb1ELb0ELb1ELb0ELb0ELb0EEEvNS_16Flash_bwd_paramsE,@function
        .size           _ZN5flash44flash_bwd_dq_dk_dv_loop_seqk_parallel_kernelI23Flash_bwd_kernel_traitsILi32ELi128ELi128ELi8ELi4ELi4ELi4ELb1ELb0EN7cutlass6half_tE19Flash_kernel_traitsILi32ELi128ELi128ELi8ES3_EELb1ELb1ELb0ELb1ELb0ELb0ELb0EEEvNS_16Flash_bwd_paramsE,(.L_x_695 - _ZN5flash44flash_bwd_dq_dk_dv_loop_seqk_parallel_kernelI23Flash_bwd_kernel_traitsILi32ELi128ELi128ELi8ELi4ELi4ELi4ELb1ELb0EN7cutlass6half_tE19Flash_kernel_traitsILi32ELi128ELi128ELi8ES3_EELb1ELb1ELb0ELb1ELb0ELb0ELb0EEEvNS_16Flash_bwd_paramsE)
        .other          _ZN5flash44flash_bwd_dq_dk_dv_loop_seqk_parallel_kernelI23Flash_bwd_kernel_traitsILi32ELi128ELi128ELi8ELi4ELi4ELi4ELb1ELb0EN7cutlass6half_tE19Flash_kernel_traitsILi32ELi128ELi128ELi8ES3_EELb1ELb1ELb0ELb1ELb0ELb0ELb0EEEvNS_16Flash_bwd_paramsE,@"STO_CUDA_ENTRY STV_DEFAULT"
_ZN5flash44flash_bwd_dq_dk_dv_loop_seqk_parallel_kernelI23Flash_bwd_kernel_traitsILi32ELi128ELi128ELi8ELi4ELi4ELi4ELb1ELb0EN7cutlass6half_tE19Flash_kernel_traitsILi32ELi128ELi128ELi8ES3_EELb1ELb1ELb0ELb1ELb0ELb0ELb0EEEvNS_16Flash_bwd_paramsE:
.text._ZN5flash44flash_bwd_dq_dk_dv_loop_seqk_parallel_kernelI23Flash_bwd_kernel_traitsILi32ELi128ELi128ELi8ELi4ELi4ELi4ELb1ELb0EN7cutlass6half_tE19Flash_kernel_traitsILi32ELi128ELi128ELi8ES3_EELb1ELb1ELb0ELb1ELb0ELb0ELb0EEEvNS_16Flash_bwd_paramsE:
        /* <DEDUP_REMOVED lines=25> */
[----:B------:R-:W-:Y:S02]  /*0190*/  ULDC.U8 UR9, c[0x0][0x328] ;  /* 0x0000ca0000097ab9 */ /* 0x000fe40000000000 */
[----:B------:R4:W-:Y:S01]  /*01a0*/  STL [R1+0xa0], R12 ;  /* 0x0000a00c01007387 */ /* 0x0009e20000100800 */
[----:B------:R-:W-:Y:S02]  /*01b0*/  UISETP.NE.AND UP5, UPT, UR9, URZ, UPT ;  /* 0x0000003f0900728c */ /* 0x000fe4000bfa5270 */
[----:B------:R-:W-:Y:S01]  /*01c0*/  ULDC UR56, c[0x0][0x1c0] ;  /* 0x0000700000387ab9 */ /* 0x000fe20000000800 */
[----:B-1----:R-:W-:Y:S01]  /*01d0*/  SHF.R.S32.HI R6, RZ, 0x1f, R11 ;  /* 0x0000001fff067819 */ /* 0x002fe2000001140b */
[----:B--2---:R-:W-:-:S02]  /*01e0*/  UIMAD UR19, UR54, UR59, URZ ;  /* 0x0000003b361372a4 */ /* 0x004fc4000f8e023f */
[----:B------:R-:W-:Y:S01]  /*01f0*/  ULOP3.LUT UR4, UR54, UR14, URZ, 0x3c, !UPT ;  /* 0x0000000e36047292 */ /* 0x000fe2000f8e3c3f */
[CC--:B------:R-:W-:Y:S01]  /*0200*/  LEA.HI R7, R6.reuse, R11.reuse, RZ, 0x2 ;  /* 0x0000000b06077211 */ /* 0x0c0fe200078f10ff */
[----:B------:R-:W-:Y:S01]  /*0210*/  ULDC.U8 UR12, c[0x0][0x3d0] ;  /* 0x0000f400000c7ab9 */ /* 0x000fe20000000000 */
[CC--:B------:R-:W-:Y:S01]  /*0220*/  LEA.HI R5, R6.reuse, R11.reuse, RZ, 0x5 ;  /* 0x0000000b06057211 */ /* 0x0c0fe200078f28ff */
[----:B------:R-:W-:Y:S01]  /*0230*/  ULDC UR13, c[0x0][0x1c0] ;  /* 0x00007000000d7ab9 */ /* 0x000fe20000000800 */
[--C-:B------:R-:W-:Y:S01]  /*0240*/  SHF.R.S32.HI R0, RZ, 0x2, R7.reuse ;  /* 0x00000002ff007819 */ /* 0x100fe20000011407 */
[----:B---3--:R-:W-:Y:S01]  /*0250*/  UIMAD UR6, UR53, UR8, UR54 ;  /* 0x00000008350672a4 */ /* 0x008fe2000f8e0236 */
[----:B------:R-:W-:Y:S01]  /*0260*/  SHF.R.S32.HI R2, RZ, 0x1f, R7 ;  /* 0x0000001fff027819 */ /* 0x000fe20000011407 */
[----:B------:R-:W-:Y:S01]  /*0270*/  USHF.R.S32.HI UR8, URZ, 0x1f, UR54 ;  /* 0x0000001f3f087899 */ /* 0x000fe20008011436 */
[CC--:B------:R-:W-:Y:S01]  /*0280*/  LEA.HI R14, R6.reuse, R11.reuse, RZ, 0x7 ;  /* 0x0000000b060e7211 */ /* 0x0c0fe200078f38ff */
[----:B------:R-:W-:Y:S01]  /*0290*/  USHF.L.U32 UR9, UR53, 0x7, URZ ;  /* 0x0000000735097899 */ /* 0x000fe2000800063f */
[-C--:B------:R-:W-:Y:S01]  /*02a0*/  LEA.HI R149, R6, R11.reuse, RZ, 0x3 ;  /* 0x0000000b06957211 */ /* 0x080fe200078f18ff */
[----:B------:R-:W-:Y:S01]  /*02b0*/  ULDC UR20, c[0x0][0x224] ;  /* 0x0000890000147ab9 */ /* 0x000fe20000000800 */
[-C--:B------:R-:W-:Y:S01]  /*02c0*/  LEA.HI R2, R2, R0.reuse, RZ, 0x3 ;  /* 0x0000000002027211 */ /* 0x080fe200078f18ff */
[----:B------:R-:W-:Y:S01]  /*02d0*/  UIMAD.WIDE UR56, UR59, UR56, URZ ;  /* 0x000000383b3872a5 */ /* 0x000fe2000f8e023f */
[----:B------:R-:W-:Y:S01]  /*02e0*/  LEA.HI R6, R6, R11, RZ, 0x4 ;  /* 0x0000000b06067211 */ /* 0x000fe200078f20ff */
[----:B------:R-:W-:Y:S01]  /*02f0*/  UISETP.NE.AND UP6, UPT, UR12, URZ, UPT ;  /* 0x0000003f0c00728c */ /* 0x000fe2000bfc5270 */
[----:B------:R-:W-:Y:S01]  /*0300*/  LOP3.LUT R3, R7, 0xfffffffc, RZ, 0xc0, !PT ;  /* 0xfffffffc07037812 */ /* 0x000fe200078ec0ff */
[----:B------:R-:W-:Y:S01]  /*0310*/  UIMAD UR59, UR59, UR13, URZ ;  /* 0x0000000d3b3b72a4 */ /* 0x000fe2000f8e023f */
        /* <DEDUP_REMOVED lines=21> */
[----:B------:R-:W-:Y:S01]  /*0470*/  UIMAD UR6, UR6, UR18, URZ ;  /* 0x00000012060672a4 */ /* 0x000fe2000f8e023f */
[----:B------:R-:W-:Y:S01]  /*0480*/  LEA.HI R5, R6, R2, RZ, 0x1 ;  /* 0x0000000206057211 */ /* 0x000fe200078f08ff */
[----:B------:R-:W-:Y:S01]  /*0490*/  IMAD.U32 R6, RZ, RZ, UR8 ;  /* 0x00000008ff067e24 */ /* 0x000fe2000f8e00ff */
[----:B------:R-:W-:Y:S01]  /*04a0*/  LEA.HI R18, R10, R4, RZ, 0x2 ;  /* 0x000000040a127211 */ /* 0x000fe200078f10ff */
[----:B------:R-:W-:Y:S01]  /*04b0*/  USHF.R.S32.HI UR8, URZ, 0x1f, UR53 ;  /* 0x0000001f3f087899 */ /* 0x000fe20008011435 */
[----:B------:R-:W-:Y:S01]  /*04c0*/  LEA.HI R4, R3, R0, RZ, 0x2 ;  /* 0x0000000003047211 */ /* 0x000fe200078f10ff */
[----:B------:R-:W-:Y:S01]  /*04d0*/  IMAD.SHL.U32 R6, R13, 0x2, RZ ;  /* 0x000000020d067824 */ /* 0x000fe200078e00ff */
[----:B------:R-:W-:Y:S01]  /*04e0*/  LOP3.LUT R3, R5, 0xfffffffe, RZ, 0xc0, !PT ;  /* 0xfffffffe05037812 */ /* 0x000fe200078ec0ff */
[----:B------:R-:W-:Y:S01]  /*04f0*/  ULDC UR16, c[0x0][0x1c0] ;  /* 0x0000700000107ab9 */ /* 0x000fe20000000800 */
[----:B------:R-:W-:Y:S01]  /*0500*/  SHF.R.S32.HI R5, RZ, 0x3, R149 ;  /* 0x00000003ff057819 */ /* 0x000fe20000011495 */
[----:B------:R-:W-:Y:S01]  /*0510*/  USHF.R.S32.HI UR7, URZ, 0x1f, UR20 ;  /* 0x0000001f3f077899 */ /* 0x000fe20008011414 */
        /* <DEDUP_REMOVED lines=13> */
[----:B------:R-:W-:Y:S01]  /*05f0*/  UIMAD UR7, UR7, UR53, URZ ;  /* 0x00000035070772a4 */ /* 0x000fe2000f8e023f */
[----:B------:R-:W-:Y:S01]  /*0600*/  LOP3.LUT R3, R0, 0x18, R16, 0xf8, !PT ;  /* 0x0000001800037812 */ /* 0x000fe200078ef810 */
[----:B------:R-:W-:Y:S01]  /*0610*/  IMAD R0, R20, 0x8, R12 ;  /* 0x0000000814007824 */ /* 0x000fe200078e020c */
[----:B------:R-:W-:Y:S01]  /*0620*/  LOP3.LUT R2, R9, 0x7fffffe, RZ, 0xc0, !PT ;  /* 0x07fffffe09027812 */ /* 0x000fe200078ec0ff */
[----:B------:R-:W-:Y:S01]  /*0630*/  STL [R1+0x40], R16 ;  /* 0x0000401001007387 */ /* 0x000fe20000100800 */
[----:B------:R-:W-:Y:S01]  /*0640*/  LOP3.LUT R3, R3, R4, RZ, 0x3c, !PT ;  /* 0x0000000403037212 */ /* 0x000fe200078e3cff */
[----:B------:R-:W-:Y:S01]  /*0650*/  IMAD.U32 R4, RZ, RZ, UR19 ;  /* 0x00000013ff047e24 */ /* 0x000fe2000f8e00ff */
[----:B------:R-:W-:Y:S01]  /*0660*/  LOP3.LUT P4, RZ, R7, 0x4, RZ, 0xc0, !PT ;  /* 0x0000000407ff7812 */ /* 0x000fe2000788c0ff */
[----:B------:R-:W-:Y:S01]  /*0670*/  IMAD.IADD R2, R11, 0x1, -R2 ;  /* 0x000000010b027824 */ /* 0x000fe200078e0a02 */
[----:B------:R-:W-:Y:S01]  /*0680*/  ULDC UR17, c[0x0][0x1c0] ;  /* 0x0000700000117ab9 */ /* 0x000fe20000000800 */
[----:B------:R-:W-:Y:S01]  /*0690*/  SEL R224, R157, 0xffffffe0, !P5 ;  /* 0xffffffe09de07807 */ /* 0x000fe20006800000 */
[----:B------:R1:W-:Y:S01]  /*06a0*/  STL [R1+0x9c], R4 ;  /* 0x00009c0401007387 */ /* 0x0003e20000100800 */
[----:B------:R-:W-:Y:S01]  /*06b0*/  IMAD R17, R0, 0x8, R2 ;  /* 0x0000000800117824 */ /* 0x000fe200078e0202 */
[----:B------:R-:W-:Y:S01]  /*06c0*/  LEA.HI R0, R8, R8, RZ, 0x1 ;  /* 0x0000000808007211 */ /* 0x000fe200078f08ff */
[----:B------:R-:W-:Y:S01]  /*06d0*/  IMAD.U32 R2, R5, 0x20, R3 ;  /* 0x0000002005027824 */ /* 0x000fe200078e0003 */
[----:B------:R-:W-:Y:S01]  /*06e0*/  ULDC.U8 UR5, c[0x0][0x2d8] ;  /* 0x0000b60000057ab9 */ /* 0x000fe20000000000 */
[----:B------:R-:W-:Y:S01]  /*06f0*/  IMAD.U32 R5, RZ, RZ, UR13 ;  /* 0x0000000dff057e24 */ /* 0x000fe2000f8e00ff */
[----:B------:R-:W-:Y:S01]  /*0700*/  SHF.R.S32.HI R3, RZ, 0x1, R0 ;  /* 0x00000001ff037819 */ /* 0x000fe20000011400 */
[----:B------:R-:W-:-:S02]  /*0710*/  ULDC.64 UR10, c[0x0][0x118] ;  /* 0x00004600000a7ab9 */ /* 0x000fc40000000a00 */
[----:B------:R-:W-:Y:S02]  /*0720*/  UIMAD.WIDE.U32 UR60, UR56, UR12, URZ ;  /* 0x0000000c383c72a5 */ /* 0x000fe4000f8e003f */
[----:B------:R-:W-:Y:S02]  /*0730*/  USHF.L.U32 UR47, UR59, 0x3, URZ ;  /* 0x000000033b2f7899 */ /* 0x000fe4000800063f */
[----:B------:R-:W-:Y:S02]  /*0740*/  USHF.L.U32 UR46, UR59, 0x4, URZ ;  /* 0x000000043b2e7899 */ /* 0x000fe4000800063f */
[----:B------:R-:W-:Y:S02]  /*0750*/  UIMAD UR45, UR59, 0x18, URZ ;  /* 0x000000183b2d78a4 */ /* 0x000fe4000f8e023f */
[----:B------:R-:W-:Y:S02]  /*0760*/  USHF.L.U32 UR44, UR59, 0x5, URZ ;  /* 0x000000053b2c7899 */ /* 0x000fe4000800063f */
[----:B------:R-:W-:-:S02]  /*0770*/  UIMAD UR43, UR59, 0x28, URZ ;  /* 0x000000283b2b78a4 */ /* 0x000fc4000f8e023f */
[----:B------:R-:W-:Y:S02]  /*0780*/  UIMAD UR42, UR59, 0x30, URZ ;  /* 0x000000303b2a78a4 */ /* 0x000fe4000f8e023f */
[----:B------:R-:W-:Y:S01]  /*0790*/  UIMAD UR41, UR59, 0x38, URZ ;  /* 0x000000383b2978a4 */ /* 0x000fe2000f8e023f */
[----:B-1----:R-:W-:Y:S01]  /*07a0*/  IMAD.U32 R4, RZ, RZ, UR4 ;  /* 0x00000004ff047e24 */ /* 0x002fe2000f8e00ff */
[----:B------:R-:W-:Y:S02]  /*07b0*/  UIMAD UR4, UR53, UR16, UR54 ;  /* 0x00000010350472a4 */ /* 0x000fe4000f8e0236 */
[----:B------:R-:W-:Y:S02]  /*07c0*/  USHF.L.U32 UR40, UR59, 0x6, URZ ;  /* 0x000000063b287899 */ /* 0x000fe4000800063f */
[----:B------:R1:W-:Y:S01]  /*07d0*/  STL [R1+0x98], R4 ;  /* 0x0000980401007387 */ /* 0x0003e20000100800 */
[----:B------:R-:W-:Y:S02]  /*07e0*/  UIMAD UR39, UR59, 0x48, URZ ;  /* 0x000000483b2778a4 */ /* 0x000fe4000f8e023f */
[----:B------:R-:W-:Y:S01]  /*07f0*/  UIMAD UR38, UR59, 0x50, URZ ;  /* 0x000000503b2678a4 */ /* 0x000fe2000f8e023f */
[----:B------:R2:W-:Y:S01]  /*0800*/  STL [R1+0x64], R2 ;  /* 0x0000640201007387 */ /* 0x0005e20000100800 */
[----:B------:R-:W-:-:S02]  /*0810*/  UIMAD UR37, UR59, 0x58, URZ ;  /* 0x000000583b2578a4 */ /* 0x000fc4000f8e023f */
[----:B------:R-:W-:Y:S02]  /*0820*/  UIMAD UR36, UR59, 0x60, URZ ;  /* 0x000000603b2478a4 */ /* 0x000fe4000f8e023f */
[----:B------:R-:W-:Y:S02]  /*0830*/  UIMAD UR35, UR59, 0x68, URZ ;  /* 0x000000683b2378a4 */ /* 0x000fe4000f8e023f */
[----:B------:R-:W-:Y:S02]  /*0840*/  UIMAD UR34, UR59, 0x70, URZ ;  /* 0x000000703b2278a4 */ /* 0x000fe4000f8e023f */
[----:B------:R-:W-:Y:S02]  /*0850*/  UIMAD UR33, UR59, 0x78, URZ ;  /* 0x000000783b2178a4 */ /* 0x000fe4000f8e023f */
[----:B------:R-:W-:Y:S01]  /*0860*/  UMOV UR58, 0xffffe000 ;  /* 0xffffe000003a7882 */ /* 0x000fe20000000000 */
[----:B-1----:R-:W-:Y:S02]  /*0870*/  LOP3.LUT R4, R0, 0x7fffffe, RZ, 0xc0, !PT ;  /* 0x07fffffe00047812 */ /* 0x002fe400078ec0ff */
[----:B------:R-:W-:-:S02]  /*0880*/  SHF.R.S32.HI R0, RZ, 0x1f, R0 ;  /* 0x0000001fff007819 */ /* 0x000fc40000011400 */
[----:B--2---:R-:W-:Y:S01]  /*0890*/  LOP3.LUT R2, R10, 0xfffffff8, RZ, 0xc0, !PT ;  /* 0xfffffff80a027812 */ /* 0x004fe200078ec0ff */
[----:B------:R-:W-:Y:S01]  /*08a0*/  IMAD.IADD R16, R8, 0x1, -R4 ;  /* 0x0000000108107824 */ /* 0x000fe200078e0a04 */
[----:B------:R-:W-:Y:S01]  /*08b0*/  LEA.HI R0, R0, R3, RZ, 0x2 ;  /* 0x0000000300007211 */ /* 0x000fe200078f10ff */
[----:B------:R-:W-:Y:S02]  /*08c0*/  IMAD.U32 R4, RZ, RZ, UR12 ;  /* 0x0000000cff047e24 */ /* 0x000fe4000f8e00ff */
[----:B------:R-:W-:Y:S01]  /*08d0*/  IMAD.IADD R15, R8, 0x1, -R2 ;  /* 0x00000001080f7824 */ /* 0x000fe200078e0a02 */
[C---:B------:R-:W-:Y:S01]  /*08e0*/  LOP3.LUT R2, R7.reuse, 0x1, RZ, 0xc0, !PT ;  /* 0x0000000107027812 */ /* 0x040fe200078ec0ff */
[----:B------:R-:W-:Y:S01]  /*08f0*/  IMAD.SHL.U32 R4, R7, 0x40, RZ ;  /* 0x0000004007047824 */ /* 0x000fe200078e00ff */
[----:B------:R-:W-:Y:S02]  /*0900*/  LOP3.LUT R0, R0, 0xfffffffc, RZ, 0xc0, !PT ;  /* 0xfffffffc00007812 */ /* 0x000fe400078ec0ff */
[----:B------:R-:W-:Y:S01]  /*0910*/  ISETP.NE.U32.AND P6, PT, R2, 0x1, PT ;  /* 0x000000010200780c */ /* 0x000fe20003fc5070 */
[----:B------:R-:W-:Y:S01]  /*0920*/  IMAD.U32 R2, RZ, RZ, UR9 ;  /* 0x00000009ff027e24 */ /* 0x000fe2000f8e00ff */
[----:B------:R-:W-:Y:S01]  /*0930*/  USHF.R.S32.HI UR9, URZ, 0x1f, UR54 ;  /* 0x0000001f3f097899 */ /* 0x000fe20008011436 */
[----:B------:R-:W-:Y:S01]  /*0940*/  IMAD.IADD R14, R3, 0x1, -R0 ;  /* 0x00000001030e7824 */ /* 0x000fe200078e0a00 */
[----:B------:R-:W-:Y:S01]  /*0950*/  LOP3.LUT R4, R4, 0x1c0, RZ, 0xc0, !PT ;  /* 0x000001c004047812 */ /* 0x000fe200078ec0ff */
[----:B------:R-:W-:Y:S01]  /*0960*/  IMAD.U32 R0, RZ, RZ, UR8 ;  /* 0x00000008ff007e24 */ /* 0x000fe2000f8e00ff */
[----:B------:R-:W-:Y:S01]  /*0970*/  SHF.R.S32.HI R0, RZ, 0x1, R9 ;  /* 0x00000001ff007819 */ /* 0x000fe20000011409 */
[----:B------:R-:W-:Y:S01]  /*0980*/  IMAD.SHL.U32 R2, R11, 0x40, RZ ;  /* 0x000000400b027824 */ /* 0x000fe200078e00ff */
[----:B------:R-:W-:Y:S01]  /*0990*/  LEA.HI R9, R7, R7, RZ, 0x1 ;  /* 0x0000000707097211 */ /* 0x000fe200078f08ff */
[----:B------:R-:W-:Y:S01]  /*09a0*/  IMAD.U32 R3, RZ, RZ, UR9 ;  /* 0x00000009ff037e24 */ /* 0x000fe2000f8e00ff */
[C---:B------:R-:W-:Y:S01]  /*09b0*/  LOP3.LUT P0, RZ, R0.reuse, 0x2, RZ, 0xc0, !PT ;  /* 0x0000000200ff7812 */ /* 0x040fe2000780c0ff */
[----:B------:R-:W-:Y:S01]  /*09c0*/  IMAD.SHL.U32 R11, R0, 0x40, RZ ;  /* 0x00000040000b7824 */ /* 0x000fe200078e00ff */
[----:B------:R-:W-:Y:S01]  /*09d0*/  LOP3.LUT R8, R2, 0x1c0, RZ, 0xc0, !PT ;  /* 0x000001c002087812 */ /* 0x000fe200078ec0ff */
[----:B------:R-:W-:Y:S01]  /*09e0*/  IMAD.SHL.U32 R0, R19, 0x10, RZ ;  /* 0x0000001013007824 */ /* 0x000fe200078e00ff */
[----:B------:R-:W-:Y:S01]  /*09f0*/  LOP3.LUT R2, R9, 0x3fffffe, RZ, 0xc0, !PT ;  /* 0x03fffffe09027812 */ /* 0x000fe200078ec0ff */
[----:B------:R-:W-:Y:S01]  /*0a00*/  @UP5 UIMAD UR9, UR53, UR15, URZ ;  /* 0x0000000f350952a4 */ /* 0x000fe2000f8e023f */
[----:B------:R-:W-:Y:S01]  /*0a10*/  SHF.R.S32.HI R3, RZ, 0x3, R10 ;  /* 0x00000003ff037819 */ /* 0x000fe2000001140a */
[----:B------:R-:W-:Y:S01]  /*0a20*/  @!UP5 UIMAD UR8, UR53, UR17, UR54 ;  /* 0x000000113508d2a4 */ /* 0x000fe2000f8e0236 */
[----:B------:R-:W-:Y:S01]  /*0a30*/  LOP3.LUT R5, R8, 0x30, R0, 0xf8, !PT ;  /* 0x0000003008057812 */ /* 0x000fe200078ef800 */
[----:B------:R-:W-:Y:S01]  /*0a40*/  IMAD.IADD R13, R7, 0x1, -R2 ;  /* 0x00000001070d7824 */ /* 0x000fe200078e0a02 */
[----:B------:R-:W-:Y:S01]  /*0a50*/  LEA.HI.SX32 R7, R18, R0, 0x1e ;  /* 0x0000000012077211 */ /* 0x000fe200078ff2ff */
[----:B------:R-:W-:Y:S01]  /*0a60*/  IMAD.SHL.U32 R2, R19, 0x400, RZ ;  /* 0x0000040013027824 */ /* 0x000fe200078e00ff */
[----:B------:R-:W-:Y:S01]  /*0a70*/  LOP3.LUT R0, R11, 0xc0, RZ, 0xc0, !PT ;  /* 0x000000c00b007812 */ /* 0x000fe200078ec0ff */
[----:B------:R-:W-:Y:S01]  /*0a80*/  IMAD R16, R3, 0x8, R16 ;  /* 0x0000000803107824 */ /* 0x000fe200078e0210 */
[--C-:B------:R-:W-:Y:S01]  /*0a90*/  LOP3.LUT R5, R5, 0x8, R149.reuse, 0xf8, !PT ;  /* 0x0000000805057812 */ /* 0x100fe200078ef895 */
[----:B------:R-:W-:Y:S01]  /*0aa0*/  IMAD R151, R3, 0x200, R2 ;  /* 0x0000020003977824 */ /* 0x000fe200078e0202 */
[----:B------:R-:W-:Y:S01]  /*0ab0*/  LOP3.LUT R149, R0, 0x8, R149, 0xf8, !PT ;  /* 0x0000000800957812 */ /* 0x000fe200078ef895 */
[----:B------:R-:W-:Y:S01]  /*0ac0*/  STL [R1+0x3c], R7 ;  /* 0x00003c0701007387 */ /* 0x000fe20000100800 */
[----:B------:R-:W-:Y:S01]  /*0ad0*/  SHF.R.U32.HI R0, RZ, 0x3, R0 ;  /* 0x00000003ff007819 */ /* 0x000fe20000011600 */
[----:B------:R-:W-:Y:S01]  /*0ae0*/  IMAD.U32 R3, RZ, RZ, UR6 ;  /* 0x00000006ff037e24 */ /* 0x000fe2000f8e00ff */
[----:B------:R-:W-:Y:S01]  /*0af0*/  LEA.HI R4, R4, R4, RZ, 0x1d ;  /* 0x0000000404047211 */ /* 0x000fe200078fe8ff */
[----:B------:R-:W-:Y:S01]  /*0b00*/  USHF.L.U32 UR6, UR4, 0x5, URZ ;  /* 0x0000000504067899 */ /* 0x000fe2000800063f */
[----:B------:R-:W-:Y:S01]  /*0b10*/  LOP3.LUT R149, R149, R0, RZ, 0x3c, !PT ;  /* 0x0000000095957212 */ /* 0x000fe200078e3cff */
[----:B------:R-:W-:Y:S01]  /*0b20*/  IMAD.U32 R0, RZ, RZ, UR9 ;  /* 0x00000009ff007e24 */ /* 0x000fe2000f8e00ff */
[----:B------:R-:W-:Y:S01]  /*0b30*/  IADD3 R227, R4, R227, R2 ;  /* 0x000000e304e37210 */ /* 0x000fe20007ffe002 */
[----:B------:R-:W-:Y:S01]  /*0b40*/  UIMAD UR4, UR57, UR12, URZ ;  /* 0x0000000c390472a4 */ /* 0x000fe2000f8e023f */
[----:B------:R-:W-:Y:S01]  /*0b50*/  SHF.R.U32.HI R2, RZ, 0x3, R8 ;  /* 0x00000003ff027819 */ /* 0x000fe20000011608 */
[----:B------:R-:W-:Y:S01]  /*0b60*/  IMAD.SHL.U32 R4, R12, 0x10, RZ ;  /* 0x000000100c047824 */ /* 0x000fe200078e00ff */
[----:B------:R1:W-:Y:S01]  /*0b70*/  STL [R1+0x94], R0 ;  /* 0x0000940001007387 */ /* 0x0003e20000100800 */
[----:B------:R-:W-:Y:S01]  /*0b80*/  @!UP5 UIMAD UR8, UR8, UR15, URZ ;  /* 0x0000000f0808d2a4 */ /* 0x000fe2000f8e023f */
[----:B------:R-:W-:Y:S01]  /*0b90*/  LOP3.LUT R5, R5, R2, RZ, 0x3c, !PT ;  /* 0x0000000205057212 */ /* 0x000fe200078e3cff */
[----:B------:R-:W-:Y:S01]  /*0ba0*/  IMAD.U32 R2, RZ, RZ, UR4 ;  /* 0x00000004ff027e24 */ /* 0x000fe2000f8e00ff */
[----:B------:R2:W-:Y:S01]  /*0bb0*/  STL [R1+0x90], R3 ;  /* 0x0000900301007387 */ /* 0x0005e20000100800 */
[----:B------:R-:W-:Y:S01]  /*0bc0*/  USHF.L.U32 UR4, UR59, 0x7, URZ ;  /* 0x000000073b047899 */ /* 0x000fe2000800063f */
[----:B------:R-:W-:Y:S01]  /*0bd0*/  IMAD.SHL.U32 R227, R227, 0x2, RZ ;  /* 0x00000002e3e37824 */ /* 0x000fe200078e00ff */
[----:B------:R-:W-:Y:S01]  /*0be0*/  SEL R223, R223, 0x10, !P6 ;  /* 0x00000010dfdf7807 */ /* 0x000fe20007000000 */
[----:B------:R-:W-:Y:S01]  /*0bf0*/  IMAD.U32 R149, R17, 0x20, R149 ;  /* 0x0000002011957824 */ /* 0x000fe200078e0095 */
[----:B------:R-:W-:Y:S01]  /*0c00*/  SEL R150, R157, 0xffffffe0, !P0 ;  /* 0xffffffe09d967807 */ /* 0x000fe20004000000 */
[C-C-:B------:R-:W-:Y:S01]  /*0c10*/  IMAD.IADD R229, R227.reuse, 0x1, R224.reuse ;  /* 0x00000001e3e57824 */ /* 0x140fe200078e02e0 */
[C---:B------:R-:W-:Y:S01]  /*0c20*/  IADD3 R222, R227.reuse, 0x40, RZ ;  /* 0x00000040e3de7810 */ /* 0x040fe20007ffe0ff */
[C---:B------:R-:W-:Y:S01]  /*0c30*/  IMAD.IADD R228, R227.reuse, 0x1, R223 ;  /* 0x00000001e3e47824 */ /* 0x040fe200078e02df */
[----:B------:R-:W-:Y:S01]  /*0c40*/  @P4 IADD3 R222, R227, -0x40, RZ ;  /* 0xffffffc0e3de4810 */ /* 0x000fe20007ffe0ff */
[----:B------:R-:W-:Y:S01]  /*0c50*/  IMAD.SHL.U32 R149, R149, 0x2, RZ ;  /* 0x0000000295957824 */ /* 0x000fe200078e00ff */
[----:B------:R-:W-:Y:S01]  /*0c60*/  UIADD3 UR32, -UR4, URZ, URZ ;  /* 0x0000003f04207290 */ /* 0x000fe2000fffe13f */
[----:B------:R-:W-:-:S02]  /*0c70*/  IMAD.IADD R226, R228, 0x1, R224 ;  /* 0x00000001e4e27824 */ /* 0x000fc400078e02e0 */
[--C-:B------:R-:W-:Y:S02]  /*0c80*/  IMAD.IADD R223, R223, 0x1, R222.reuse ;  /* 0x00000001dfdf7824 */ /* 0x100fe400078e02de */
[C---:B------:R-:W-:Y:S02]  /*0c90*/  IMAD.IADD R225, R224.reuse, 0x1, R222 ;  /* 0x00000001e0e17824 */ /* 0x040fe400078e02de */
[----:B------:R-:W-:Y:S02]  /*0ca0*/  IMAD.IADD R150, R149, 0x1, R150 ;  /* 0x0000000195967824 */ /* 0x000fe400078e0296 */
[----:B------:R-:W-:Y:S02]  /*0cb0*/  IMAD.IADD R224, R224, 0x1, R223 ;  /* 0x00000001e0e07824 */ /* 0x000fe400078e02df */
[----:B-1----:R-:W-:Y:S02]  /*0cc0*/  IMAD R0, R19, 0x200, R6 ;  /* 0x0000020013007824 */ /* 0x002fe400078e0206 */
[----:B--2---:R-:W-:Y:S01]  /*0cd0*/  IMAD.U32 R3, RZ, RZ, UR7 ;  /* 0x00000007ff037e24 */ /* 0x004fe2000f8e00ff */
[----:B------:R-:W-:Y:S01]  /*0ce0*/  USHF.R.S32.HI UR7, URZ, 0x1f, UR19 ;  /* 0x0000001f3f077899 */ /* 0x000fe20008011413 */
[----:B------:R-:W-:-:S02]  /*0cf0*/  IMAD R13, R13, 0x20, R0 ;  /* 0x000000200d0d7824 */ /* 0x000fc400078e0200 */
[----:B------:R-:W-:Y:S01]  /*0d00*/  IMAD.U32 R0, RZ, RZ, UR6 ;  /* 0x00000006ff007e24 */ /* 0x000fe2000f8e00ff */
[----:B------:R-:W-:Y:S01]  /*0d10*/  STL [R1+0x78], R3 ;  /* 0x0000780301007387 */ /* 0x000fe20000100800 */
[----:B------:R-:W-:-:S03]  /*0d20*/  USHF.R.S32.HI UR6, URZ, 0x1f, UR6 ;  /* 0x0000001f3f067899 */ /* 0x000fc60008011406 */
        /* <DEDUP_REMOVED lines=14> */
[----:B-1----:R-:W-:Y:S02]  /*0e10*/  IMAD.U32 R2, RZ, RZ, UR4 ;  /* 0x00000004ff027e24 */ /* 0x002fe4000f8e00ff */
[----:B------:R-:W-:-:S05]  /*0e20*/  IMAD.SHL.U32 R2, R20, 0x8, RZ ;  /* 0x0000000814027824 */ /* 0x000fca00078e00ff */
        /* <DEDUP_REMOVED lines=24> */
[----:B------:R-:W-:Y:S01]  /*0fb0*/  IMAD.IADD R162, R162, 0x1, R5 ;  /* 0x00000001a2a27824 */ /* 0x000fe200078e0205 */
[----:B------:R1:W-:Y:S01]  /*0fc0*/  STL [R1+0x80], R2 ;  /* 0x0000800201007387 */ /* 0x0003e20000100800 */
[C---:B------:R-:W-:Y:S01]  /*0fd0*/  IADD3 R158, R151.reuse, 0x20, RZ ;  /* 0x00000020979e7810 */ /* 0x040fe20007ffe0ff */
[C---:B------:R-:W-:Y:S01]  /*0fe0*/  IMAD.IADD R153, R151.reuse, 0x1, R152 ;  /* 0x0000000197997824 */ /* 0x040fe200078e0298 */
[----:B------:R-:W-:Y:S01]  /*0ff0*/  @P1 IADD3 R158, R151, -0x20, RZ ;  /* 0xffffffe0979e1810 */ /* 0x000fe20007ffe0ff */
[----:B------:R2:W-:Y:S03]  /*1000*/  STL [R1+0x7c], R0 ;  /* 0x00007c0001007387 */ /* 0x0005e60000100800 */
[----:B------:R-:W-:Y:S01]  /*1010*/  IADD3 R161, R158, 0x2000, RZ ;  /* 0x000020009ea17810 */ /* 0x000fe20007ffe0ff */
[----:B------:R-:W-:Y:S01]  /*1020*/  IMAD.IADD R152, R152, 0x1, R158 ;  /* 0x0000000198987824 */ /* 0x000fe200078e029e */
[----:B------:R-:W-:-:S02]  /*1030*/  IADD3 R160, R158, 0x4000, RZ ;  /* 0x000040009ea07810 */ /* 0x000fc40007ffe0ff */
[----:B------:R-:W-:Y:S01]  /*1040*/  IADD3 R159, R158, 0x6000, RZ ;  /* 0x000060009e9f7810 */ /* 0x000fe20007ffe0ff */
[----:B-1----:R-:W-:Y:S02]  /*1050*/  IMAD.SHL.U32 R2, R3, 0x2, RZ ;  /* 0x0000000203027824 */ /* 0x002fe400078e00ff */
[----:B--2---:R-:W-:-:S05]  /*1060*/  IMAD.U32 R0, RZ, RZ, UR6 ;  /* 0x00000006ff007e24 */ /* 0x004fca000f8e00ff */
[----:B------:R1:W-:Y:S04]  /*1070*/  STL [R1+0x74], R0 ;  /* 0x0000740001007387 */ /* 0x0003e80000100800 */
[----:B------:R2:W-:Y:S01]  /*1080*/  STL [R1+0x6c], R4 ;  /* 0x00006c0401007387 */ /* 0x0005e20000100800 */
[C---:B-1----:R-:W-:Y:S02]  /*1090*/  IADD3 R0, R4.reuse, 0x20, RZ ;  /* 0x0000002004007810 */ /* 0x042fe40007ffe0ff */
[----:B------:R-:W-:-:S05]  /*10a0*/  @P3 IADD3 R0, R4, -0x20, RZ ;  /* 0xffffffe004003810 */ /* 0x000fca0007ffe0ff */
[----:B------:R2:W-:Y:S02]  /*10b0*/  STL [R1+0x70], R0 ;  /* 0x0000700001007387 */ /* 0x0005e40000100800 */
.L_x_354:
        /* <DEDUP_REMOVED lines=54> */
.L_x_310:
[----:B-1-34-:R-:W-:Y:S02]  /*1420*/  ULDC.64 UR12, c[0x0][0x258] ;  /* 0x00009600000c7ab9 */ /* 0x01afe40000000a00 */
[----:B------:R-:W-:Y:S02]  /*1430*/  UISETP.NE.U32.AND UP2, UPT, URZ, UR12, UPT ;  /* 0x0000000c3f00728c */ /* 0x000fe4000bf45070 */
[----:B------:R-:W-:Y:S02]  /*1440*/  ULDC UR9, c[0x0][0x21c] ;  /* 0x0000870000097ab9 */ /* 0x000fe40000000800 */
[----:B------:R-:W-:-:S06]  /*1450*/  UISETP.NE.AND.EX UP2, UPT, URZ, UR13, UPT, UP2 ;  /* 0x0000000d3f00728c */ /* 0x000fcc000bf45320 */
[----:B------:R-:W-:-:S05]  /*1460*/  PLOP3.LUT P0, PT, PT, PT, UP2, 0x80, 0x0 ;  /* 0x000000000000781c */ /* 0x000fca0003f0f028 */
[----:B------:R-:W-:-:S04]  /*1470*/  @UP2 UIADD3 UR12, UP0, UR7, UR12, URZ ;  /* 0x0000000c070c2290 */ /* 0x000fc8000ff1e03f */
[----:B------:R-:W-:Y:S02]  /*1480*/  @UP2 UIADD3.X UR13, UR6, UR13, URZ, UP0, !UPT ;  /* 0x0000000d060d2290 */ /* 0x000fe400087fe43f */
[----:B------:R-:W-:Y:S01]  /*1490*/  IMAD.U32 R4, RZ, RZ, UR12 ;  /* 0x0000000cff047e24 */ /* 0x000fe2000f8e00ff */
[----:B------:R-:W-:Y:S02]  /*14a0*/  ULDC.64 UR6, c[0x0][0x268] ;  /* 0x00009a0000067ab9 */ /* 0x000fe40000000a00 */
[----:B------:R-:W-:Y:S01]  /*14b0*/  @!UP2 UISETP.NE.U32.AND UP0, UPT, URZ, UR6, UPT ;  /* 0x000000063f00a28c */ /* 0x000fe2000bf05070 */
[----:B------:R-:W-:-:S03]  /*14c0*/  IMAD.U32 R5, RZ, RZ, UR13 ;  /* 0x0000000dff057e24 */ /* 0x000fc6000f8e00ff */
[----:B------:R-:W-:Y:S02]  /*14d0*/  @!UP2 UISETP.NE.AND.EX UP0, UPT, URZ, UR7, UPT, UP0 ;  /* 0x000000073f00a28c */ /* 0x000fe4000bf05300 */
[----:B------:R-:W2:Y:S01]  /*14e0*/  @P0 LDG.E R0, [R4.64] ;  /* 0x0000003204000981 */ /* 0x000ea2000c1e1900 */
[----:B------:R-:W-:Y:S02]  /*14f0*/  USHF.L.U32 UR12, UR24, 0x7, URZ ;  /* 0x00000007180c7899 */ /* 0x000fe4000800063f */
[----:B------:R-:W-:Y:S01]  /*1500*/  @!UP2 USEL UR6, URZ, UR9, !UP0 ;  /* 0x000000093f06a287 */ /* 0x000fe2000c000000 */
        /* <DEDUP_REMOVED lines=44> */
.L_x_312:
        /* <DEDUP_REMOVED lines=18> */
.L_x_313:
        /* <DEDUP_REMOVED lines=9> */
[----:B------:R-:W-:-:S04]  /*1980*/  @!UP2 UIMAD UR13, UR55, UR8, URZ ;  /* 0x00000008370da2a4 */ /* 0x000fc8000f8e023f */
[----:B------:R-:W-:Y:S02]  /*1990*/  @!UP2 UIMAD UR13, UR53, UR9, UR13 ;  /* 0x00000009350da2a4 */ /* 0x000fe4000f8e020d */
[----:B------:R-:W-:Y:S02]  /*19a0*/  @!UP2 UIMAD.WIDE.U32 UR8, UR53, UR8, URZ ;  /* 0x000000083508a2a5 */ /* 0x000fe4000f8e003f */
[----:B------:R-:W-:Y:S02]  /*19b0*/  ULDC UR17, c[0x0][0x224] ;  /* 0x0000890000117ab9 */ /* 0x000fe40000000800 */
[----:B------:R-:W-:-:S03]  /*19c0*/  UIMAD.WIDE.U32 UR14, UR53, UR17, URZ ;  /* 0x00000011350e72a5 */ /* 0x000fc6000f8e003f */
[----:B------:R-:W-:Y:S01]  /*19d0*/  @!UP2 UMOV UR19, UR8 ;  /* 0x000000080013ac82 */ /* 0x000fe20008000000 */
[----:B--2---:R1:W3:Y:S08]  /*19e0*/  R2UR UR16, R0 ;  /* 0x00000000001073c2 */ /* 0x0042f000000e0000 */
[----:B---3--:R3:W5:Y:S01]  /*19f0*/  R2UR UR18, R3 ;  /* 0x00000000031273c2 */ /* 0x00876200000e0000 */
[----:B-1----:R-:W2:Y:S04]  /*1a00*/  LDL R0, [R1+0x80] ;  /* 0x0000800001007983 */ /* 0x002ea80000100800 */
[----:B---3--:R-:W3:Y:S03]  /*1a10*/  LDL R3, [R1+0x94] ;  /* 0x0000940001037983 */ /* 0x008ee60000100800 */
[----:B----4-:R1:W4:Y:S01]  /*1a20*/  R2UR UR31, R4 ;  /* 0x00000000041f73c2 */ /* 0x01032200000e0000 */
[----:B-----5:R-:W-:-:S07]  /*1a30*/  UIMAD UR8, UR55, UR17, UR18 ;  /* 0x00000011370872a4 */ /* 0x020fce000f8e0212 */
[----:B------:R-:W5:Y:S01]  /*1a40*/  S2UR UR17, SR_CTAID.X ;  /* 0x00000000001179c3 */ /* 0x000f620000002500 */
[----:B-1----:R-:W1:Y:S01]  /*1a50*/  I2F.RP R4, R6 ;  /* 0x0000000600047306 */ /* 0x002e620000209400 */
[----:B------:R-:W-:Y:S02]  /*1a60*/  UIADD3 UR8, UR15, UR8, URZ ;  /* 0x000000080f087290 */ /* 0x000fe4000fffe03f */
[----:B------:R-:W-:Y:S02]  /*1a70*/  @!UP2 UIADD3 UR25, UR9, UR13, URZ ;  /* 0x0000000d0919a290 */ /* 0x000fe4000fffe03f */
[----:B------:R-:W-:-:S03]  /*1a80*/  UIMAD UR8, UR56, UR8, UR16 ;  /* 0x00000008380872a4 */ /* 0x000fc6000f8e0210 */
[----:B-1----:R-:W1:Y:S01]  /*1a90*/  MUFU.RCP R4, R4 ;  /* 0x0000000400047308 */ /* 0x002e620000001000 */
[----:B------:R-:W-:Y:S02]  /*1aa0*/  UIADD3 UR16, UR61, UR8, URZ ;  /* 0x000000083d107290 */ /* 0x000fe4000fffe03f */
[----:B------:R-:W-:Y:S02]  /*1ab0*/  UIMAD UR13, UR57, UR4, URZ ;  /* 0x00000004390d72a4 */ /* 0x000fe4000f8e023f */
[----:B------:R-:W-:Y:S02]  /*1ac0*/  UIMAD.WIDE.U32 UR8, UR56, UR4, URZ ;  /* 0x00000004380872a5 */ /* 0x000fe4000f8e003f */
[----:B------:R-:W-:Y:S02]  /*1ad0*/  ULDC.64 UR14, c[0x0][0x3d8] ;  /* 0x0000f600000e7ab9 */ /* 0x000fe40000000a00 */
[----:B------:R-:W-:Y:S02]  /*1ae0*/  @UP2 UIADD3 UR16, UR9, UR13, URZ ;  /* 0x0000000d09102290 */ /* 0x000fe4000fffe03f */
[----:B------:R-:W-:-:S02]  /*1af0*/  USEL UR22, UR60, UR8, !UP2 ;  /* 0x000000083c167287 */ /* 0x000fc4000d000000 */
        /* <DEDUP_REMOVED lines=15> */
[----:B------:R-:W-:Y:S01]  /*1bf0*/  UIMAD.WIDE.U32 UR8, UR56, UR8, URZ ;  /* 0x00000008380872a5 */ /* 0x000fe2000f8e003f */
        /* <DEDUP_REMOVED lines=15> */
[----:B---3--:R-:W-:Y:S02]  /*1cf0*/  @UP5 USEL UR14, UR14, UR4, !UP2 ;  /* 0x000000040e0e5287 */ /* 0x008fe4000d000000 */
[----:B------:R-:W-:-:S08]  /*1d00*/  ULDC UR31, c[0x0][0x234] ;  /* 0x00008d00001f7ab9 */ /* 0x000fd00000000800 */
[----:B------:R-:W-:Y:S01]  /*1d10*/  @P3 IADD3 R4, R4, 0x1, RZ ;  /* 0x0000000104043810 */ /* 0x000fe20007ffe0ff */
[----:B------:R-:W-:-:S04]  /*1d20*/  @UP5 UIMAD UR14, UR54, UR31, UR14 ;  /* 0x0000001f360e52a4 */ /* 0x000fc8000f8e020e */
[----:B------:R-:W-:Y:S01]  /*1d30*/  @!P1 IMAD.MOV R4, RZ, RZ, -R4 ;  /* 0x000000ffff049224 */ /* 0x000fe200078e0a04 */
[----:B------:R-:W-:Y:S02]  /*1d40*/  PLOP3.LUT P1, PT, PT, PT, UP5, 0x80, 0x0 ;  /* 0x000000000000781c */ /* 0x000fe40003f2f058 */
[----:B-1----:R-:W-:Y:S01]  /*1d50*/  @!UP5 UMOV UR14, UR17 ;  /* 0x00000011000edc82 */ /* 0x002fe20008000000 */
[----:B------:R-:W-:Y:S01]  /*1d60*/  @!P2 LOP3.LUT R4, RZ, c[0x0][0x1c8], RZ, 0x33, !PT ;  /* 0x00007200ff04aa12 */ /* 0x000fe200078e33ff */
[----:B------:R-:W-:Y:S02]  /*1d70*/  USEL UR17, UR15, URZ, UP6 ;  /* 0x0000003f0f117287 */ /* 0x000fe4000b000000 */
[----:B------:R-:W-:Y:S02]  /*1d80*/  UIADD3 UR15, UR9, UR13, URZ ;  /* 0x0000000d090f7290 */ /* 0x000fe4000fffe03f */
[----:B------:R-:W-:Y:S01]  /*1d90*/  USHF.R.S32.HI UR13, URZ, 0x1f, UR12 ;  /* 0x0000001f3f0d7899 */ /* 0x000fe2000801140c */
[----:B------:R-:W-:-:S04]  /*1da0*/  SHF.R.S32.HI R15, RZ, 0x1f, R4 ;  /* 0x0000001fff0f7819 */ /* 0x000fc80000011404 */
[----:B------:R-:W-:Y:S05]  /*1db0*/  @!P1 BRA `(.L_x_314) ;  /* 0x0000008000009947 */ /* 0x000fea0003800000 */
[----:B------:R-:W2:Y:S01]  /*1dc0*/  LDL R7, [R1+0xa0] ;  /* 0x0000a00001077983 */ /* 0x000ea20000100800 */
[----:B------:R-:W-:Y:S02]  /*1dd0*/  ULDC UR5, c[0x0][0x224] ;  /* 0x0000890000057ab9 */ /* 0x000fe40000000800 */
[----:B------:R-:W-:-:S03]  /*1de0*/  @!UP2 UIMAD UR4, UR53, UR5, URZ ;  /* 0x000000053504a2a4 */ /* 0x000fc6000f8e023f */
[----:B------:R-:W-:Y:S02]  /*1df0*/  ULDC.U8 UR5, c[0x0][0x2d8] ;  /* 0x0000b60000057ab9 */ /* 0x000fe40000000000 */
[----:B------:R-:W-:Y:S01]  /*1e00*/  ULEA UR4, UR53, UR4, 0x7 ;  /* 0x0000000435047291 */ /* 0x000fe2000f8e383f */
[----:B--2---:R-:W1:Y:S03]  /*1e10*/  R2UR UR31, R7 ;  /* 0x00000000071f73c2 */ /* 0x004e6600000e0000 */
[----:B-1----:R-:W-:Y:S01]  /*1e20*/  UIMAD UR4, UR31, UR54, UR4 ;  /* 0x000000361f0472a4 */ /* 0x002fe2000f8e0204 */
[----:B------:R-:W-:Y:S05]  /*1e30*/  BRA `(.L_x_315) ;  /* 0x0000003000007947 */ /* 0x000fea0003800000 */
.L_x_314:
[----:B------:R-:W2:Y:S02]  /*1e40*/  LDL R0, [R1+0x90] ;  /* 0x0000900001007983 */ /* 0x000ea40000100800 */
[----:B--2---:R1:W2:Y:S01]  /*1e50*/  R2UR UR4, R0 ;  /* 0x00000000000473c2 */ /* 0x0042a200000e0000 */
[----:B------:R-:W-:-:S07]  /*1e60*/  DEPBAR.LE SB1, 0x0, {2} ;  /* 0x000090040000791a */ /* 0x000fce0000000000 */
.L_x_315:
[----:B------:R-:W2:Y:S04]  /*1e70*/  LDL R5, [R1+0x9c] ;  /* 0x00009c0001057983 */ /* 0x000ea80000100800 */
[----:B------:R-:W3:Y:S04]  /*1e80*/  LDL R3, [R1+0x7c] ;  /* 0x00007c0001037983 */ /* 0x000ee80000100800 */
[----:B------:R-:W4:Y:S04]  /*1e90*/  LDL R0, [R1+0x84] ;  /* 0x0000840001007983 */ /* 0x000f280000100800 */
[----:B------:R-:W5:Y:S04]  /*1ea0*/  LDL.64 R6, [R1+0x40] ;  /* 0x0000400001067983 */ /* 0x000f680000100a00 */
[----:B------:R1:W5:Y:S01]  /*1eb0*/  LDL.64 R18, [R1+0x40] ;  /* 0x0000400001127983 */ /* 0x0003620000100a00 */
[----:B------:R-:W-:Y:S01]  /*1ec0*/  USHF.L.U32 UR31, UR59, 0x7, URZ ;  /* 0x000000073b1f7899 */ /* 0x000fe2000800063f */
[----:B------:R-:W-:Y:S01]  /*1ed0*/  BSSY B1, `(.L_x_311) ;  /* 0x000090c000017945 */ /* 0x000fe20003800000 */
[----:B------:R-:W-:Y:S01]  /*1ee0*/  UIADD3 UR14, UR6, UR14, URZ ;  /* 0x0000000e060e7290 */ /* 0x000fe2000fffe03f */
[----:B------:R-:W1:Y:S02]  /*1ef0*/  S2R R14, SR_TID.X ;  /* 0x00000000000e7919 */ /* 0x000e640000002100 */
[----:B-1----:R-:W-:Y:S01]  /*1f00*/  SHF.R.S32.HI R10, RZ, 0x1f, R14 ;  /* 0x0000001fff0a7819 */ /* 0x002fe2000001140e */
[----:B--2---:R-:W1:Y:S08]  /*1f10*/  R2UR UR5, R5 ;  /* 0x00000000050573c2 */ /* 0x004e7000000e0000 */
[----:B---3--:R2:W3:Y:S01]  /*1f20*/  R2UR UR9, R3 ;  /* 0x00000000030973c2 */ /* 0x0084e200000e0000 */
[----:B-----5:R-:W-:-:S05]  /*1f30*/  IMAD.MOV.U32 R18, RZ, RZ, R6 ;  /* 0x000000ffff127224 */ /* 0x020fca00078e0006 */
[----:B------:R-:W-:Y:S01]  /*1f40*/  SHF.R.S32.HI R19, RZ, 0x1f, R18 ;  /* 0x0000001fff137819 */ /* 0x000fe20000011412 */
[----:B-1----:R-:W-:Y:S02]  /*1f50*/  UIADD3 UR8, UP4, UP3, UR8, UR31, UR5 ;  /* 0x0000001f08087290 */ /* 0x002fe4000fb9e005 */
[----:B------:R-:W-:Y:S02]  /*1f60*/  USHF.R.S32.HI UR31, URZ, 0x1f, UR54 ;  /* 0x0000001f3f1f7899 */ /* 0x000fe40008011436 */
[----:B------:R1:W-:Y:S01]  /*1f70*/  STL [R1+0x44], R19 ;  /* 0x0000441301007387 */ /* 0x0003e20000100800 */
[----:B------:R-:W-:Y:S02]  /*1f80*/  UIADD3 UR22, UP2, UP1, UR18, UR8, UR22 ;  /* 0x0000000812167290 */ /* 0x000fe4000f95e016 */
[----:B------:R-:W-:Y:S01]  /*1f90*/  ULDC.U8 UR5, c[0x0][0x2d8] ;  /* 0x0000b60000057ab9 */ /* 0x000fe20000000000 */
[----:B--2---:R-:W-:-:S03]  /*1fa0*/  LEA.HI R3, R10, R14, RZ, 0x2 ;  /* 0x0000000e0a037211 */ /* 0x004fc600078f10ff */
[----:B----4-:R2:W3:Y:S01]  /*1fb0*/  R2UR UR8, R0 ;  /* 0x00000000000873c2 */ /* 0x0104e200000e0000 */
[----:B------:R-:W-:-:S04]  /*1fc0*/  SHF.R.S32.HI R3, RZ, 0x2, R3 ;  /* 0x00000002ff037819 */ /* 0x000fc80000011403 */
[----:B------:R-:W-:Y:S02]  /*1fd0*/  SHF.R.S32.HI R16, RZ, 0x1f, R3 ;  /* 0x0000001fff107819 */ /* 0x000fe40000011403 */
[----:B--2---:R-:W-:Y:S01]  /*1fe0*/  IADD3 R0, P1, R3, UR6, RZ ;  /* 0x0000000603007c10 */ /* 0x004fe2000ff3e0ff */
[----:B---3--:R-:W-:-:S03]  /*1ff0*/  UIADD3.X UR8, UR15, UR9, UR8, UP4, UP3 ;  /* 0x000000090f087290 */ /* 0x008fc6000a7e6408 */
[----:B------:R-:W-:Y:S01]  /*2000*/  IADD3.X R5, R16, UR23, RZ, P1, !PT ;  /* 0x0000001710057c10 */ /* 0x000fe20008ffe4ff */
[----:B------:R-:W-:Y:S01]  /*2010*/  UIADD3.X UR18, UR17, UR8, UR16, UP2, UP1 ;  /* 0x0000000811127290 */ /* 0x000fe200097e2410 */
[----:B------:R-:W-:Y:S02]  /*2020*/  IMAD.WIDE.U32 R6, R0, c[0x0][0x190], R18 ;  /* 0x0000640000067a25 */ /* 0x000fe400078e0012 */
[----:B------:R-:W-:Y:S02]  /*2030*/  ULDC.64 UR8, c[0x0][0x1a8] ;  /* 0x00006a0000087ab9 */ /* 0x000fe40000000a00 */
[----:B------:R-:W-:Y:S01]  /*2040*/  UIMAD UR8, UR31, UR8, URZ ;  /* 0x000000081f0872a4 */ /* 0x000fe2000f8e023f */
[----:B------:R-:W-:Y:S01]  /*2050*/  IMAD R5, R5, c[0x0][0x190], RZ ;  /* 0x0000640005057a24 */ /* 0x000fe200078e02ff */
[----:B------:R-:W-:Y:S02]  /*2060*/  IADD3 R8, P1, R6, UR27, RZ ;  /* 0x0000001b06087c10 */ /* 0x000fe4000ff3e0ff */
[----:B------:R-:W-:Y:S01]  /*2070*/  UIMAD UR17, UR54, UR9, UR8 ;  /* 0x00000009361172a4 */ /* 0x000fe2000f8e0208 */
[----:B------:R-:W-:-:S02]  /*2080*/  IMAD R0, R0, c[0x0][0x194], R5 ;  /* 0x0000650000007a24 */ /* 0x000fc400078e0205 */
[----:B------:R-:W-:Y:S01]  /*2090*/  ULDC.64 UR8, c[0x0][0x378] ;  /* 0x0000de0000087ab9 */ /* 0x000fe20000000a00 */
[----:B------:R-:W-:Y:S01]  /*20a0*/  IMAD.U32 R5, RZ, RZ, UR6 ;  /* 0x00000006ff057e24 */ /* 0x000fe2000f8e00ff */
[----:B------:R-:W-:Y:S01]  /*20b0*/  UIMAD UR8, UR31, UR8, URZ ;  /* 0x000000081f0872a4 */ /* 0x000fe2000f8e023f */
[----:B------:R-:W-:Y:S01]  /*20c0*/  IADD3.X R9, R7, UR26, R0, P1, !PT ;  /* 0x0000001a07097c10 */ /* 0x000fe20008ffe400 */
[----:B------:R-:W-:Y:S01]  /*20d0*/  ULDC.64 UR26, c[0x0][0x3c8] ;  /* 0x0000f200001a7ab9 */ /* 0x000fe20000000a00 */
[----:B------:R-:W-:Y:S01]  /*20e0*/  LEA.HI R0, R10, R14, RZ, 0x5 ;  /* 0x0000000e0a007211 */ /* 0x000fe200078f28ff */
[----:B------:R-:W-:Y:S01]  /*20f0*/  UIMAD UR16, UR54, UR9, UR8 ;  /* 0x00000009361072a4 */ /* 0x000fe2000f8e0208 */
[----:B------:R-:W-:Y:S01]  /*2100*/  IADD3 R6, P1, R18, UR19, RZ ;  /* 0x0000001312067c10 */ /* 0x000fe2000ff3e0ff */
[----:B------:R-:W-:Y:S01]  /*2110*/  ULDC UR31, c[0x0][0x2e8] ;  /* 0x0000ba00001f7ab9 */ /* 0x000fe20000000800 */
        /* <DEDUP_REMOVED lines=12> */
[C---:B------:R-:W-:Y:S01]  /*21e0*/  IADD3 R10, P1, R0.reuse, UR22, RZ ;  /* 0x00000016000a7c10 */ /* 0x040fe2000ff3e0ff */
[----:B------:R-:W-:Y:S01]  /*21f0*/  UIMAD.WIDE UR8, UR8, UR23, UR26 ;  /* 0x00000017080872a5 */ /* 0x000fe2000f8e021a */
[----:B------:R-:W-:Y:S01]  /*2200*/  IADD3 R7, R7, UR15, RZ ;  /* 0x0000000f07077c10 */ /* 0x000fe2000fffe0ff */
[----:B------:R-:W-:Y:S01]  /*2210*/  UIADD3 UR4, UR4, -UR31, URZ ;  /* 0x8000001f04047290 */ /* 0x000fe2000fffe03f */
[----:B------:R-:W-:Y:S01]  /*2220*/  LEA.HI.X.SX32 R234, R0, UR18, 0x1, P1 ;  /* 0x0000001200ea7c11 */ /* 0x000fe200088f0eff */
[----:B------:R-:W-:Y:S01]  /*2230*/  IMAD.U32 R0, RZ, RZ, UR54 ;  /* 0x00000036ff007e24 */ /* 0x000fe2000f8e00ff */
[----:B------:R-:W-:Y:S01]  /*2240*/  LEA R235, P1, R10, c[0x0][0x350], 0x2 ;  /* 0x0000d4000aeb7a11 */ /* 0x000fe200078210ff */
[----:B------:R-:W-:-:S02]  /*2250*/  USHF.R.S32.HI UR31, URZ, 0x1f, UR4 ;  /* 0x0000001f3f1f7899 */ /* 0x000fc40008011404 */
[----:B------:R-:W-:Y:S01]  /*2260*/  IMAD.WIDE.U32 R6, R0, c[0x0][0x378], R6 ;  /* 0x0000de0000067a25 */ /* 0x000fe200078e0006 */
[----:B------:R-:W-:Y:S01]  /*2270*/  LEA.HI.X R234, R10, c[0x0][0x354], R234, 0x2, P1 ;  /* 0x0000d5000aea7a11 */ /* 0x000fe200008f14ea */
[----:B------:R-:W-:Y:S02]  /*2280*/  ULEA.HI UR31, UR31, UR4, URZ, 0x7 ;  /* 0x000000041f1f7291 */ /* 0x000fe4000f8f383f */
[----:B------:R-:W-:Y:S01]  /*2290*/  IMAD.WIDE.U32 R8, R0, c[0x0][0x1a8], R8 ;  /* 0x00006a0000087a25 */ /* 0x000fe200078e0008 */
[----:B------:R-:W-:Y:S01]  /*22a0*/  IADD3 R7, R7, UR16, RZ ;  /* 0x0000001007077c10 */ /* 0x000fe2000fffe0ff */
[----:B------:R-:W-:Y:S02]  /*22b0*/  USHF.R.S32.HI UR31, URZ, 0x7, UR31 ;  /* 0x000000073f1f7899 */ /* 0x000fe4000801141f */
[----:B------:R-:W-:Y:S01]  /*22c0*/  IMAD R0, R16, c[0x0][0x370], RZ ;  /* 0x0000dc0010007a24 */ /* 0x000fe200078e02ff */
[----:B------:R-:W-:Y:S01]  /*22d0*/  UMOV UR27, UR8 ;  /* 0x00000008001b7c82 */ /* 0x000fe20008000000 */
[----:B------:R-:W-:Y:S01]  /*22e0*/  IMAD.WIDE.U32 R6, R3, c[0x0][0x370], R6 ;  /* 0x0000dc0003067a25 */ /* 0x000fe200078e0006 */
[----:B------:R-:W-:Y:S01]  /*22f0*/  UISETP.LT.AND UP1, UPT, URZ, UR31, UPT ;  /* 0x0000001f3f00728c */ /* 0x000fe2000bf21270 */
[----:B------:R-:W-:Y:S01]  /*2300*/  IADD3 R5, R9, UR17, RZ ;  /* 0x0000001109057c10 */ /* 0x000fe2000fffe0ff */
[----:B------:R-:W-:Y:S01]  /*2310*/  UMOV UR26, UR9 ;  /* 0x00000009001a7c82 */ /* 0x000fe20008000000 */
[----:B------:R-:W-:Y:S01]  /*2320*/  IMAD R0, R3, c[0x0][0x374], R0 ;  /* 0x0000dd0003007a24 */ /* 0x000fe200078e0200 */
[----:B------:R-:W-:Y:S01]  /*2330*/  USEL UR31, URZ, UR31, !UP1 ;  /* 0x0000001f3f1f7287 */ /* 0x000fe2000c800000 */
[----:B------:R-:W-:Y:S01]  /*2340*/  LEA R230, P2, R6, c[0x0][0x330], 0x1 ;  /* 0x0000cc0006e67a11 */ /* 0x000fe200078408ff */
[----:B------:R-:W-:Y:S01]  /*2350*/  ULDC.64 UR8, c[0x0][0x200] ;  /* 0x0000800000087ab9 */ /* 0x000fe20000000a00 */
[----:B------:R-:W-:Y:S01]  /*2360*/  IMAD.IADD R0, R7, 0x1, R0 ;  /* 0x0000000107007824 */ /* 0x000fe200078e0200 */
[----:B------:R-:W-:Y:S01]  /*2370*/  UISETP.GT.AND UP1, UPT, UR49, UR31, UPT ;  /* 0x0000001f3100728c */ /* 0x000fe2000bf24270 */
[----:B------:R-:W-:Y:S01]  /*2380*/  LEA R232, P3, R8, c[0x0][0x160], 0x1 ;  /* 0x0000580008e87a11 */ /* 0x000fe200078608ff */
[----:B------:R-:W-:-:S02]  /*2390*/  UIADD3 UR6, UR49, -0x1, URZ ;  /* 0xffffffff31067890 */ /* 0x000fc4000fffe03f */
[----:B------:R-:W-:Y:S01]  /*23a0*/  UIMAD.WIDE UR8, UR14, UR23, UR8 ;  /* 0x000000170e0872a5 */ /* 0x000fe2000f8e0208 */
[----:B------:R-:W-:Y:S02]  /*23b0*/  LEA.HI.X R231, R6, c[0x0][0x334], R0, 0x1, P2 ;  /* 0x0000cd0006e77a11 */ /* 0x000fe400010f0c00 */
[----:B------:R-:W-:Y:S02]  /*23c0*/  PLOP3.LUT P1, PT, PT, PT, UP1, 0x80, 0x0 ;  /* 0x000000000000781c */ /* 0x000fe40003f2f018 */
[----:B------:R-:W-:-:S11]  /*23d0*/  LEA.HI.X R233, R8, c[0x0][0x164], R5, 0x1, P3 ;  /* 0x0000590008e97a11 */ /* 0x000fd600018f0c05 */
[----:B------:R-:W-:Y:S05]  /*23e0*/  @P1 BRA `(.L_x_316) ;  /* 0x0000077000001947 */ /* 0x000fea0003800000 */
[----:B-1----:R-:W-:Y:S02]  /*23f0*/  @UP0 UIADD3 UR4, UR48, UR52, URZ ;  /* 0x0000003430040290 */ /* 0x002fe4000fffe03f */
        /* <DEDUP_REMOVED lines=17> */
.L_x_317:
        /* <DEDUP_REMOVED lines=18> */
.L_x_318:
        /* <DEDUP_REMOVED lines=29> */
.L_x_320:
[----:B------:R-:W-:Y:S05]  /*2800*/  BSYNC B0 ;  /* 0x0000000000007941 */ /* 0x000fea0003800000 */
.L_x_319:
        /* <DEDUP_REMOVED lines=14> */
.L_x_322:
[----:B------:R-:W-:Y:S05]  /*28f0*/  BSYNC B0 ;  /* 0x0000000000007941 */ /* 0x000fea0003800000 */
.L_x_321:
[----:B------:R-:W-:Y:S01]  /*2900*/  ULDC.64 UR8, c[0x0][0x3a8] ;  /* 0x0000ea0000087ab9 */ /* 0x000fe20000000a00 */
[----:B-1----:R-:W-:Y:S01]  /*2910*/  IMAD.WIDE.U32 R4, R11, c[0x0][0x3a8], R18 ;  /* 0x0000ea000b047a25 */ /* 0x002fe200078e0012 */
        /* <DEDUP_REMOVED lines=23> */
.L_x_324:
[----:B------:R-:W-:Y:S05]  /*2a90*/  BSYNC B0 ;  /* 0x0000000000007941 */ /* 0x000fea0003800000 */
.L_x_323:
        /* <DEDUP_REMOVED lines=12> */
.L_x_316:
[----:B-1----:R-:W2:Y:S01]  /*2b60*/  LDL R17, [R1+0x64] ;  /* 0x0000640001117983 */ /* 0x002ea20000100800 */
        /* <DEDUP_REMOVED lines=43> */
.L_x_327:
[----:B------:R-:W-:Y:S05]  /*2e20*/  BSYNC B0 ;  /* 0x0000000000007941 */ /* 0x000fea0003800000 */
.L_x_326:
        /* <DEDUP_REMOVED lines=21> */
.L_x_329:
[----:B------:R-:W-:Y:S05]  /*2f80*/  BSYNC B0 ;  /* 0x0000000000007941 */ /* 0x000fea0003800000 */
.L_x_328:
        /* <DEDUP_REMOVED lines=17> */
.L_x_331:
[----:B------:R-:W-:Y:S05]  /*30a0*/  BSYNC B0 ;  /* 0x0000000000007941 */ /* 0x000fea0003800000 */
.L_x_330:
        /* <DEDUP_REMOVED lines=15> */
.L_x_333:
[----:B------:R-:W-:Y:S05]  /*31a0*/  BSYNC B0 ;  /* 0x0000000000007941 */ /* 0x000fea0003800000 */
.L_x_332:
        /* <DEDUP_REMOVED lines=20> */
.L_x_335:
[----:B------:R-:W-:Y:S05]  /*32f0*/  BSYNC B0 ;  /* 0x0000000000007941 */ /* 0x000fea0003800000 */
.L_x_334:
        /* <DEDUP_REMOVED lines=20> */
.L_x_337:
[----:B------:R-:W-:Y:S05]  /*3440*/  BSYNC B0 ;  /* 0x0000000000007941 */ /* 0x000fea0003800000 */
.L_x_336:
[----:B---3--:R-:W3:Y:S01]  /*3450*/  LDL R11, [R1+0x3c] ;  /* 0x00003c00010b7983 */ /* 0x008ee20000100800 */
[----:B------:R-:W-:Y:S01]  /*3460*/  ULDC.64 UR14, c[0x0][0x198] ;  /* 0x00006600000e7ab9 */ /* 0x000fe20000000a00 */
[----:B------:R-:W-:Y:S01]  /*3470*/  IMAD.WIDE.U32 R6, R13, c[0x0][0x198], R18 ;  /* 0x000066000d067a25 */ /* 0x000fe200078e0012 */
[----:B------:R-:W-:Y:S01]  /*3480*/  UIMAD UR13, UR13, UR14, URZ ;  /* 0x0000000e0d0d72a4 */ /* 0x000fe2000f8e023f */
[----:B------:R-:W-:Y:S02]  /*3490*/  MOV R10, 0x4 ;  /* 0x00000004000a7802 */ /* 0x000fe40000000f00 */
[----:B------:R-:W-:Y:S01]  /*34a0*/  IMAD.MOV.U32 R12, RZ, RZ, 0x7f800000 ;  /* 0x7f800000ff0c7424 */ /* 0x000fe200078e00ff */
[----:B------:R-:W-:Y:S01]  /*34b0*/  UIMAD UR13, UR12, UR15, UR13 ;  /* 0x0000000f0c0d72a4 */ /* 0x000fe2000f8e020d */
[----:B------:R-:W-:Y:S01]  /*34c0*/  IADD3 R8, P3, R6, UR20, RZ ;  /* 0x0000001406087c10 */ /* 0x000fe2000ff7e0ff */
[----:B------:R-:W-:Y:S01]  /*34d0*/  IMAD.MOV.U32 R17, RZ, RZ, 0x7f800000 ;  /* 0x7f800000ff117424 */ /* 0x000fe200078e00ff */
[----:B------:R-:W-:-:S02]  /*34e0*/  MOV R13, 0x7f800000 ;  /* 0x7f800000000d7802 */ /* 0x000fc40000000f00 */
[----:B------:R-:W-:Y:S01]  /*34f0*/  MOV R20, 0x7f800000 ;  /* 0x7f80000000147802 */ /* 0x000fe20000000f00 */
[----:B------:R-:W-:-:S05]  /*3500*/  IMAD.U32 R5, RZ, RZ, UR13 ;  /* 0x0000000dff057e24 */ /* 0x000fca000f8e00ff */
[----:B------:R-:W-:Y:S02]  /*3510*/  IADD3.X R9, R7, UR21, R5, P3, !PT ;  /* 0x0000001507097c10 */ /* 0x000fe40009ffe405 */
[C---:B---3--:R-:W-:Y:S02]  /*3520*/  IADD3 R5, R11.reuse, 0x48, RZ ;  /* 0x000000480b057810 */ /* 0x048fe40007ffe0ff */
[----:B------:R-:W-:Y:S02]  /*3530*/  IADD3 R6, R11, 0x40, RZ ;  /* 0x000000400b067810 */ /* 0x000fe40007ffe0ff */
[----:B------:R-:W-:Y:S02]  /*3540*/  ISETP.GE.AND P3, PT, R5, UR4, PT ;  /* 0x0000000405007c0c */ /* 0x000fe4000bf66270 */
[----:B------:R-:W-:Y:S02]  /*3550*/  IADD3 R7, R11, 0x8, RZ ;  /* 0x000000080b077810 */ /* 0x000fe40007ffe0ff */
[----:B------:R-:W-:Y:S01]  /*3560*/  ISETP.GE.AND P4, PT, R6, UR4, PT ;  /* 0x0000000406007c0c */ /* 0x000fe2000bf86270 */
[----:B------:R-:W-:Y:S01]  /*3570*/  IMAD.MOV.U32 R6, RZ, RZ, 0x4 ;  /* 0x00000004ff067424 */ /* 0x000fe200078e00ff */
[----:B------:R-:W-:-:S02]  /*3580*/  ISETP.GE.AND P5, PT, R7, UR4, PT ;  /* 0x0000000407007c0c */ /* 0x000fc4000bfa6270 */
[C---:B------:R-:W-:Y:S01]  /*3590*/  ISETP.GE.AND P6, PT, R11.reuse, UR4, PT ;  /* 0x000000040b007c0c */ /* 0x040fe2000bfc6270 */
[----:B------:R-:W-:-:S04]  /*35a0*/  IMAD.WIDE R6, R11, R6, UR8 ;  /* 0x000000080b067e25 */ /* 0x000fc8000f8e0206 */
[----:B------:R-:W-:-:S04]  /*35b0*/  @!P3 IMAD.WIDE R10, R5, R10, UR8 ;  /* 0x00000008050abe25 */ /* 0x000fc8000f8e020a */
[----:B------:R-:W3:Y:S04]  /*35c0*/  @!P4 LDG.E R13, [R6.64+0x100] ;  /* 0x00010032060dc981 */ /* 0x000ee8000c1e1900 */
[----:B--2---:R5:W2:Y:S04]  /*35d0*/  @!P3 LDG.E R12, [R10.64] ;  /* 0x000000320a0cb981 */ /* 0x004aa8000c1e1900 */
[----:B----4-:R-:W4:Y:S04]  /*35e0*/  @!P5 LDG.E R17, [R6.64+0x20] ;  /* 0x000020320611d981 */ /* 0x010f28000c1e1900 */
[----:B------:R-:W4:Y:S04]  /*35f0*/  @!P6 LDG.E R20, [R6.64] ;  /* 0x000000320614e981 */ /* 0x000f28000c1e1900 */
        /* <DEDUP_REMOVED lines=9> */
[----:B---3--:R1:W-:Y:S04]  /*3690*/  STL [R1+0x50], R13 ;  /* 0x0000500d01007387 */ /* 0x0083e80000100800 */
[----:B----4-:R1:W-:Y:S04]  /*36a0*/  STL [R1+0x5c], R17 ;  /* 0x00005c1101007387 */ /* 0x0103e80000100800 */
        /* <DEDUP_REMOVED lines=19> */
.L_x_339:
[----:B------:R-:W-:Y:S05]  /*37e0*/  BSYNC B0 ;  /* 0x0000000000007941 */ /* 0x000fea0003800000 */
.L_x_338:
        /* <DEDUP_REMOVED lines=19> */
.L_x_341:
[----:B------:R-:W-:Y:S05]  /*3920*/  BSYNC B0 ;  /* 0x0000000000007941 */ /* 0x000fea0003800000 */
.L_x_340:
[----:B------:R-:W5:Y:S01]  /*3930*/  LDL R3, [R1+0x8c] ;  /* 0x00008c0001037983 */ /* 0x000f620000100800 */
[----:B------:R-:W-:-:S03]  /*3940*/  ULDC.64 UR16, c[0x0][0x318] ;  /* 0x0000c60000107ab9 */ /* 0x000fc60000000a00 */
[----:B-1234-:R-:W2:Y:S01]  /*3950*/  LDL R0, [R1+0x74] ;  /* 0x0000740001007983 */ /* 0x01eea20000100800 */
[----:B------:R-:W-:Y:S02]  /*3960*/  UISETP.NE.U32.AND UP1, UPT, URZ, UR16, UPT ;  /* 0x000000103f00728c */ /* 0x000fe4000bf25070 */
[----:B------:R-:W-:Y:S01]  /*3970*/  USHF.R.S32.HI UR14, URZ, 0x1f, UR54 ;  /* 0x0000001f3f0e7899 */ /* 0x000fe20008011436 */
[----:B------:R-:W0:Y:S01]  /*3980*/  LDGDEPBAR ;  /* 0x00000000000079af */ /* 0x000e220000000000 */
[----:B------:R-:W-:Y:S02]  /*3990*/  UISETP.NE.AND.EX UP1, UPT, URZ, UR17, UPT, UP1 ;  /* 0x000000113f00728c */ /* 0x000fe4000bf25310 */
[----:B------:R-:W-:Y:S01]  /*39a0*/  ULDC.64 UR18, c[0x0][0x320] ;  /* 0x0000c80000127ab9 */ /* 0x000fe20000000a00 */
[----:B------:R-:W1:Y:S03]  /*39b0*/  S2R R6, SR_TID.X ;  /* 0x0000000000067919 */ /* 0x000e660000002100 */
[----:B------:R-:W-:-:S05]  /*39c0*/  PLOP3.LUT P1, PT, PT, PT, UP1, 0x80, 0x0 ;  /* 0x000000000000781c */ /* 0x000fca0003f2f018 */
[----:B------:R-:W-:Y:S02]  /*39d0*/  @UP1 UIMAD UR4, UR55, UR18, URZ ;  /* 0x00000012370412a4 */ /* 0x000fe4000f8e023f */
[----:B------:R-:W-:Y:S02]  /*39e0*/  @UP1 UMOV UR15, UR14 ;  /* 0x0000000e000f1c82 */ /* 0x000fe40008000000 */
[----:B------:R-:W-:Y:S02]  /*39f0*/  @UP1 UMOV UR14, UR54 ;  /* 0x00000036000e1c82 */ /* 0x000fe40008000000 */
[----:B------:R-:W-:Y:S02]  /*3a00*/  @UP1 UIMAD.WIDE.U32 UR14, UR53, UR18, UR14 ;  /* 0x00000012350e12a5 */ /* 0x000fe4000f8e000e */
[----:B------:R-:W-:Y:S02]  /*3a10*/  @UP1 UIMAD UR19, UR53, UR19, UR4 ;  /* 0x00000013351312a4 */ /* 0x000fe4000f8e0204 */
[----:B------:R-:W-:Y:S01]  /*3a20*/  @UP1 ULEA UR16, UP0, UR14, UR16, 0x2 ;  /* 0x000000100e101291 */ /* 0x000fe2000f80103f */
[----:B------:R-:W-:-:S04]  /*3a30*/  DEPBAR.LE SB0, 0x1 ;  /* 0x000080400000791a */ /* 0x000fc80000000000 */
[----:B------:R-:W-:Y:S01]  /*3a40*/  BAR.SYNC.DEFER_BLOCKING 0x0 ;  /* 0x0000000000007b1d */ /* 0x000fe20000010000 */
[----:B------:R-:W-:Y:S01]  /*3a50*/  @UP1 UIADD3 UR19, UR15, UR19, URZ ;  /* 0x000000130f131290 */ /* 0x000fe2000fffe03f */
[----:B------:R-:W-:-:S03]  /*3a60*/  IMAD.U32 R4, RZ, RZ, UR16 ;  /* 0x00000010ff047e24 */ /* 0x000fc6000f8e00ff */
[----:B------:R-:W-:-:S06]  /*3a70*/  @UP1 ULEA.HI.X UR17, UR14, UR17, UR19, 0x2, UP0 ;  /* 0x000000110e111291 */ /* 0x000fcc00080f1413 */
[----:B------:R-:W-:-:S05]  /*3a80*/  IMAD.U32 R5, RZ, RZ, UR17 ;  /* 0x00000011ff057e24 */ /* 0x000fca000f8e00ff */
[----:B------:R-:W3:Y:S01]  /*3a90*/  @P1 LDG.E R4, [R4.64] ;  /* 0x0000003204041981 */ /* 0x000ee2000c1e1900 */
[----:B------:R-:W-:Y:S01]  /*3aa0*/  IMAD.MOV.U32 R7, RZ, RZ, c[0x0][0x30c] ;  /* 0x0000c300ff077624 */ /* 0x000fe200078e00ff */
[----:B-----5:R4:W5:Y:S02]  /*3ab0*/  R2UR UR20, R3 ;  /* 0x00000000031473c2 */ /* 0x02096400000e0000 */
[----:B------:R-:W-:Y:S04]  /*3ac0*/  STL [R1+0x38], R221 ;  /* 0x000038dd01007387 */ /* 0x000fe80000100800 */
[----:B------:R-:W1:Y:S02]  /*3ad0*/  LDSM.16.M88.4 R116, [R149+0x8000] ;  /* 0x008000009574783b */ /* 0x000e640000000200 */
[----:B--2---:R2:W1:Y:S02]  /*3ae0*/  R2UR UR13, R0 ;  /* 0x00000000000d73c2 */ /* 0x00446400000e0000 */
[----:B------:R-:W1:Y:S04]  /*3af0*/  LDSM.16.M88.4 R120, [R149+0x8400] ;  /* 0x008400009578783b */ /* 0x000e680000000200 */
[----:B------:R-:W1:Y:S04]  /*3b00*/  LDSM.16.M88.4 R124, [R149+0x8800] ;  /* 0x00880000957c783b */ /* 0x000e680000000200 */
[----:B------:R-:W3:Y:S04]  /*3b10*/  LDSM.16.M88.4 R128, [R149+0x8c00] ;  /* 0x008c00009580783b */ /* 0x000ee80000000200 */
[----:B------:R-:W3:Y:S04]  /*3b20*/  LDSM.16.M88.4 R132, [R150+0x8000] ;  /* 0x008000009684783b */ /* 0x000ee80000000200 */
[----:B----4-:R-:W4:Y:S04]  /*3b30*/  S2R R3, SR_TID.X ;  /* 0x0000000000037919 */ /* 0x010f280000002100 */
[----:B------:R-:W3:Y:S04]  /*3b40*/  LDSM.16.M88.4 R136, [R150+0x8400] ;  /* 0x008400009688783b */ /* 0x000ee80000000200 */
[----:B--2---:R-:W2:Y:S04]  /*3b50*/  S2R R0, SR_TID.X ;  /* 0x0000000000007919 */ /* 0x004ea80000002100 */
[----:B------:R-:W3:Y:S04]  /*3b60*/  LDSM.16.M88.4 R140, [R150+0x8800] ;  /* 0x00880000968c783b */ /* 0x000ee80000000200 */
[----:B------:R-:W3:Y:S01]  /*3b70*/  LDSM.16.M88.4 R144, [R150+0x8c00] ;  /* 0x008c00009690783b */ /* 0x000ee20000000200 */
[----:B----4-:R-:W-:-:S04]  /*3b80*/  SHF.R.S32.HI R3, RZ, 0x1f, R3 ;  /* 0x0000001fff037819 */ /* 0x010fc80000011403 */
[----:B-1----:R-:W-:Y:S01]  /*3b90*/  LEA.HI R3, R3, R6, RZ, 0x7 ;  /* 0x0000000603037211 */ /* 0x002fe200078f38ff */
[----:B--2---:R-:W-:-:S03]  /*3ba0*/  IMAD.SHL.U32 R0, R0, 0x2, RZ ;  /* 0x0000000200007824 */ /* 0x004fc600078e00ff */
[----:B------:R-:W-:Y:S02]  /*3bb0*/  SHF.R.S32.HI R3, RZ, 0x7, R3 ;  /* 0x00000007ff037819 */ /* 0x000fe40000011403 */
[----:B------:R-:W-:-:S05]  /*3bc0*/  LOP3.LUT R0, R0, 0x6, RZ, 0xc0, !PT ;  /* 0x0000000600007812 */ /* 0x000fca00078ec0ff */
[----:B------:R-:W-:Y:S02]  /*3bd0*/  IMAD R0, R3, 0x40, R0 ;  /* 0x0000004003007824 */ /* 0x000fe400078e0200 */
[----:B------:R-:W3:Y:S01]  /*3be0*/  @P1 MUFU.RCP R3, c[0x0][0x238] ;  /* 0x00008e0000031b08 */ /* 0x000ee20000001000 */
[----:B------:R-:W-:Y:S02]  /*3bf0*/  IMAD.MOV.U32 R6, RZ, RZ, c[0x0][0x308] ;  /* 0x0000c200ff067624 */ /* 0x000fe400078e00ff */
[----:B------:R-:W-:Y:S01]  /*3c00*/  IADD3 R0, R0, UR12, RZ ;  /* 0x0000000c00007c10 */ /* 0x000fe2000fffe0ff */
[----:B---3--:R-:W-:-:S04]  /*3c10*/  @P1 FMUL.FTZ R4, R4, R3 ;  /* 0x0000000304041220 */ /* 0x008fc80000410000 */
[----:B------:R1:W2:Y:S02]  /*3c20*/  @P1 R2UR UR12, R4 ;  /* 0x00000000040c13c2 */ /* 0x0002a400000e0000 */
[----:B-1----:R1:W5:Y:S04]  /*3c30*/  LDG.E.64 R4, [R6.64+0x8] ;  /* 0x0000083206047981 */ /* 0x002368000c1e1b00 */
[----:B-1----:R-:W3:Y:S01]  /*3c40*/  LDG.E.64 R6, [R6.64] ;  /* 0x0000003206067981 */ /* 0x002ee2000c1e1b00 */
[----:B------:R-:W-:Y:S02]  /*3c50*/  SHF.R.S32.HI R3, RZ, 0x1f, R14 ;  /* 0x0000001fff037819 */ /* 0x000fe4000001140e */
[C---:B------:R-:W-:Y:S01]  /*3c60*/  IADD3 R249, R0.reuse, 0x39, RZ ;  /* 0x0000003900f97810 */ /* 0x040fe20007ffe0ff */
[----:B------:R-:W1:Y:S01]  /*3c70*/  I2F R251, R0 ;  /* 0x0000000000fb7306 */ /* 0x000e620000201400 */
[----:B------:R-:W-:-:S02]  /*3c80*/  IADD3 R244, R0, 0x1, RZ ;  /* 0x0000000100f47810 */ /* 0x000fc40007ffe0ff */
[C---:B------:R-:W-:Y:S02]  /*3c90*/  IADD3 R243, R0.reuse, 0x8, RZ ;  /* 0x0000000800f37810 */ /* 0x040fe40007ffe0ff */
[C---:B------:R-:W-:Y:S02]  /*3ca0*/  IADD3 R242, R0.reuse, 0x9, RZ ;  /* 0x0000000900f27810 */ /* 0x040fe40007ffe0ff */
[C---:B------:R-:W-:Y:S02]  /*3cb0*/  IADD3 R241, R0.reuse, 0x10, RZ ;  /* 0x0000001000f17810 */ /* 0x040fe40007ffe0ff */
[C---:B------:R-:W-:Y:S02]  /*3cc0*/  IADD3 R240, R0.reuse, 0x11, RZ ;  /* 0x0000001100f07810 */ /* 0x040fe40007ffe0ff */
[C---:B------:R-:W-:Y:S02]  /*3cd0*/  IADD3 R239, R0.reuse, 0x18, RZ ;  /* 0x0000001800ef7810 */ /* 0x040fe40007ffe0ff */
[----:B------:R-:W-:-:S02]  /*3ce0*/  IADD3 R238, R0, 0x19, RZ ;  /* 0x0000001900ee7810 */ /* 0x000fc40007ffe0ff */
[C---:B------:R-:W-:Y:S02]  /*3cf0*/  IADD3 R237, R0.reuse, 0x20, RZ ;  /* 0x0000002000ed7810 */ /* 0x040fe40007ffe0ff */
[C---:B------:R-:W-:Y:S02]  /*3d00*/  IADD3 R236, R0.reuse, 0x21, RZ ;  /* 0x0000002100ec7810 */ /* 0x040fe40007ffe0ff */
[C---:B------:R-:W-:Y:S02]  /*3d10*/  IADD3 R246, R0.reuse, 0x28, RZ ;  /* 0x0000002800f67810 */ /* 0x040fe40007ffe0ff */
[C---:B------:R-:W-:Y:S02]  /*3d20*/  IADD3 R245, R0.reuse, 0x29, RZ ;  /* 0x0000002900f57810 */ /* 0x040fe40007ffe0ff */
[C---:B------:R-:W-:Y:S02]  /*3d30*/  IADD3 R248, R0.reuse, 0x30, RZ ;  /* 0x0000003000f87810 */ /* 0x040fe40007ffe0ff */
[----:B------:R-:W-:-:S02]  /*3d40*/  IADD3 R247, R0, 0x31, RZ ;  /* 0x0000003100f77810 */ /* 0x000fc40007ffe0ff */
[----:B------:R-:W-:Y:S01]  /*3d50*/  IADD3 R250, R0, 0x38, RZ ;  /* 0x0000003800fa7810 */ /* 0x000fe20007ffe0ff */
[----:B------:R-:W-:Y:S01]  /*3d60*/  I2F R252, R244 ;  /* 0x000000f400fc7306 */ /* 0x000fe20000201400 */
[----:B------:R-:W-:Y:S01]  /*3d70*/  IMAD.SHL.U32 R154, R162, 0x2, RZ ;  /* 0x00000002a29a7824 */ /* 0x000fe200078e00ff */
[----:B------:R-:W-:Y:S02]  /*3d80*/  UMOV UR4, URZ ;  /* 0x0000003f00047c82 */ /* 0x000fe40008000000 */
[----:B--2---:R-:W-:Y:S01]  /*3d90*/  @UP1 UMOV UR4, UR12 ;  /* 0x0000000c00041c82 */ /* 0x004fe20008000000 */
        /* <DEDUP_REMOVED lines=16> */
[----:B-1----:R-:W-:-:S02]  /*3ea0*/  FMUL.FTZ R251, R251, UR4 ;  /* 0x00000004fbfb7c20 */ /* 0x002fc40008410000 */
[----:B------:R-:W-:Y:S01]  /*3eb0*/  IMAD.IADD R155, R154, 0x1, R157 ;  /* 0x000000019a9b7824 */ /* 0x000fe200078e029d */
[----:B-----5:R-:W-:-:S04]  /*3ec0*/  IADD3 R14, P2, P1, R4, UR20, R14 ;  /* 0x00000014040e7c10 */ /* 0x020fc8000f95e00e */
[----:B------:R-:W-:Y:S02]  /*3ed0*/  IADD3.X R5, R5, UR13, R3, P2, P1 ;  /* 0x0000000d05057c10 */ /* 0x000fe400097e2403 */
[----:B------:R-:W-:Y:S01]  /*3ee0*/  IADD3 R4, R156, 0x1000, RZ ;  /* 0x000010009c047810 */ /* 0x000fe20007ffe0ff */
[----:B---3--:R-:W1:Y:S01]  /*3ef0*/  R2UR UR13, R6 ;  /* 0x00000000060d73c2 */ /* 0x008e6200000e0000 */
[----:B------:R-:W-:Y:S02]  /*3f00*/  IADD3 R3, R162, 0x1000, RZ ;  /* 0x00001000a2037810 */ /* 0x000fe40007ffe0ff */
[----:B------:R-:W-:Y:S02]  /*3f10*/  SEL R4, R4, R156, !P0 ;  /* 0x0000009c04047207 */ /* 0x000fe40004000000 */
[----:B------:R-:W-:-:S03]  /*3f20*/  SEL R148, R3, R162, !P0 ;  /* 0x000000a203947207 */ /* 0x000fc60004000000 */
[----:B------:R-:W-:Y:S02]  /*3f30*/  IMAD.SHL.U32 R3, R4, 0x2, RZ ;  /* 0x0000000204037824 */ /* 0x000fe400078e00ff */
[----:B------:R-:W2:Y:S01]  /*3f40*/  I2F R4, R249 ;  /* 0x000000f900047306 */ /* 0x000ea20000201400 */
[----:B-1----:R-:W-:-:S05]  /*3f50*/  LOP3.LUT R0, R5, UR13, RZ, 0x3c, !PT ;  /* 0x0000000d05007c12 */ /* 0x002fca000f8e3cff */
[----:B------:R1:W-:Y:S02]  /*3f60*/  STL [R1+0x60], R0 ;  /* 0x0000600001007387 */ /* 0x0003e40000100800 */
[----:B------:R-:W-:Y:S02]  /*3f70*/  I2F R5, R247 ;  /* 0x000000f700057306 */ /* 0x000fe40000201400 */
[----:B--2---:R2:W-:Y:S06]  /*3f80*/  STL [R1+0x34], R4 ;  /* 0x0000340401007387 */ /* 0x0045ec0000100800 */
[----:B-1----:R-:W1:Y:S08]  /*3f90*/  I2F R0, R250 ;  /* 0x000000fa00007306 */ /* 0x002e700000201400 */
[----:B--2---:R-:W2:Y:S01]  /*3fa0*/  I2F R4, R248 ;  /* 0x000000f800047306 */ /* 0x004ea20000201400 */
[----:B-1----:R1:W-:Y:S04]  /*3fb0*/  STL [R1+0x30], R0 ;  /* 0x0000300001007387 */ /* 0x0023e80000100800 */
[----:B------:R3:W-:Y:S04]  /*3fc0*/  STL [R1+0x2c], R5 ;  /* 0x00002c0501007387 */ /* 0x0007e80000100800 */
[----:B--2---:R2:W-:Y:S01]  /*3fd0*/  STL [R1+0x28], R4 ;  /* 0x0000280401007387 */ /* 0x0045e20000100800 */
[----:B-1----:R-:W1:Y:S08]  /*3fe0*/  I2F R0, R245 ;  /* 0x000000f500007306 */ /* 0x002e700000201400 */
[----:B---3--:R-:W3:Y:S08]  /*3ff0*/  I2F R5, R246 ;  /* 0x000000f600057306 */ /* 0x008ef00000201400 */
[----:B--2---:R-:W2:Y:S01]  /*4000*/  I2F R4, R236 ;  /* 0x000000ec00047306 */ /* 0x004ea20000201400 */
[----:B-1----:R1:W-:Y:S04]  /*4010*/  STL [R1+0x24], R0 ;  /* 0x0000240001007387 */ /* 0x0023e80000100800 */
[----:B---3--:R3:W-:Y:S03]  /*4020*/  STL [R1+0x20], R5 ;  /* 0x0000200501007387 */ /* 0x0087e60000100800 */
[----:B-1----:R-:W1:Y:S01]  /*4030*/  I2F R0, R237 ;  /* 0x000000ed00007306 */ /* 0x002e620000201400 */
[----:B--2---:R2:W-:Y:S07]  /*4040*/  STL [R1+0x1c], R4 ;  /* 0x00001c0401007387 */ /* 0x0045ee0000100800 */
[----:B---3--:R-:W3:Y:S01]  /*4050*/  I2F R5, R238 ;  /* 0x000000ee00057306 */ /* 0x008ee20000201400 */
[----:B-1----:R1:W-:Y:S07]  /*4060*/  STL [R1+0x18], R0 ;  /* 0x0000180001007387 */ /* 0x0023ee0000100800 */
[----:B--2---:R-:W2:Y:S01]  /*4070*/  I2F R4, R239 ;  /* 0x000000ef00047306 */ /* 0x004ea20000201400 */
[----:B---3--:R3:W-:Y:S07]  /*4080*/  STL [R1+0x14], R5 ;  /* 0x0000140501007387 */ /* 0x0087ee0000100800 */
[----:B-1----:R-:W1:Y:S01]  /*4090*/  I2F R0, R240 ;  /* 0x000000f000007306 */ /* 0x002e620000201400 */
[----:B--2---:R2:W-:Y:S07]  /*40a0*/  STL [R1+0x10], R4 ;  /* 0x0000100401007387 */ /* 0x0045ee0000100800 */
[----:B---3--:R-:W3:Y:S01]  /*40b0*/  I2F R5, R241 ;  /* 0x000000f100057306 */ /* 0x008ee20000201400 */
[----:B-1----:R1:W-:Y:S07]  /*40c0*/  STL [R1+0xc], R0 ;  /* 0x00000c0001007387 */ /* 0x0023ee0000100800 */
[----:B--2---:R-:W2:Y:S01]  /*40d0*/  I2F R4, R242 ;  /* 0x000000f200047306 */ /* 0x004ea20000201400 */
[----:B---3--:R-:W-:Y:S07]  /*40e0*/  STL [R1+0x8], R5 ;  /* 0x0000080501007387 */ /* 0x008fee0000100800 */
[----:B-1----:R-:W1:Y:S01]  /*40f0*/  I2F R0, R243 ;  /* 0x000000f300007306 */ /* 0x002e620000201400 */
[----:B--2---:R2:W-:Y:S01]  /*4100*/  STL [R1+0x4], R4 ;  /* 0x0000040401007387 */ /* 0x0045e20000100800 */
[----:B------:R-:W3:Y:S03]  /*4110*/  R2UR UR30, R7 ;  /* 0x00000000071e73c2 */ /* 0x000ee600000e0000 */
[----:B-1----:R1:W-:Y:S01]  /*4120*/  STL [R1], R0 ;  /* 0x0000000001007387 */ /* 0x0023e20000100800 */
[----:B--2---:R-:W-:-:S05]  /*4130*/  IMAD.WIDE.U32 R4, R14, -0x2daee0ad, RZ ;  /* 0xd2511f530e047825 */ /* 0x004fca00078e00ff */
[----:B------:R1:W-:Y:S01]  /*4140*/  STL.64 [R1+0x48], R4 ;  /* 0x0000480401007387 */ /* 0x0003e20000100a00 */
[----:B------:R-:W-:Y:S01]  /*4150*/  IMAD.SHL.U32 R148, R148, 0x2, RZ ;  /* 0x0000000294947824 */ /* 0x000fe200078e00ff */
[----:B------:R-:W-:Y:S02]  /*4160*/  UIADD3 UR22, UR13, -0x61c88647, URZ ;  /* 0x9e3779b90d167890 */ /* 0x000fe4000fffe03f */
[----:B------:R-:W-:Y:S02]  /*4170*/  UIADD3 UR21, UR13, 0x3c6ef372, URZ ;  /* 0x3c6ef3720d157890 */ /* 0x000fe4000fffe03f */
[----:B------:R-:W-:Y:S02]  /*4180*/  UIADD3 UR19, UR13, -0x255992d5, URZ ;  /* 0xdaa66d2b0d137890 */ /* 0x000fe4000fffe03f */
[----:B------:R-:W-:Y:S02]  /*4190*/  UIADD3 UR17, UR13, 0x78dde6e4, URZ ;  /* 0x78dde6e40d117890 */ /* 0x000fe4000fffe03f */
[----:B------:R-:W-:-:S02]  /*41a0*/  UIADD3 UR15, UR13, 0x1715609d, URZ ;  /* 0x1715609d0d0f7890 */ /* 0x000fc4000fffe03f */
[----:B------:R-:W-:Y:S02]  /*41b0*/  UIADD3 UR13, UR13, -0x4ab325aa, URZ ;  /* 0xb54cda560d0d7890 */ /* 0x000fe4000fffe03f */
[----:B---3--:R-:W-:Y:S02]  /*41c0*/  UIADD3 UR49, UR30, -0x4498517b, URZ ;  /* 0xbb67ae851e317890 */ /* 0x008fe4000fffe03f */
[----:B------:R-:W-:Y:S02]  /*41d0*/  UIADD3 UR20, UR30, 0x76cf5d0a, URZ ;  /* 0x76cf5d0a1e147890 */ /* 0x000fe4000fffe03f */
[----:B------:R-:W-:Y:S02]  /*41e0*/  UIADD3 UR18, UR30, 0x32370b8f, URZ ;  /* 0x32370b8f1e127890 */ /* 0x000fe4000fffe03f */
[----:B------:R-:W-:Y:S02]  /*41f0*/  UIADD3 UR16, UR30, -0x126145ec, URZ ;  /* 0xed9eba141e107890 */ /* 0x000fe4000fffe03f */
[----:B------:R-:W-:-:S02]  /*4200*/  UIADD3 UR14, UR30, -0x56f99767, URZ ;  /* 0xa90668991e0e7890 */ /* 0x000fc4000fffe03f */
[----:B------:R-:W-:Y:S02]  /*4210*/  UIADD3 UR12, UR30, 0x646e171e, URZ ;  /* 0x646e171e1e0c7890 */ /* 0x000fe4000fffe03f */
.L_x_344:
[----:B------:R-:W2:Y:S01]  /*4220*/  LDL R165, [R1+0x68] ;  /* 0x0000680001a57983 */ /* 0x000ea20000100800 */
[----:B------:R-:W-:Y:S01]  /*4230*/  IMAD.IADD R112, R157, 0x1, R148 ;  /* 0x000000019d707824 */ /* 0x000fe200078e0294 */
[----:B------:R-:W-:Y:S01]  /*4240*/  USHF.L.U32 UR23, UR24, 0x7, URZ ;  /* 0x0000000718177899 */ /* 0x000fe2000800063f */
[----:B------:R-:W-:Y:S01]  /*4250*/  IMAD.U32 R166, RZ, RZ, UR6 ;  /* 0x00000006ffa67e24 */ /* 0x000fe2000f8e00ff */
[----:B------:R-:W4:Y:S01]  /*4260*/  LDL R168, [R1+0x60] ;  /* 0x0000600001a87983 */ /* 0x000f220000100800 */
[----:B------:R-:W-:Y:S02]  /*4270*/  UISETP.GT.AND UP2, UPT, UR6, UR31, UPT ;  /* 0x0000001f0600728c */ /* 0x000fe4000bf44270 */
[----:B------:R-:W-:Y:S01]  /*4280*/  UIADD3 UR25, UR28, 0x80, UR23 ;  /* 0x000000801c197890 */ /* 0x000fe2000fffe017 */
[----:B------:R-:W4:Y:S03]  /*4290*/  LDL.64 R174, [R1+0x48] ;  /* 0x0000480001ae7983 */ /* 0x000f260000100a00 */
[----:B------:R-:W-:Y:S02]  /*42a0*/  UIADD3 UR29, UR25, -UR7, URZ ;  /* 0x80000007191d7290 */ /* 0x000fe4000fffe03f */
[----:B------:R-:W-:Y:S01]  /*42b0*/  USHF.L.U32 UR25, UR6, 0x7, URZ ;  /* 0x0000000706197899 */ /* 0x000fe2000800063f */
[----:B------:R-:W4:Y:S03]  /*42c0*/  LDL R173, [R1+0x3c] ;  /* 0x00003c0001ad7983 */ /* 0x000f260000100800 */
[----:B------:R-:W-:Y:S01]  /*42d0*/  UISETP.GE.AND UP0, UPT, UR25, UR29, UPT ;  /* 0x0000001d1900728c */ /* 0x000fe2000bf06270 */
[----:B------:R-:W4:Y:S01]  /*42e0*/  LDL R188, [R1+0x58] ;  /* 0x0000580001bc7983 */ /* 0x000f220000100800 */
[----:B------:R-:W-:Y:S01]  /*42f0*/  UIADD3 UR29, UR23, 0x80, URZ ;  /* 0x00000080171d7890 */ /* 0x000fe2000fffe03f */
[----:B------:R-:W-:Y:S02]  /*4300*/  IMAD.U32 R178, RZ, RZ, UR25 ;  /* 0x00000019ffb27e24 */ /* 0x000fe4000f8e00ff */
[----:B------:R-:W4:Y:S01]  /*4310*/  LDL R187, [R1] ;  /* 0x0000000001bb7983 */ /* 0x000f220000100800 */
[----:B------:R-:W-:Y:S03]  /*4320*/  UISETP.LT.AND UP0, UPT, UR29, UR7, UP0 ;  /* 0x000000071d00728c */ /* 0x000fe60008701270 */
[----:B------:R-:W4:Y:S03]  /*4330*/  LDL R185, [R1+0x5c] ;  /* 0x00005c0001b97983 */ /* 0x000f260000100800 */
[----:B------:R-:W-:Y:S01]  /*4340*/  PLOP3.LUT P1, PT, PT, PT, UP0, 0x80, 0x0 ;  /* 0x000000000000781c */ /* 0x000fe20003f2f008 */
[----:B------:R-:W4:Y:S04]  /*4350*/  LDL R186, [R1+0x4] ;  /* 0x0000040001ba7983 */ /* 0x000f280000100800 */
[----:B------:R-:W0:Y:S08]  /*4360*/  LDGDEPBAR ;  /* 0x00000000000079af */ /* 0x000e300000000000 */
[----:B------:R-:W1:Y:S08]  /*4370*/  S2R R163, SR_TID.X ;  /* 0x0000000000a37919 */ /* 0x000e700000002100 */
[----:B------:R-:W1:Y:S08]  /*4380*/  S2R R164, SR_TID.X ;  /* 0x0000000000a47919 */ /* 0x000e700000002100 */
[----:B-1----:R-:W1:Y:S01]  /*4390*/  S2R R0, SR_TID.X ;  /* 0x0000000000007919 */ /* 0x002e620000002100 */
[----:B------:R-:W-:Y:S01]  /*43a0*/  SHF.R.S32.HI R163, RZ, 0x1f, R163 ;  /* 0x0000001fffa37819 */ /* 0x000fe200000114a3 */
[----:B------:R-:W-:Y:S06]  /*43b0*/  DEPBAR.LE SB0, 0x0 ;  /* 0x000080000000791a */ /* 0x000fec0000000000 */
[----:B------:R-:W-:Y:S01]  /*43c0*/  BAR.SYNC.DEFER_BLOCKING 0x0 ;  /* 0x0000000000007b1d */ /* 0x000fe20000010000 */
[----:B------:R-:W-:Y:S04]  /*43d0*/  LEA.HI R163, R163, R164, RZ, 0x7 ;  /* 0x000000a4a3a37211 */ /* 0x000fe800078f38ff */
[----:B------:R-:W-:Y:S01]  /*43e0*/  SHF.R.S32.HI R163, RZ, 0x7, R163 ;  /* 0x00000007ffa37819 */ /* 0x000fe200000114a3 */
[----:B-1----:R-:W-:Y:S05]  /*43f0*/  @!P1 IMAD.SHL.U32 R0, R0, 0x2, RZ ;  /* 0x0000000200009824 */ /* 0x002fea00078e00ff */
[----:B------:R-:W-:Y:S05]  /*4400*/  @!P1 LOP3.LUT R0, R0, 0x6, RZ, 0xc0, !PT ;  /* 0x0000000600009812 */ /* 0x000fea00078ec0ff */
[----:B------:R-:W-:Y:S01]  /*4410*/  @!P1 IMAD R0, R163, 0x40, R0 ;  /* 0x00000040a3009824 */ /* 0x000fe200078e0200 */
[----:B------:R-:W-:Y:S04]  /*4420*/  LDSM.16.M88.4 R64, [R148] ;  /* 0x000000009440783b */ /* 0x000fe80000000200 */
[----:B------:R-:W-:Y:S04]  /*4430*/  @!P1 IADD3 R0, R0, UR23, RZ ;  /* 0x0000001700009c10 */ /* 0x000fe8000fffe0ff */
[----:B------:R-:W1:Y:S08]  /*4440*/  LDSM.16.M88.4 R16, [R149+0x6000] ;  /* 0x006000009510783b */ /* 0x000e700000000200 */
[----:B------:R-:W1:Y:S08]  /*4450*/  LDSM.16.M88.4 R60, [R148+0x1000] ;  /* 0x00100000943c783b */ /* 0x000e700000000200 */
[----:B------:R-:W1:Y:S08]  /*4460*/  LDSM.16.M88.4 R32, [R149+0x6400] ;  /* 0x006400009520783b */ /* 0x000e700000000200 */
[----:B------:R-:W1:Y:S08]  /*4470*/  LDSM.16.M88.4 R48, [R149+0x6800] ;  /* 0x006800009530783b */ /* 0x000e700000000200 */
[----:B------:R-:W1:Y:S02]  /*4480*/  LDSM.16.M88.4 R100, [R149+0x6c00] ;  /* 0x006c00009564783b */ /* 0x000e640000000200 */
[-C--:B-1----:R-:W-:Y:S06]  /*4490*/  HMMA.16816.F32 R4, R64, R16.reuse, RZ ;  /* 0x000000104004723c */ /* 0x082fec00000018ff */
[----:B------:R-:W-:Y:S02]  /*44a0*/  LDSM.16.M88.4 R104, [R112] ;  /* 0x000000007068783b */ /* 0x000fe40000000200 */
[C---:B------:R-:W-:Y:S06]  /*44b0*/  HMMA.16816.F32 R8, R60.reuse, R16, RZ ;  /* 0x000000103c08723c */ /* 0x040fec00000018ff */
[----:B-----5:R-:W1:Y:S02]  /*44c0*/  LDSM.16.M88.4 R108, [R150+0x6000] ;  /* 0x00600000966c783b */ /* 0x020e640000000200 */
[-C--:B------:R-:W-:Y:S06]  /*44d0*/  HMMA.16816.F32 R12, R60, R18.reuse, RZ ;  /* 0x000000123c0c723c */ /* 0x080fec00000018ff */
[----:B------:R-:W1:Y:S02]  /*44e0*/  LDSM.16.M88.4 R112, [R112+0x1000] ;  /* 0x001000007070783b */ /* 0x000e640000000200 */
[C---:B------:R-:W-:Y:S06]  /*44f0*/  HMMA.16816.F32 R16, R64.reuse, R18, RZ ;  /* 0x000000124010723c */ /* 0x040fec00000018ff */
[----:B------:R-:W3:Y:S04]  /*4500*/  LDL R191, [R1+0x8] ;  /* 0x0000080001bf7983 */ /* 0x000ee80000100800 */
[----:B------:R-:W3:Y:S01]  /*4510*/  LDL R190, [R1+0xc] ;  /* 0x00000c0001be7983 */ /* 0x000ee20000100800 */
[-C--:B------:R-:W-:Y:S03]  /*4520*/  HMMA.16816.F32 R20, R64, R32.reuse, RZ ;  /* 0x000000204014723c */ /* 0x080fe600000018ff */
[----:B------:R-:W3:Y:S05]  /*4530*/  LDL R189, [R1+0x10] ;  /* 0x0000100001bd7983 */ /* 0x000eea0000100800 */
        /* <DEDUP_REMOVED lines=8> */
[C---:B------:R-:W-:Y:S07]  /*45c0*/  HMMA.16816.F32 R56, R60.reuse, R100, RZ ;  /* 0x000000643c38723c */ /* 0x040fee00000018ff */
[----:B------:R-:W-:Y:S01]  /*45d0*/  IMAD.U32 R100, RZ, RZ, UR24 ;  /* 0x00000018ff647e24 */ /* 0x000fe2000f8e00ff */
[-C--:B------:R-:W-:Y:S04]  /*45e0*/  HMMA.16816.F32 R60, R60, R102.reuse, RZ ;  /* 0x000000663c3c723c */ /* 0x080fe800000018ff */
[----:B------:R-:W-:Y:S04]  /*45f0*/  IMAD R100, R100, 0x2, R163 ;  /* 0x0000000264647824 */ /* 0x000fe800078e02a3 */
[----:B------:R-:W-:Y:S01]  /*4600*/  IMAD.SHL.U32 R100, R100, 0x2, RZ ;  /* 0x0000000264647824 */ /* 0x000fe200078e00ff */
[----:B------:R-:W-:Y:S04]  /*4610*/  HMMA.16816.F32 R64, R64, R102, RZ ;  /* 0x000000664040723c */ /* 0x000fe800000018ff */
[----:B------:R-:W-:Y:S04]  /*4620*/  IADD3 R101, R100, 0x1, RZ ;  /* 0x0000000164657810 */ /* 0x000fe80007ffe0ff */
[-C--:B-1----:R-:W-:Y:S08]  /*4630*/  HMMA.16816.F32 R4, R104, R108.reuse, R4 ;  /* 0x0000006c6804723c */ /* 0x082ff00000001804 */
[C---:B------:R-:W-:Y:S08]  /*4640*/  HMMA.16816.F32 R8, R112.reuse, R108, R8 ;  /* 0x0000006c7008723c */ /* 0x040ff00000001808 */
[-C--:B------:R-:W-:Y:S08]  /*4650*/  HMMA.16816.F32 R12, R112, R110.reuse, R12 ;  /* 0x0000006e700c723c */ /* 0x080ff0000000180c */
[C---:B------:R-:W-:Y:S01]  /*4660*/  HMMA.16816.F32 R16, R104.reuse, R110, R16 ;  /* 0x0000006e6810723c */ /* 0x040fe20000001810 */
[C---:B------:R-:W-:Y:S03]  /*4670*/  FADD.FTZ R4, R251.reuse, R4 ;  /* 0x00000004fb047221 */ /* 0x040fe60000010000 */
[----:B--2---:R-:W-:Y:S02]  /*4680*/  IMAD R166, R166, 0x8, R165 ;  /* 0x00000008a6a67824 */ /* 0x004fe400078e02a5 */
[----:B------:R-:W-:Y:S02]  /*4690*/  FFMA.FTZ R7, R252, UR4, R7 ;  /* 0x00000004fc077c23 */ /* 0x000fe40008010007 */
[----:B------:R-:W-:Y:S01]  /*46a0*/  FADD.FTZ R6, R251, R6 ;  /* 0x00000006fb067221 */ /* 0x000fe20000010000 */
[C---:B------:R-:W-:Y:S03]  /*46b0*/  IADD3 R164, R166.reuse, 0x4, RZ ;  /* 0x00000004a6a47810 */ /* 0x040fe60007ffe0ff */
[C---:B----4-:R-:W-:Y:S01]  /*46c0*/  LOP3.LUT R100, R175.reuse, UR30, R100, 0x96, !PT ;  /* 0x0000001eaf647c12 */ /* 0x050fe2000f8e9664 */
[----:B------:R-:W-:Y:S01]  /*46d0*/  IMAD.WIDE.U32 R166, R166, -0x326172a9, RZ ;  /* 0xcd9e8d57a6a67825 */ /* 0x000fe200078e00ff */
[----:B------:R-:W-:Y:S02]  /*46e0*/  LOP3.LUT R101, R175, UR30, R101, 0x96, !PT ;  /* 0x0000001eaf657c12 */ /* 0x000fe4000f8e9665 */
[----:B------:R-:W-:Y:S01]  /*46f0*/  LOP3.LUT R163, R174, UR49, RZ, 0x3c, !PT ;  /* 0x00000031aea37c12 */ /* 0x000fe2000f8e3cff */
[----:B------:R-:W-:Y:S01]  /*4700*/  IMAD.WIDE.U32 R180, R100, -0x326172a9, RZ ;  /* 0xcd9e8d5764b47825 */ /* 0x000fe200078e00ff */
[-C--:B------:R-:W-:Y:S03]  /*4710*/  LOP3.LUT R170, R167, R168.reuse, RZ, 0x3c, !PT ;  /* 0x000000a8a7aa7212 */ /* 0x080fe600078e3cff */
[----:B------:R-:W-:Y:S01]  /*4720*/  IMAD.WIDE.U32 R164, R164, -0x326172a9, RZ ;  /* 0xcd9e8d57a4a47825 */ /* 0x000fe200078e00ff */
[--C-:B------:R-:W-:Y:S02]  /*4730*/  LOP3.LUT R177, R181, UR22, R166.reuse, 0x96, !PT ;  /* 0x00000016b5b17c12 */ /* 0x100fe4000f8e96a6 */
[----:B------:R-:W-:Y:S01]  /*4740*/  FSETP.NEU.FTZ.AND P0, PT, R188, -INF , PT ;  /* 0xff800000bc00780b */ /* 0x000fe20003f1d000 */
[----:B------:R-:W-:Y:S01]  /*4750*/  IMAD.WIDE.U32 R182, R101, -0x326172a9, RZ ;  /* 0xcd9e8d5765b67825 */ /* 0x000fe200078e00ff */
[----:B------:R-:W-:Y:S01]  /*4760*/  LOP3.LUT R168, R165, R168, RZ, 0x3c, !PT ;  /* 0x000000a8a5a87212 */ /* 0x000fe200078e3cff */
[----:B------:R-:W1:Y:S02]  /*4770*/  LDSM.16.M88.4 R100, [R150+0x6400] ;  /* 0x006400009664783b */ /* 0x000e640000000200 */
[----:B------:R-:W-:Y:S01]  /*4780*/  IMAD.WIDE.U32 R170, R170, -0x2daee0ad, RZ ;  /* 0xd2511f53aaaa7825 */ /* 0x000fe200078e00ff */
[C---:B------:R-:W-:Y:S02]  /*4790*/  LOP3.LUT R176, R183.reuse, UR22, R166, 0x96, !PT ;  /* 0x00000016b7b07c12 */ /* 0x040fe4000f8e96a6 */
[----:B------:R-:W-:Y:S01]  /*47a0*/  LOP3.LUT R167, R183, UR22, R164, 0x96, !PT ;  /* 0x00000016b7a77c12 */ /* 0x000fe2000f8e96a4 */
[----:B------:R-:W-:Y:S01]  /*47b0*/  FFMA.FTZ R12, R187, UR4, R12 ;  /* 0x00000004bb0c7c23 */ /* 0x000fe2000801000c */
[----:B------:R-:W-:Y:S01]  /*47c0*/  LOP3.LUT R174, R163, R171, RZ, 0x3c, !PT ;  /* 0x000000aba3ae7212 */ /* 0x000fe200078e3cff */
[----:B------:R-:W-:Y:S04]  /*47d0*/  IMAD.WIDE.U32 R168, R168, -0x2daee0ad, RZ ;  /* 0xd2511f53a8a87825 */ /* 0x000fe800078e00ff */
[----:B------:R-:W-:Y:S01]  /*47e0*/  FFMA.FTZ R14, R187, UR4, R14 ;  /* 0x00000004bb0e7c23 */ /* 0x000fe2000801000e */
[----:B------:R-:W-:Y:S01]  /*47f0*/  LOP3.LUT R172, R163, R169, RZ, 0x3c, !PT ;  /* 0x000000a9a3ac7212 */ /* 0x000fe200078e3cff */
[----:B------:R-:W-:Y:S01]  /*4800*/  IMAD.WIDE.U32 R174, R174, -0x326172a9, RZ ;  /* 0xcd9e8d57aeae7825 */ /* 0x000fe200078e00ff */
[----:B------:R-:W-:Y:S03]  /*4810*/  LOP3.LUT R169, R181, UR22, R164, 0x96, !PT ;  /* 0x00000016b5a97c12 */ /* 0x000fe6000f8e96a4 */
[----:B------:R-:W-:Y:S01]  /*4820*/  IMAD.U32 R165, RZ, RZ, UR28 ;  /* 0x0000001cffa57e24 */ /* 0x000fe2000f8e00ff */
[----:B------:R-:W-:Y:S01]  /*4830*/  LOP3.LUT R171, R175, UR21, R180, 0x96, !PT ;  /* 0x00000015afab7c12 */ /* 0x000fe2000f8e96b4 */
[----:B------:R-:W-:Y:S01]  /*4840*/  FFMA.FTZ R16, R187, UR4, R16 ;  /* 0x00000004bb107c23 */ /* 0x000fe20008010010 */
[----:B------:R-:W-:Y:S01]  /*4850*/  LOP3.LUT R166, R175, UR21, R182, 0x96, !PT ;  /* 0x00000015afa67c12 */ /* 0x000fe2000f8e96b6 */
[----:B------:R-:W-:Y:S01]  /*4860*/  FFMA.FTZ R18, R187, UR4, R18 ;  /* 0x00000004bb127c23 */ /* 0x000fe20008010012 */
[----:B------:R-:W-:Y:S01]  /*4870*/  @!P1 IADD3 R163, -R165, 0x1, R173 ;  /* 0x00000001a5a39810 */ /* 0x000fe20007ffe1ad */
[----:B------:R-:W-:Y:S01]  /*4880*/  IMAD.WIDE.U32 R172, R172, -0x326172a9, RZ ;  /* 0xcd9e8d57acac7825 */ /* 0x000fe200078e00ff */
[----:B------:R-:W2:Y:S02]  /*4890*/  LDL R187, [R1+0x54] ;  /* 0x0000540001bb7983 */ /* 0x000ea40000100800 */
[----:B------:R-:W-:Y:S01]  /*48a0*/  @!P1 IADD3 R163, R178, UR7, R163 ;  /* 0x00000007b2a39c10 */ /* 0x000fe2000fffe0a3 */
[C---:B------:R-:W-:Y:S01]  /*48b0*/  FFMA.FTZ R13, R186.reuse, UR4, R13 ;  /* 0x00000004ba0d7c23 */ /* 0x040fe2000801000d */
[----:B------:R-:W-:Y:S01]  /*48c0*/  LOP3.LUT R184, R173, UR21, R180, 0x96, !PT ;  /* 0x00000015adb87c12 */ /* 0x000fe2000f8e96b4 */
[----:B------:R-:W-:Y:S01]  /*48d0*/  IMAD.WIDE.U32 R164, R177, -0x2daee0ad, RZ ;  /* 0xd2511f53b1a47825 */ /* 0x000fe200078e00ff */
[----:B------:R-:W-:Y:S03]  /*48e0*/  LOP3.LUT R173, R173, UR21, R182, 0x96, !PT ;  /* 0x00000015adad7c12 */ /* 0x000fe6000f8e96b6 */
[----:B------:R-:W-:Y:S04]  /*48f0*/  IMAD.WIDE.U32 R180, R171, -0x2daee0ad, RZ ;  /* 0xd2511f53abb47825 */ /* 0x000fe800078e00ff */
[----:B------:R-:W-:Y:S01]  /*4900*/  FFMA.FTZ R15, R186, UR4, R15 ;  /* 0x00000004ba0f7c23 */ /* 0x000fe2000801000f */
[----:B------:R-:W-:Y:S01]  /*4910*/  LOP3.LUT R171, R181, UR18, R164, 0x96, !PT ;  /* 0x00000012b5ab7c12 */ /* 0x000fe2000f8e96a4 */
[-C--:B-1----:R-:W-:Y:S01]  /*4920*/  HMMA.16816.F32 R20, R104, R100.reuse, R20 ;  /* 0x000000646814723c */ /* 0x082fe20000001814 */
[C---:B------:R-:W-:Y:S01]  /*4930*/  @!P1 IADD3 R164, R163.reuse, 0x40, RZ ;  /* 0x00000040a3a49810 */ /* 0x040fe20007ffe0ff */
[----:B------:R-:W-:Y:S01]  /*4940*/  IMAD.WIDE.U32 R182, R166, -0x2daee0ad, RZ ;  /* 0xd2511f53a6b67825 */ /* 0x000fe200078e00ff */
[----:B------:R-:W-:Y:S02]  /*4950*/  @!P1 IADD3 R166, R163, 0x8, RZ ;  /* 0x00000008a3a69810 */ /* 0x000fe40007ffe0ff */
[----:B------:R-:W-:Y:S01]  /*4960*/  @!P1 IMNMX R164, R164, UR7, PT ;  /* 0x00000007a4a49c17 */ /* 0x000fe2000b800200 */
[----:B------:R-:W-:Y:S01]  /*4970*/  IMAD.WIDE.U32 R178, R169, -0x2daee0ad, RZ ;  /* 0xd2511f53a9b27825 */ /* 0x000fe200078e00ff */
[----:B------:R-:W-:Y:S01]  /*4980*/  LOP3.LUT R169, R165, UR20, R170, 0x96, !PT ;  /* 0x00000014a5a97c12 */ /* 0x000fe2000f8e96aa */
[C---:B------:R-:W-:Y:S01]  /*4990*/  HMMA.16816.F32 R24, R112.reuse, R100, R24 ;  /* 0x000000647018723c */ /* 0x040fe20000001818 */
[C---:B------:R-:W-:Y:S02]  /*49a0*/  @!P1 IADD3 R165, R163.reuse, 0x48, RZ ;  /* 0x00000048a3a59810 */ /* 0x040fe40007ffe0ff */
[----:B------:R-:W-:Y:S01]  /*49b0*/  @!P1 ISETP.GE.AND P3, PT, R0, R164, PT ;  /* 0x000000a40000920c */ /* 0x000fe20003f66270 */
[C---:B------:R-:W-:Y:S01]  /*49c0*/  FFMA.FTZ R17, R186.reuse, UR4, R17 ;  /* 0x00000004ba117c23 */ /* 0x040fe20008010011 */
[----:B------:R-:W-:Y:S01]  /*49d0*/  @!P1 IMNMX R163, R163, UR7, PT ;  /* 0x00000007a3a39c17 */ /* 0x000fe2000b800200 */
[----:B------:R-:W-:Y:S01]  /*49e0*/  FFMA.FTZ R19, R186, UR4, R19 ;  /* 0x00000004ba137c23 */ /* 0x000fe20008010013 */
[----:B------:R-:W-:Y:S01]  /*49f0*/  @!P1 IMNMX R166, R166, UR7, PT ;  /* 0x00000007a6a69c17 */ /* 0x000fe2000b800200 */
[----:B------:R-:W4:Y:S01]  /*4a00*/  LDL R186, [R1+0x18] ;  /* 0x0000180001ba7983 */ /* 0x000f220000100800 */
[----:B------:R-:W-:Y:S01]  /*4a10*/  @!P1 IMNMX R165, R165, UR7, PT ;  /* 0x00000007a5a59c17 */ /* 0x000fe2000b800200 */
[-C--:B------:R-:W-:Y:S01]  /*4a20*/  HMMA.16816.F32 R28, R112, R102.reuse, R28 ;  /* 0x00000066701c723c */ /* 0x080fe2000000181c */
[----:B------:R-:W-:Y:S01]  /*4a30*/  @!P1 ISETP.GE.AND P5, PT, R0, R163, PT ;  /* 0x000000a30000920c */ /* 0x000fe20003fa6270 */
[----:B------:R-:W-:Y:S01]  /*4a40*/  FMUL.FTZ R100, R188, 1.4426950216293334961 ;  /* 0x3fb8aa3bbc647820 */ /* 0x000fe20000410000 */
[C---:B------:R-:W-:Y:S01]  /*4a50*/  @!P1 ISETP.GE.AND P2, PT, R0.reuse, R165, PT ;  /* 0x000000a50000920c */ /* 0x040fe20003f46270 */
[----:B------:R-:W4:Y:S01]  /*4a60*/  LDL R188, [R1+0x14] ;  /* 0x0000140001bc7983 */ /* 0x000f220000100800 */
[----:B------:R-:W-:Y:S01]  /*4a70*/  @!P1 ISETP.GE.AND P4, PT, R0, R166, PT ;  /* 0x000000a60000920c */ /* 0x000fe20003f86270 */
[----:B------:R-:W-:Y:S01]  /*4a80*/  FADD.FTZ R0, R251, R8 ;  /* 0x00000008fb007221 */ /* 0x000fe20000010000 */
[----:B------:R-:W-:Y:S01]  /*4a90*/  FSEL R100, R100, RZ, P0 ;  /* 0x000000ff64647208 */ /* 0x000fe20000000000 */
[----:B------:R-:W4:Y:S01]  /*4aa0*/  LDL R8, [R1+0x50] ;  /* 0x0000500001087983 */ /* 0x000f220000100800 */
[----:B------:R-:W-:Y:S01]  /*4ab0*/  FSETP.NEU.FTZ.AND P0, PT, R185, -INF , PT ;  /* 0xff800000b900780b */ /* 0x000fe20003f1d000 */
[C---:B------:R-:W-:Y:S01]  /*4ac0*/  HMMA.16816.F32 R32, R104.reuse, R102, R32 ;  /* 0x000000666820723c */ /* 0x040fe20000001820 */
[----:B------:R-:W-:Y:S01]  /*4ad0*/  @!P1 ISETP.GE.AND P6, PT, R243, R164, PT ;  /* 0x000000a4f300920c */ /* 0x000fe20003fc6270 */
[----:B------:R-:W-:Y:S01]  /*4ae0*/  FADD.FTZ R101, R251, R10 ;  /* 0x0000000afb657221 */ /* 0x000fe20000010000 */
[----:B------:R-:W-:Y:S01]  /*4af0*/  @!P1 FSEL R4, R4, -INF , !P5 ;  /* 0xff80000004049808 */ /* 0x000fe20006800000 */
[----:B------:R-:W-:Y:S01]  /*4b00*/  FMUL.FTZ R10, R185, 1.4426950216293334961 ;  /* 0x3fb8aa3bb90a7820 */ /* 0x000fe20000410000 */
[----:B------:R-:W-:Y:S01]  /*4b10*/  @!P1 FSEL R0, R0, -INF , !P3 ;  /* 0xff80000000009808 */ /* 0x000fe20005800000 */
[----:B------:R-:W4:Y:S01]  /*4b20*/  LDL R185, [R1+0x1c] ;  /* 0x00001c0001b97983 */ /* 0x000f220000100800 */
[----:B------:R-:W-:Y:S01]  /*4b30*/  @!P1 FSEL R6, R6, -INF , !P4 ;  /* 0xff80000006069808 */ /* 0x000fe20006000000 */
[----:B------:R-:W-:Y:S01]  /*4b40*/  IMAD.WIDE.U32 R108, R176, -0x2daee0ad, RZ ;  /* 0xd2511f53b06c7825 */ /* 0x000fe200078e00ff */
[----:B------:R-:W-:Y:S01]  /*4b50*/  FSEL R10, R10, RZ, P0 ;  /* 0x000000ff0a0a7208 */ /* 0x000fe20000000000 */
[----:B------:R-:W4:Y:S01]  /*4b60*/  LDL R103, [R1+0x20] ;  /* 0x0000200001677983 */ /* 0x000f220000100800 */
[----:B------:R-:W-:Y:S01]  /*4b70*/  @!P1 ISETP.GE.AND P0, PT, R244, R166, PT ;  /* 0x000000a6f400920c */ /* 0x000fe20003f06270 */
[----:B------:R-:W-:Y:S01]  /*4b80*/  FFMA.FTZ R4, R4, c[0x0][0x23c], -R100 ;  /* 0x00008f0004047a23 */ /* 0x000fe20000010864 */
[----:B------:R-:W-:Y:S01]  /*4b90*/  LOP3.LUT R170, R109, UR20, R170, 0x96, !PT ;  /* 0x000000146daa7c12 */ /* 0x000fe2000f8e96aa */
[----:B------:R-:W4:Y:S01]  /*4ba0*/  LDL R102, [R1+0x24] ;  /* 0x0000240001667983 */ /* 0x000f220000100800 */
[----:B------:R-:W-:Y:S01]  /*4bb0*/  LOP3.LUT R175, R183, UR18, R108, 0x96, !PT ;  /* 0x00000012b7af7c12 */ /* 0x000fe2000f8e966c */
[--C-:B------:R-:W-:Y:S01]  /*4bc0*/  FFMA.FTZ R6, R6, c[0x0][0x23c], -R10.reuse ;  /* 0x00008f0006067a23 */ /* 0x100fe2000001080a */
[----:B------:R-:W-:Y:S01]  /*4bd0*/  @!P1 FSEL R7, R7, -INF , !P0 ;  /* 0xff80000007079808 */ /* 0x000fe20004000000 */
[----:B------:R-:W1:Y:S01]  /*4be0*/  LDSM.16.M88.4 R108, [R150+0x6800] ;  /* 0x00680000966c783b */ /* 0x000e620000000200 */
[C---:B------:R-:W-:Y:S01]  /*4bf0*/  @!P1 ISETP.GE.AND P3, PT, R244.reuse, R164, PT ;  /* 0x000000a4f400920c */ /* 0x040fe20003f66270 */
[----:B------:R-:W-:Y:S01]  /*4c00*/  MUFU.EX2 R213, R6 ;  /* 0x0000000600d57308 */ /* 0x000fe20000000800 */
[-C--:B------:R-:W-:Y:S01]  /*4c10*/  @!P1 ISETP.GE.AND P4, PT, R243, R163.reuse, PT ;  /* 0x000000a3f300920c */ /* 0x080fe20003f86270 */
[----:B------:R-:W-:Y:S01]  /*4c20*/  FFMA.FTZ R7, R7, c[0x0][0x23c], -R10 ;  /* 0x00008f0007077a23 */ /* 0x000fe2000001080a */
[-C--:B------:R-:W-:Y:S01]  /*4c30*/  @!P1 ISETP.GE.AND P5, PT, R244, R163.reuse, PT ;  /* 0x000000a3f400920c */ /* 0x080fe20003fa6270 */
[----:B------:R-:W-:Y:S01]  /*4c40*/  FFMA.FTZ R9, R252, UR4, R9 ;  /* 0x00000004fc097c23 */ /* 0x000fe20008010009 */
[----:B------:R-:W-:Y:S01]  /*4c50*/  @!P1 FSEL R16, R16, -INF , !P4 ;  /* 0xff80000010109808 */ /* 0x000fe20006000000 */
[----:B------:R-:W-:Y:S01]  /*4c60*/  FFMA.FTZ R5, R252, UR4, R5 ;  /* 0x00000004fc057c23 */ /* 0x000fe20008010005 */
[-C--:B------:R-:W-:Y:S01]  /*4c70*/  @!P1 ISETP.GE.AND P4, PT, R243, R166.reuse, PT ;  /* 0x000000a6f300920c */ /* 0x080fe20003f86270 */
[----:B------:R-:W-:Y:S01]  /*4c80*/  IMAD.WIDE.U32 R176, R167, -0x2daee0ad, RZ ;  /* 0xd2511f53a7b07825 */ /* 0x000fe200078e00ff */
[----:B------:R-:W-:Y:S01]  /*4c90*/  @!P1 FSEL R9, R9, -INF , !P3 ;  /* 0xff80000009099808 */ /* 0x000fe20005800000 */
[----:B------:R-:W-:Y:S01]  /*4ca0*/  MUFU.EX2 R209, R7 ;  /* 0x0000000700d17308 */ /* 0x000fe20000000800 */
[----:B------:R-:W-:Y:S01]  /*4cb0*/  LOP3.LUT R167, R179, UR20, R168, 0x96, !PT ;  /* 0x00000014b3a77c12 */ /* 0x000fe2000f8e96a8 */
[----:B------:R-:W-:Y:S01]  /*4cc0*/  FFMA.FTZ R16, R16, c[0x0][0x23c], -R100 ;  /* 0x00008f0010107a23 */ /* 0x000fe20000010864 */
[-C--:B------:R-:W-:Y:S01]  /*4cd0*/  @!P1 ISETP.GE.AND P3, PT, R242, R163.reuse, PT ;  /* 0x000000a3f200920c */ /* 0x080fe20003f66270 */
[----:B------:R-:W-:Y:S01]  /*4ce0*/  FFMA.FTZ R11, R252, UR4, R11 ;  /* 0x00000004fc0b7c23 */ /* 0x000fe2000801000b */
[----:B------:R-:W-:Y:S02]  /*4cf0*/  LOP3.LUT R168, R177, UR20, R168, 0x96, !PT ;  /* 0x00000014b1a87c12 */ /* 0x000fe4000f8e96a8 */
[----:B------:R-:W-:Y:S02]  /*4d00*/  @!P1 FSEL R5, R5, -INF , !P5 ;  /* 0xff80000005059808 */ /* 0x000fe40006800000 */
[----:B------:R-:W-:Y:S01]  /*4d10*/  @!P1 FSEL R101, R101, -INF , !P2 ;  /* 0xff80000065659808 */ /* 0x000fe20005000000 */
[----:B------:R-:W2:Y:S01]  /*4d20*/  MUFU.EX2 R214, R4 ;  /* 0x0000000400d67308 */ /* 0x000ea20000000800 */
[-C--:B------:R-:W-:Y:S01]  /*4d30*/  @!P1 ISETP.GE.AND P5, PT, R241, R163.reuse, PT ;  /* 0x000000a3f100920c */ /* 0x080fe20003fa6270 */
[--C-:B------:R-:W-:Y:S01]  /*4d40*/  FFMA.FTZ R5, R5, c[0x0][0x23c], -R100.reuse ;  /* 0x00008f0005057a23 */ /* 0x100fe20000010864 */
[-C--:B------:R-:W-:Y:S02]  /*4d50*/  @!P1 ISETP.GE.AND P2, PT, R240, R163.reuse, PT ;  /* 0x000000a3f000920c */ /* 0x080fe40003f46270 */
[----:B------:R-:W-:Y:S02]  /*4d60*/  @!P1 FSEL R17, R17, -INF , !P3 ;  /* 0xff80000011119808 */ /* 0x000fe40005800000 */
[-C--:B------:R-:W-:Y:S02]  /*4d70*/  @!P1 ISETP.GE.AND P3, PT, R242, R166.reuse, PT ;  /* 0x000000a6f200920c */ /* 0x080fe40003f66270 */
[----:B------:R-:W-:Y:S01]  /*4d80*/  @!P1 FSEL R18, R18, -INF , !P4 ;  /* 0xff80000012129808 */ /* 0x000fe20006000000 */
[----:B------:R-:W-:Y:S01]  /*4d90*/  MUFU.EX2 R210, R5 ;  /* 0x0000000500d27308 */ /* 0x000fe20000000800 */
[-C--:B------:R-:W-:Y:S01]  /*4da0*/  @!P1 ISETP.GE.AND P4, PT, R237, R163.reuse, PT ;  /* 0x000000a3ed00920c */ /* 0x080fe20003f86270 */
[----:B------:R-:W-:Y:S01]  /*4db0*/  FFMA.FTZ R17, R17, c[0x0][0x23c], -R100 ;  /* 0x00008f0011117a23 */ /* 0x000fe20000010864 */
[----:B------:R-:W-:Y:S01]  /*4dc0*/  @!P1 FSEL R19, R19, -INF , !P3 ;  /* 0xff80000013139808 */ /* 0x000fe20005800000 */
[--C-:B------:R-:W-:Y:S01]  /*4dd0*/  FFMA.FTZ R18, R18, c[0x0][0x23c], -R10.reuse ;  /* 0x00008f0012127a23 */ /* 0x100fe2000001080a */
[----:B------:R-:W-:Y:S02]  /*4de0*/  @!P1 ISETP.GE.AND P3, PT, R236, R163, PT ;  /* 0x000000a3ec00920c */ /* 0x000fe40003f66270 */
[----:B------:R-:W-:Y:S01]  /*4df0*/  @!P1 FSEL R12, R12, -INF , !P6 ;  /* 0xff8000000c0c9808 */ /* 0x000fe20007000000 */
[-C--:B-1----:R-:W-:Y:S01]  /*4e00*/  HMMA.16816.F32 R36, R104, R108.reuse, R36 ;  /* 0x0000006c6824723c */ /* 0x082fe20000001824 */
[----:B------:R-:W-:Y:S01]  /*4e10*/  @!P1 ISETP.GE.AND P6, PT, R243, R165, PT ;  /* 0x000000a5f300920c */ /* 0x000fe20003fc6270 */
[----:B------:R-:W-:Y:S01]  /*4e20*/  FFMA.FTZ R19, R19, c[0x0][0x23c], -R10 ;  /* 0x00008f0013137a23 */ /* 0x000fe2000001080a */
[----:B------:R-:W1:Y:S02]  /*4e30*/  MUFU.EX2 R200, R16 ;  /* 0x0000001000c87308 */ /* 0x000e640000000800 */
[----:B------:R-:W-:Y:S02]  /*4e40*/  @!P1 FSEL R14, R14, -INF , !P6 ;  /* 0xff8000000e0e9808 */ /* 0x000fe40007000000 */
[----:B------:R-:W-:Y:S01]  /*4e50*/  @!P1 ISETP.GE.AND P6, PT, R239, R163, PT ;  /* 0x000000a3ef00920c */ /* 0x000fe20003fc6270 */
[C---:B------:R-:W-:Y:S05]  /*4e60*/  HMMA.16816.F32 R40, R112.reuse, R108, R40 ;  /* 0x0000006c7028723c */ /* 0x040fea0000001828 */
[----:B------:R-:W-:Y:S02]  /*4e70*/  MUFU.EX2 R206, R18 ;  /* 0x0000001200ce7308 */ /* 0x000fe40000000800 */
[----:B------:R-:W-:Y:S01]  /*4e80*/  IMAD.WIDE.U32 R108, R168, -0x326172a9, RZ ;  /* 0xcd9e8d57a86c7825 */ /* 0x000fe200078e00ff */
[-C--:B------:R-:W-:Y:S04]  /*4e90*/  HMMA.16816.F32 R44, R112, R110.reuse, R44 ;  /* 0x0000006e702c723c */ /* 0x080fe8000000182c */
[C---:B---3--:R-:W-:Y:S02]  /*4ea0*/  FFMA.FTZ R20, R191.reuse, UR4, R20 ;  /* 0x00000004bf147c23 */ /* 0x048fe40008010014 */
[----:B------:R-:W-:Y:S01]  /*4eb0*/  FFMA.FTZ R22, R191, UR4, R22 ;  /* 0x00000004bf167c23 */ /* 0x000fe20008010016 */
[----:B------:R3:W-:Y:S01]  /*4ec0*/  MUFU.EX2 R205, R19 ;  /* 0x0000001300cd7308 */ /* 0x0007e20000000800 */
[C---:B------:R-:W-:Y:S01]  /*4ed0*/  HMMA.16816.F32 R48, R104.reuse, R110, R48 ;  /* 0x0000006e6830723c */ /* 0x040fe20000001830 */
[----:B------:R-:W-:Y:S02]  /*4ee0*/  @!P1 FSEL R20, R20, -INF , !P5 ;  /* 0xff80000014149808 */ /* 0x000fe40006800000 */
[----:B------:R-:W-:Y:S01]  /*4ef0*/  @!P1 ISETP.GE.AND P5, PT, R241, R166, PT ;  /* 0x000000a6f100920c */ /* 0x000fe20003fa6270 */
[C---:B------:R-:W-:Y:S02]  /*4f00*/  FFMA.FTZ R30, R189.reuse, UR4, R30 ;  /* 0x00000004bd1e7c23 */ /* 0x040fe4000801001e */
[----:B------:R-:W-:Y:S01]  /*4f10*/  FFMA.FTZ R20, R20, c[0x0][0x23c], -R100 ;  /* 0x00008f0014147a23 */ /* 0x000fe20000010864 */
[----:B------:R-:W-:Y:S01]  /*4f20*/  @!P1 FSEL R22, R22, -INF , !P5 ;  /* 0xff80000016169808 */ /* 0x000fe20006800000 */
[----:B------:R-:W-:Y:S01]  /*4f30*/  FFMA.FTZ R34, R189, UR4, R34 ;  /* 0x00000004bd227c23 */ /* 0x000fe20008010022 */
[----:B------:R-:W-:Y:S01]  /*4f40*/  @!P1 ISETP.GE.AND P5, PT, R241, R164, PT ;  /* 0x000000a4f100920c */ /* 0x000fe20003fa6270 */
[----:B------:R-:W-:Y:S02]  /*4f50*/  MUFU.EX2 R198, R17 ;  /* 0x0000001100c67308 */ /* 0x000fe40000000800 */
[----:B------:R-:W-:Y:S02]  /*4f60*/  FFMA.FTZ R22, R22, c[0x0][0x23c], -R10 ;  /* 0x00008f0016167a23 */ /* 0x000fe4000001080a */
[----:B------:R-:W-:Y:S04]  /*4f70*/  IMAD.WIDE.U32 R110, R173, -0x2daee0ad, RZ ;  /* 0xd2511f53ad6e7825 */ /* 0x000fe800078e00ff */
[C---:B------:R-:W-:Y:S02]  /*4f80*/  FFMA.FTZ R21, R190.reuse, UR4, R21 ;  /* 0x00000004be157c23 */ /* 0x040fe40008010015 */
[----:B------:R-:W-:Y:S01]  /*4f90*/  MUFU.EX2 R201, R22 ;  /* 0x0000001600c97308 */ /* 0x000fe20000000800 */
[----:B------:R-:W-:Y:S02]  /*4fa0*/  FFMA.FTZ R23, R190, UR4, R23 ;  /* 0x00000004be177c23 */ /* 0x000fe40008010017 */
[----:B------:R-:W-:Y:S01]  /*4fb0*/  @!P1 FSEL R21, R21, -INF , !P2 ;  /* 0xff80000015159808 */ /* 0x000fe20005000000 */
[----:B---3--:R-:W-:Y:S01]  /*4fc0*/  IMAD.WIDE.U32 R18, R170, -0x326172a9, RZ ;  /* 0xcd9e8d57aa127825 */ /* 0x008fe200078e00ff */
[C---:B------:R-:W-:Y:S03]  /*4fd0*/  @!P1 ISETP.GE.AND P2, PT, R240.reuse, R166, PT ;  /* 0x000000a6f000920c */ /* 0x040fe60003f46270 */
[----:B------:R-:W-:Y:S01]  /*4fe0*/  FFMA.FTZ R21, R21, c[0x0][0x23c], -R100 ;  /* 0x00008f0015157a23 */ /* 0x000fe20000010864 */
[----:B------:R-:W-:Y:S01]  /*4ff0*/  @!P1 FSEL R23, R23, -INF , !P2 ;  /* 0xff80000017179808 */ /* 0x000fe20005000000 */
[----:B------:R-:W-:Y:S01]  /*5000*/  MUFU.EX2 R193, R20 ;  /* 0x0000001400c17308 */ /* 0x000fe20000000800 */
[-C--:B------:R-:W-:Y:S01]  /*5010*/  @!P1 ISETP.GE.AND P2, PT, R240, R164.reuse, PT ;  /* 0x000000a4f000920c */ /* 0x080fe20003f46270 */
[----:B------:R-:W-:Y:S02]  /*5020*/  FFMA.FTZ R24, R191, UR4, R24 ;  /* 0x00000004bf187c23 */ /* 0x000fe40008010018 */
[----:B------:R-:W-:Y:S02]  /*5030*/  FFMA.FTZ R23, R23, c[0x0][0x23c], -R10 ;  /* 0x00008f0017177a23 */ /* 0x000fe4000001080a */
[----:B------:R-:W-:Y:S01]  /*5040*/  FFMA.FTZ R25, R190, UR4, R25 ;  /* 0x00000004be197c23 */ /* 0x000fe20008010019 */
[----:B------:R-:W-:Y:S01]  /*5050*/  @!P1 FSEL R24, R24, -INF , !P5 ;  /* 0xff80000018189808 */ /* 0x000fe20006800000 */
[----:B------:R-:W-:Y:S01]  /*5060*/  FFMA.FTZ R26, R191, UR4, R26 ;  /* 0x00000004bf1a7c23 */ /* 0x000fe2000801001a */
[-C--:B------:R-:W-:Y:S01]  /*5070*/  @!P1 ISETP.GE.AND P5, PT, R241, R165.reuse, PT ;  /* 0x000000a5f100920c */ /* 0x080fe20003fa6270 */
[----:B------:R3:W-:Y:S01]  /*5080*/  MUFU.EX2 R197, R23 ;  /* 0x0000001700c57308 */ /* 0x0007e20000000800 */
[----:B------:R-:W-:Y:S01]  /*5090*/  @!P1 FSEL R25, R25, -INF , !P2 ;  /* 0xff80000019199808 */ /* 0x000fe20005000000 */
[----:B------:R-:W-:Y:S01]  /*50a0*/  FFMA.FTZ R27, R190, UR4, R27 ;  /* 0x00000004be1b7c23 */ /* 0x000fe2000801001b */
[-C--:B------:R-:W-:Y:S01]  /*50b0*/  @!P1 ISETP.GE.AND P2, PT, R240, R165.reuse, PT ;  /* 0x000000a5f000920c */ /* 0x080fe20003f46270 */
[C---:B------:R-:W-:Y:S01]  /*50c0*/  FFMA.FTZ R28, R189.reuse, UR4, R28 ;  /* 0x00000004bd1c7c23 */ /* 0x040fe2000801001c */
[----:B------:R-:W-:Y:S01]  /*50d0*/  @!P1 FSEL R26, R26, -INF , !P5 ;  /* 0xff8000001a1a9808 */ /* 0x000fe20006800000 */
[----:B------:R-:W-:Y:S01]  /*50e0*/  FFMA.FTZ R32, R189, UR4, R32 ;  /* 0x00000004bd207c23 */ /* 0x000fe20008010020 */
[-C--:B------:R-:W-:Y:S02]  /*50f0*/  @!P1 ISETP.GE.AND P5, PT, R239, R164.reuse, PT ;  /* 0x000000a4ef00920c */ /* 0x080fe40003fa6270 */
[----:B------:R-:W-:Y:S01]  /*5100*/  @!P1 FSEL R27, R27, -INF , !P2 ;  /* 0xff8000001b1b9808 */ /* 0x000fe20005000000 */
[----:B------:R1:W-:Y:S01]  /*5110*/  MUFU.EX2 R195, R21 ;  /* 0x0000001500c37308 */ /* 0x0003e20000000800 */
[----:B------:R-:W-:Y:S02]  /*5120*/  @!P1 ISETP.GE.AND P2, PT, R238, R164, PT ;  /* 0x000000a4ee00920c */ /* 0x000fe40003f46270 */
[----:B------:R-:W-:Y:S02]  /*5130*/  @!P1 FSEL R28, R28, -INF , !P5 ;  /* 0xff8000001c1c9808 */ /* 0x000fe40006800000 */
[C---:B------:R-:W-:Y:S02]  /*5140*/  @!P1 ISETP.GE.AND P5, PT, R239.reuse, R165, PT ;  /* 0x000000a5ef00920c */ /* 0x040fe40003fa6270 */
[----:B------:R-:W-:Y:S02]  /*5150*/  @!P1 FSEL R32, R32, -INF , !P6 ;  /* 0xff80000020209808 */ /* 0x000fe40007000000 */
[-C--:B------:R-:W-:Y:S02]  /*5160*/  @!P1 ISETP.GE.AND P6, PT, R239, R166.reuse, PT ;  /* 0x000000a6ef00920c */ /* 0x080fe40003fc6270 */
[----:B------:R-:W-:Y:S01]  /*5170*/  @!P1 FSEL R30, R30, -INF , !P5 ;  /* 0xff8000001e1e9808 */ /* 0x000fe20006800000 */
[----:B------:R-:W-:Y:S01]  /*5180*/  FFMA.FTZ R32, R32, c[0x0][0x23c], -R100 ;  /* 0x00008f0020207a23 */ /* 0x000fe20000010864 */
[-C--:B------:R-:W-:Y:S01]  /*5190*/  @!P1 ISETP.GE.AND P5, PT, R246, R163.reuse, PT ;  /* 0x000000a3f600920c */ /* 0x080fe20003fa6270 */
[----:B---3--:R-:W-:Y:S01]  /*51a0*/  IMAD.WIDE.U32 R22, R175, -0x326172a9, RZ ;  /* 0xcd9e8d57af167825 */ /* 0x008fe200078e00ff */
[----:B------:R-:W-:Y:S02]  /*51b0*/  @!P1 FSEL R34, R34, -INF , !P6 ;  /* 0xff80000022229808 */ /* 0x000fe40007000000 */
[----:B------:R-:W-:Y:S02]  /*51c0*/  @!P1 ISETP.GE.AND P6, PT, R248, R163, PT ;  /* 0x000000a3f800920c */ /* 0x000fe40003fc6270 */
[----:B------:R-:W-:Y:S01]  /*51d0*/  LOP3.LUT R20, R109, UR19, R172, 0x96, !PT ;  /* 0x000000136d147c12 */ /* 0x000fe2000f8e96ac */
[----:B------:R-:W-:Y:S04]  /*51e0*/  FFMA.FTZ R34, R34, c[0x0][0x23c], -R10 ;  /* 0x00008f0022227a23 */ /* 0x000fe8000001080a */
[----:B-1----:R-:W-:Y:S04]  /*51f0*/  IMAD.WIDE.U32 R20, R20, -0x2daee0ad, RZ ;  /* 0xd2511f5314147825 */ /* 0x002fe800078e00ff */
[C---:B--2---:R-:W-:Y:S02]  /*5200*/  FMUL.FTZ R4, R187.reuse, 1.4426950216293334961 ;  /* 0x3fb8aa3bbb047820 */ /* 0x044fe40000410000 */
[C---:B----4-:R-:W-:Y:S02]  /*5210*/  FFMA.FTZ R36, R186.reuse, UR4, R36 ;  /* 0x00000004ba247c23 */ /* 0x050fe40008010024 */
[C---:B------:R-:W-:Y:S02]  /*5220*/  FFMA.FTZ R40, R186.reuse, UR4, R40 ;  /* 0x00000004ba287c23 */ /* 0x040fe40008010028 */
[----:B------:R-:W-:Y:S01]  /*5230*/  FFMA.FTZ R42, R186, UR4, R42 ;  /* 0x00000004ba2a7c23 */ /* 0x000fe2000801002a */
[----:B------:R-:W-:Y:S01]  /*5240*/  @!P1 FSEL R36, R36, -INF , !P4 ;  /* 0xff80000024249808 */ /* 0x000fe20006000000 */
[----:B------:R-:W-:Y:S01]  /*5250*/  FFMA.FTZ R38, R186, UR4, R38 ;  /* 0x00000004ba267c23 */ /* 0x000fe20008010026 */
[----:B------:R-:W-:Y:S01]  /*5260*/  @!P1 ISETP.GE.AND P4, PT, R236, R166, PT ;  /* 0x000000a6ec00920c */ /* 0x000fe20003f86270 */
[----:B------:R-:W2:Y:S01]  /*5270*/  LDL R186, [R1+0x30] ;  /* 0x0000300001ba7983 */ /* 0x000ea20000100800 */
[----:B------:R-:W-:Y:S01]  /*5280*/  FFMA.FTZ R31, R188, UR4, R31 ;  /* 0x00000004bc1f7c23 */ /* 0x000fe2000801001f */
[C---:B------:R-:W-:Y:S01]  /*5290*/  FSETP.NEU.FTZ.AND P0, PT, R8.reuse, -INF , PT ;  /* 0xff8000000800780b */ /* 0x040fe20003f1d000 */
[----:B------:R-:W-:Y:S02]  /*52a0*/  FMUL.FTZ R8, R8, 1.4426950216293334961 ;  /* 0x3fb8aa3b08087820 */ /* 0x000fe40000410000 */
[----:B------:R-:W-:Y:S02]  /*52b0*/  FFMA.FTZ R36, R36, c[0x0][0x23c], -R100 ;  /* 0x00008f0024247a23 */ /* 0x000fe40000010864 */
[----:B------:R-:W-:Y:S01]  /*52c0*/  FFMA.FTZ R33, R188, UR4, R33 ;  /* 0x00000004bc217c23 */ /* 0x000fe20008010021 */
[----:B------:R-:W-:Y:S01]  /*52d0*/  FSEL R8, R8, RZ, P0 ;  /* 0x000000ff08087208 */ /* 0x000fe20000000000 */
[----:B------:R-:W-:Y:S01]  /*52e0*/  FFMA.FTZ R29, R188, UR4, R29 ;  /* 0x00000004bc1d7c23 */ /* 0x000fe2000801001d */
[----:B------:R-:W-:Y:S01]  /*52f0*/  FSETP.NEU.FTZ.AND P0, PT, R187, -INF , PT ;  /* 0xff800000bb00780b */ /* 0x000fe20003f1d000 */
[----:B------:R-:W-:Y:S01]  /*5300*/  FFMA.FTZ R37, R185, UR4, R37 ;  /* 0x00000004b9257c23 */ /* 0x000fe20008010025 */
[----:B------:R-:W3:Y:S01]  /*5310*/  LDL R187, [R1+0x28] ;  /* 0x0000280001bb7983 */ /* 0x000ee20000100800 */
[--C-:B------:R-:W-:Y:S01]  /*5320*/  FFMA.FTZ R0, R0, c[0x0][0x23c], -R8.reuse ;  /* 0x00008f0000007a23 */ /* 0x100fe20000010808 */
[----:B------:R-:W-:Y:S01]  /*5330*/  @!P1 FSEL R29, R29, -INF , !P2 ;  /* 0xff8000001d1d9808 */ /* 0x000fe20005000000 */
[----:B------:R-:W-:Y:S01]  /*5340*/  FFMA.FTZ R39, R185, UR4, R39 ;  /* 0x00000004b9277c23 */ /* 0x000fe20008010027 */
[-C--:B------:R-:W-:Y:S01]  /*5350*/  @!P1 ISETP.GE.AND P2, PT, R238, R165.reuse, PT ;  /* 0x000000a5ee00920c */ /* 0x080fe20003f46270 */
[----:B------:R1:W4:Y:S01]  /*5360*/  MUFU.EX2 R216, R0 ;  /* 0x0000000000d87308 */ /* 0x0003220000000800 */
[----:B------:R-:W-:Y:S01]  /*5370*/  @!P1 FSEL R37, R37, -INF , !P3 ;  /* 0xff80000025259808 */ /* 0x000fe20005800000 */
[----:B------:R-:W-:Y:S01]  /*5380*/  FFMA.FTZ R41, R185, UR4, R41 ;  /* 0x00000004b9297c23 */ /* 0x000fe20008010029 */
[-C--:B------:R-:W-:Y:S01]  /*5390*/  @!P1 ISETP.GE.AND P3, PT, R237, R164.reuse, PT ;  /* 0x000000a4ed00920c */ /* 0x080fe20003f66270 */
[----:B------:R-:W-:Y:S01]  /*53a0*/  FFMA.FTZ R43, R185, UR4, R43 ;  /* 0x00000004b92b7c23 */ /* 0x000fe2000801002b */
[----:B------:R-:W-:Y:S01]  /*53b0*/  @!P1 FSEL R39, R39, -INF , !P4 ;  /* 0xff80000027279808 */ /* 0x000fe20006000000 */
[----:B------:R-:W4:Y:S01]  /*53c0*/  LDL R185, [R1+0x2c] ;  /* 0x00002c0001b97983 */ /* 0x000f220000100800 */
[-C--:B------:R-:W-:Y:S01]  /*53d0*/  @!P1 ISETP.GE.AND P4, PT, R236, R164.reuse, PT ;  /* 0x000000a4ec00920c */ /* 0x080fe20003f86270 */
[--C-:B------:R-:W-:Y:S01]  /*53e0*/  FFMA.FTZ R12, R12, c[0x0][0x23c], -R8.reuse ;  /* 0x00008f000c0c7a23 */ /* 0x100fe20000010808 */
[----:B------:R-:W-:Y:S01]  /*53f0*/  @!P1 FSEL R40, R40, -INF , !P3 ;  /* 0xff80000028289808 */ /* 0x000fe20005800000 */
[--C-:B------:R-:W-:Y:S01]  /*5400*/  FFMA.FTZ R9, R9, c[0x0][0x23c], -R8.reuse ;  /* 0x00008f0009097a23 */ /* 0x100fe20000010808 */
[-C--:B------:R-:W-:Y:S01]  /*5410*/  @!P1 ISETP.GE.AND P3, PT, R237, R165.reuse, PT ;  /* 0x000000a5ed00920c */ /* 0x080fe20003f66270 */
[--C-:B------:R-:W-:Y:S01]  /*5420*/  FFMA.FTZ R24, R24, c[0x0][0x23c], -R8.reuse ;  /* 0x00008f0018187a23 */ /* 0x100fe20000010808 */
[----:B------:R-:W-:Y:S01]  /*5430*/  @!P1 FSEL R41, R41, -INF , !P4 ;  /* 0xff80000029299808 */ /* 0x000fe20006000000 */
[--C-:B------:R-:W-:Y:S01]  /*5440*/  FFMA.FTZ R25, R25, c[0x0][0x23c], -R8.reuse ;  /* 0x00008f0019197a23 */ /* 0x100fe20000010808 */
[-C--:B------:R-:W-:Y:S01]  /*5450*/  @!P1 ISETP.GE.AND P4, PT, R236, R165.reuse, PT ;  /* 0x000000a5ec00920c */ /* 0x080fe20003f86270 */
[--C-:B------:R-:W-:Y:S01]  /*5460*/  FFMA.FTZ R28, R28, c[0x0][0x23c], -R8.reuse ;  /* 0x00008f001c1c7a23 */ /* 0x100fe20000010808 */
[----:B------:R-:W-:Y:S01]  /*5470*/  @!P1 FSEL R42, R42, -INF , !P3 ;  /* 0xff8000002a2a9808 */ /* 0x000fe20005800000 */
[----:B------:R-:W-:Y:S01]  /*5480*/  FFMA.FTZ R29, R29, c[0x0][0x23c], -R8 ;  /* 0x00008f001d1d7a23 */ /* 0x000fe20000010808 */
[-C--:B------:R-:W-:Y:S01]  /*5490*/  @!P1 ISETP.GE.AND P3, PT, R246, R164.reuse, PT ;  /* 0x000000a4f600920c */ /* 0x080fe20003f66270 */
[----:B------:R-:W-:Y:S01]  /*54a0*/  FFMA.FTZ R37, R37, c[0x0][0x23c], -R100 ;  /* 0x00008f0025257a23 */ /* 0x000fe20000010864 */
[----:B------:R-:W-:Y:S01]  /*54b0*/  @!P1 FSEL R43, R43, -INF , !P4 ;  /* 0xff8000002b2b9808 */ /* 0x000fe20006000000 */
[--C-:B------:R-:W-:Y:S01]  /*54c0*/  FFMA.FTZ R40, R40, c[0x0][0x23c], -R8.reuse ;  /* 0x00008f0028287a23 */ /* 0x100fe20000010808 */
[-C--:B------:R-:W-:Y:S01]  /*54d0*/  @!P1 ISETP.GE.AND P4, PT, R245, R164.reuse, PT ;  /* 0x000000a4f500920c */ /* 0x080fe20003f86270 */
[----:B------:R-:W-:Y:S01]  /*54e0*/  FFMA.FTZ R41, R41, c[0x0][0x23c], -R8 ;  /* 0x00008f0029297a23 */ /* 0x000fe20000010808 */
[----:B-1----:R-:W-:Y:S01]  /*54f0*/  FSEL R0, R4, RZ, P0 ;  /* 0x000000ff04007208 */ /* 0x002fe20000000000 */
[----:B------:R-:W-:Y:S01]  /*5500*/  FFMA.FTZ R39, R39, c[0x0][0x23c], -R10 ;  /* 0x00008f0027277a23 */ /* 0x000fe2000001080a */
[----:B------:R-:W-:Y:S01]  /*5510*/  @!P1 ISETP.GE.AND P0, PT, R244, R165, PT ;  /* 0x000000a5f400920c */ /* 0x000fe20003f06270 */
[----:B------:R-:W1:Y:S01]  /*5520*/  LDSM.16.M88.4 R4, [R150+0x6c00] ;  /* 0x006c00009604783b */ /* 0x000e620000000200 */
[----:B------:R-:W-:Y:S01]  /*5530*/  @!P1 FSEL R31, R31, -INF , !P2 ;  /* 0xff8000001f1f9808 */ /* 0x000fe20005000000 */
[--C-:B------:R-:W-:Y:S01]  /*5540*/  FFMA.FTZ R14, R14, c[0x0][0x23c], -R0.reuse ;  /* 0x00008f000e0e7a23 */ /* 0x100fe20000010800 */
[----:B------:R-:W-:Y:S01]  /*5550*/  @!P1 FSEL R11, R11, -INF , !P0 ;  /* 0xff8000000b0b9808 */ /* 0x000fe20004000000 */
[--C-:B------:R-:W-:Y:S01]  /*5560*/  FFMA.FTZ R26, R26, c[0x0][0x23c], -R0.reuse ;  /* 0x00008f001a1a7a23 */ /* 0x100fe20000010800 */
[----:B------:R-:W-:Y:S01]  /*5570*/  @!P1 ISETP.GE.AND P0, PT, R242, R164, PT ;  /* 0x000000a4f200920c */ /* 0x000fe20003f06270 */
[--C-:B------:R-:W-:Y:S01]  /*5580*/  FFMA.FTZ R27, R27, c[0x0][0x23c], -R0.reuse ;  /* 0x00008f001b1b7a23 */ /* 0x100fe20000010800 */
[----:B------:R-:W-:Y:S01]  /*5590*/  @!P1 ISETP.GE.AND P2, PT, R245, R163, PT ;  /* 0x000000a3f500920c */ /* 0x000fe20003f46270 */
[--C-:B------:R-:W-:Y:S01]  /*55a0*/  FFMA.FTZ R11, R11, c[0x0][0x23c], -R0.reuse ;  /* 0x00008f000b0b7a23 */ /* 0x100fe20000010800 */
[----:B------:R-:W-:Y:S01]  /*55b0*/  @!P1 FSEL R13, R13, -INF , !P0 ;  /* 0xff8000000d0d9808 */ /* 0x000fe20004000000 */
[--C-:B------:R-:W-:Y:S01]  /*55c0*/  FFMA.FTZ R30, R30, c[0x0][0x23c], -R0.reuse ;  /* 0x00008f001e1e7a23 */ /* 0x100fe20000010800 */
[----:B------:R-:W-:Y:S01]  /*55d0*/  @!P1 ISETP.GE.AND P0, PT, R242, R165, PT ;  /* 0x000000a5f200920c */ /* 0x000fe20003f06270 */
[----:B------:R-:W-:Y:S01]  /*55e0*/  FFMA.FTZ R31, R31, c[0x0][0x23c], -R0 ;  /* 0x00008f001f1f7a23 */ /* 0x000fe20000010800 */
[----:B------:R-:W-:Y:S01]  /*55f0*/  MUFU.EX2 R194, R29 ;  /* 0x0000001d00c27308 */ /* 0x000fe20000000800 */
[----:B------:R-:W-:Y:S01]  /*5600*/  FFMA.FTZ R13, R13, c[0x0][0x23c], -R8 ;  /* 0x00008f000d0d7a23 */ /* 0x000fe20000010808 */
[----:B------:R-:W-:Y:S01]  /*5610*/  @!P1 FSEL R15, R15, -INF , !P0 ;  /* 0xff8000000f0f9808 */ /* 0x000fe20004000000 */
[----:B------:R-:W-:Y:S01]  /*5620*/  FFMA.FTZ R101, R101, c[0x0][0x23c], -R0 ;  /* 0x00008f0065657a23 */ /* 0x000fe20000010800 */
[----:B------:R-:W-:Y:S01]  /*5630*/  @!P1 ISETP.GE.AND P0, PT, R238, R163, PT ;  /* 0x000000a3ee00920c */ /* 0x000fe20003f06270 */
[----:B------:R-:W-:Y:S02]  /*5640*/  FFMA.FTZ R35, R188, UR4, R35 ;  /* 0x00000004bc237c23 */ /* 0x000fe40008010023 */
[----:B------:R-:W-:Y:S01]  /*5650*/  FFMA.FTZ R44, R103, UR4, R44 ;  /* 0x00000004672c7c23 */ /* 0x000fe2000801002c */
[----:B------:R-:W-:Y:S01]  /*5660*/  @!P1 FSEL R33, R33, -INF , !P0 ;  /* 0xff80000021219808 */ /* 0x000fe20004000000 */
[----:B------:R-:W-:Y:S01]  /*5670*/  FFMA.FTZ R45, R102, UR4, R45 ;  /* 0x00000004662d7c23 */ /* 0x000fe2000801002d */
[-C--:B------:R-:W-:Y:S01]  /*5680*/  @!P1 ISETP.GE.AND P0, PT, R238, R166.reuse, PT ;  /* 0x000000a6ee00920c */ /* 0x080fe20003f06270 */
[----:B------:R-:W-:Y:S01]  /*5690*/  FFMA.FTZ R46, R103, UR4, R46 ;  /* 0x00000004672e7c23 */ /* 0x000fe2000801002e */
[----:B------:R-:W-:Y:S01]  /*56a0*/  @!P1 FSEL R44, R44, -INF , !P3 ;  /* 0xff8000002c2c9808 */ /* 0x000fe20005800000 */
[----:B------:R-:W-:Y:S01]  /*56b0*/  FFMA.FTZ R47, R102, UR4, R47 ;  /* 0x00000004662f7c23 */ /* 0x000fe2000801002f */
[-C--:B------:R-:W-:Y:S01]  /*56c0*/  @!P1 ISETP.GE.AND P3, PT, R246, R165.reuse, PT ;  /* 0x000000a5f600920c */ /* 0x080fe20003f66270 */
[----:B------:R-:W-:Y:S01]  /*56d0*/  MUFU.EX2 R219, R101 ;  /* 0x0000006500db7308 */ /* 0x000fe20000000800 */
[----:B------:R-:W-:Y:S01]  /*56e0*/  @!P1 FSEL R35, R35, -INF , !P0 ;  /* 0xff80000023239808 */ /* 0x000fe20004000000 */
[----:B------:R-:W-:Y:S01]  /*56f0*/  FFMA.FTZ R15, R15, c[0x0][0x23c], -R0 ;  /* 0x00008f000f0f7a23 */ /* 0x000fe20000010800 */
[-C--:B------:R-:W-:Y:S01]  /*5700*/  @!P1 ISETP.GE.AND P0, PT, R237, R166.reuse, PT ;  /* 0x000000a6ed00920c */ /* 0x080fe20003f06270 */
[----:B------:R-:W-:Y:S01]  /*5710*/  FFMA.FTZ R33, R33, c[0x0][0x23c], -R100 ;  /* 0x00008f0021217a23 */ /* 0x000fe20000010864 */
[----:B------:R-:W-:Y:S01]  /*5720*/  @!P1 FSEL R45, R45, -INF , !P4 ;  /* 0xff8000002d2d9808 */ /* 0x000fe20006000000 */
[----:B------:R-:W-:Y:S01]  /*5730*/  FFMA.FTZ R35, R35, c[0x0][0x23c], -R10 ;  /* 0x00008f0023237a23 */ /* 0x000fe2000001080a */
[----:B------:R-:W-:Y:S01]  /*5740*/  @!P1 ISETP.GE.AND P4, PT, R245, R165, PT ;  /* 0x000000a5f500920c */ /* 0x000fe20003f86270 */
[--C-:B------:R-:W-:Y:S01]  /*5750*/  FFMA.FTZ R42, R42, c[0x0][0x23c], -R0.reuse ;  /* 0x00008f002a2a7a23 */ /* 0x100fe20000010800 */
[----:B------:R-:W-:Y:S01]  /*5760*/  @!P1 FSEL R38, R38, -INF , !P0 ;  /* 0xff80000026269808 */ /* 0x000fe20004000000 */
[----:B------:R-:W-:Y:S01]  /*5770*/  FFMA.FTZ R43, R43, c[0x0][0x23c], -R0 ;  /* 0x00008f002b2b7a23 */ /* 0x000fe20000010800 */
[-C--:B------:R-:W-:Y:S01]  /*5780*/  @!P1 ISETP.GE.AND P0, PT, R247, R163.reuse, PT ;  /* 0x000000a3f700920c */ /* 0x080fe20003f06270 */
[-C--:B-1----:R-:W-:Y:S01]  /*5790*/  HMMA.16816.F32 R52, R104, R4.reuse, R52 ;  /* 0x000000046834723c */ /* 0x082fe20000001834 */
[----:B------:R-:W-:Y:S01]  /*57a0*/  @!P1 FSEL R46, R46, -INF , !P3 ;  /* 0xff8000002e2e9808 */ /* 0x000fe20005800000 */
[----:B------:R-:W-:Y:S01]  /*57b0*/  FFMA.FTZ R38, R38, c[0x0][0x23c], -R10 ;  /* 0x00008f0026267a23 */ /* 0x000fe2000001080a */
[-C--:B------:R-:W-:Y:S01]  /*57c0*/  @!P1 ISETP.GE.AND P3, PT, R250, R163.reuse, PT ;  /* 0x000000a3fa00920c */ /* 0x080fe20003f66270 */
[----:B------:R-:W-:Y:S01]  /*57d0*/  FFMA.FTZ R44, R44, c[0x0][0x23c], -R8 ;  /* 0x00008f002c2c7a23 */ /* 0x000fe20000010808 */
[----:B------:R-:W-:Y:S01]  /*57e0*/  @!P1 FSEL R47, R47, -INF , !P4 ;  /* 0xff8000002f2f9808 */ /* 0x000fe20006000000 */
[----:B------:R-:W-:Y:S01]  /*57f0*/  FFMA.FTZ R46, R46, c[0x0][0x23c], -R0 ;  /* 0x00008f002e2e7a23 */ /* 0x000fe20000010800 */
[----:B------:R-:W-:Y:S01]  /*5800*/  @!P1 ISETP.GE.AND P4, PT, R249, R163, PT ;  /* 0x000000a3f900920c */ /* 0x000fe20003f86270 */
[----:B------:R-:W-:Y:S01]  /*5810*/  MUFU.EX2 R217, R14 ;  /* 0x0000000e00d97308 */ /* 0x000fe20000000800 */
[----:B------:R-:W4:Y:S01]  /*5820*/  LDL R163, [R1+0x34] ;  /* 0x0000340001a37983 */ /* 0x000f220000100800 */
[C---:B------:R-:W-:Y:S02]  /*5830*/  HMMA.16816.F32 R56, R112.reuse, R4, R56 ;  /* 0x000000047038723c */ /* 0x040fe40000001838 */
[C---:B------:R-:W-:Y:S02]  /*5840*/  FFMA.FTZ R48, R103.reuse, UR4, R48 ;  /* 0x0000000467307c23 */ /* 0x040fe40008010030 */
[----:B------:R-:W-:Y:S02]  /*5850*/  FFMA.FTZ R49, R102, UR4, R49 ;  /* 0x0000000466317c23 */ /* 0x000fe40008010031 */
[----:B------:R-:W-:Y:S01]  /*5860*/  FFMA.FTZ R50, R103, UR4, R50 ;  /* 0x0000000467327c23 */ /* 0x000fe20008010032 */
[----:B------:R-:W-:Y:S01]  /*5870*/  @!P1 FSEL R48, R48, -INF , !P5 ;  /* 0xff80000030309808 */ /* 0x000fe20006800000 */
[----:B------:R1:W-:Y:S01]  /*5880*/  MUFU.EX2 R218, R15 ;  /* 0x0000000f00da7308 */ /* 0x0003e20000000800 */
[-C--:B------:R-:W-:Y:S01]  /*5890*/  @!P1 ISETP.GE.AND P5, PT, R246, R166.reuse, PT ;  /* 0x000000a6f600920c */ /* 0x080fe20003fa6270 */
[-C--:B------:R-:W-:Y:S02]  /*58a0*/  HMMA.16816.F32 R60, R112, R6.reuse, R60 ;  /* 0x00000006703c723c */ /* 0x080fe4000000183c */
[----:B------:R-:W-:Y:S01]  /*58b0*/  @!P1 FSEL R49, R49, -INF , !P2 ;  /* 0xff80000031319808 */ /* 0x000fe20005000000 */
[----:B------:R-:W-:Y:S01]  /*58c0*/  FFMA.FTZ R51, R102, UR4, R51 ;  /* 0x0000000466337c23 */ /* 0x000fe20008010033 */
[-C--:B------:R-:W-:Y:S01]  /*58d0*/  @!P1 ISETP.GE.AND P2, PT, R245, R166.reuse, PT ;  /* 0x000000a6f500920c */ /* 0x080fe20003f46270 */
[----:B------:R-:W-:Y:S01]  /*58e0*/  IMAD.WIDE.U32 R102, R184, -0x2daee0ad, RZ ;  /* 0xd2511f53b8667825 */ /* 0x000fe200078e00ff */
[----:B------:R-:W-:Y:S02]  /*58f0*/  @!P1 FSEL R50, R50, -INF , !P5 ;  /* 0xff80000032329808 */ /* 0x000fe40006800000 */
[----:B------:R-:W-:Y:S01]  /*5900*/  LOP3.LUT R112, R23, UR17, R18, 0x96, !PT ;  /* 0x0000001117707c12 */ /* 0x000fe2000f8e9612 */
[----:B------:R1:W-:Y:S01]  /*5910*/  MUFU.EX2 R212, R12 ;  /* 0x0000000c00d47308 */ /* 0x0003e20000000800 */
[-C--:B------:R-:W-:Y:S01]  /*5920*/  @!P1 ISETP.GE.AND P5, PT, R248, R166.reuse, PT ;  /* 0x000000a6f800920c */ /* 0x080fe20003fa6270 */
[----:B------:R-:W-:Y:S01]  /*5930*/  HMMA.16816.F32 R64, R104, R6, R64 ;  /* 0x000000066840723c */ /* 0x000fe20000001840 */
[----:B------:R-:W-:Y:S01]  /*5940*/  @!P1 FSEL R51, R51, -INF , !P2 ;  /* 0xff80000033339808 */ /* 0x000fe20005000000 */
[----:B------:R-:W-:Y:S01]  /*5950*/  IMAD.WIDE.U32 R4, R169, -0x326172a9, RZ ;  /* 0xcd9e8d57a9047825 */ /* 0x000fe200078e00ff */
[----:B------:R-:W-:Y:S03]  /*5960*/  @!P1 ISETP.GE.AND P2, PT, R247, R166, PT ;  /* 0x000000a6f700920c */ /* 0x000fe60003f46270 */
[----:B------:R-:W-:Y:S01]  /*5970*/  IMAD.WIDE.U32 R112, R112, -0x2daee0ad, RZ ;  /* 0xd2511f5370707825 */ /* 0x000fe200078e00ff */
[--C-:B------:R-:W-:Y:S01]  /*5980*/  LOP3.LUT R16, R5, UR19, R174.reuse, 0x96, !PT ;  /* 0x0000001305107c12 */ /* 0x100fe2000f8e96ae */
[----:B------:R1:W1:Y:S01]  /*5990*/  MUFU.EX2 R215, R9 ;  /* 0x0000000900d77308 */ /* 0x0002620000000800 */
[----:B------:R-:W-:Y:S03]  /*59a0*/  LOP3.LUT R174, R19, UR19, R174, 0x96, !PT ;  /* 0x0000001313ae7c12 */ /* 0x000fe6000f8e96ae */
[----:B-1----:R-:W-:Y:S04]  /*59b0*/  IMAD.WIDE.U32 R14, R167, -0x326172a9, RZ ;  /* 0xcd9e8d57a70e7825 */ /* 0x002fe800078e00ff */
[----:B------:R-:W-:Y:S02]  /*59c0*/  FFMA.FTZ R47, R47, c[0x0][0x23c], -R0 ;  /* 0x00008f002f2f7a23 */ /* 0x000fe40000010800 */
[----:B------:R1:W1:Y:S01]  /*59d0*/  MUFU.EX2 R220, R11 ;  /* 0x0000000b00dc7308 */ /* 0x0002620000000800 */
[----:B------:R-:W-:Y:S02]  /*59e0*/  FFMA.FTZ R48, R48, c[0x0][0x23c], -R100 ;  /* 0x00008f0030307a23 */ /* 0x000fe40000010864 */
[----:B------:R-:W-:Y:S01]  /*59f0*/  FFMA.FTZ R50, R50, c[0x0][0x23c], -R10 ;  /* 0x00008f0032327a23 */ /* 0x000fe2000001080a */
[----:B------:R-:W-:Y:S01]  /*5a00*/  LOP3.LUT R12, R15, UR19, R172, 0x96, !PT ;  /* 0x000000130f0c7c12 */ /* 0x000fe2000f8e96ac */
[----:B------:R-:W-:Y:S02]  /*5a10*/  FFMA.FTZ R49, R49, c[0x0][0x23c], -R100 ;  /* 0x00008f0031317a23 */ /* 0x000fe40000010864 */
[----:B------:R-:W-:Y:S02]  /*5a20*/  FFMA.FTZ R45, R45, c[0x0][0x23c], -R8 ;  /* 0x00008f002d2d7a23 */ /* 0x000fe40000010808 */
[----:B------:R-:W-:Y:S01]  /*5a30*/  FFMA.FTZ R51, R51, c[0x0][0x23c], -R10 ;  /* 0x00008f0033337a23 */ /* 0x000fe2000001080a */
[----:B------:R1:W1:Y:S01]  /*5a40*/  MUFU.EX2 R211, R13 ;  /* 0x0000000d00d37308 */ /* 0x0002620000000800 */
[----:B------:R-:W-:Y:S01]  /*5a50*/  IMAD.WIDE.U32 R16, R16, -0x2daee0ad, RZ ;  /* 0xd2511f5310107825 */ /* 0x000fe200078e00ff */
[----:B------:R-:W-:Y:S04]  /*5a60*/  LOP3.LUT R9, R111, UR18, R176, 0x96, !PT ;  /* 0x000000126f097c12 */ /* 0x000fe8000f8e96b0 */
[----:B------:R-:W-:Y:S01]  /*5a70*/  LOP3.LUT R17, R17, UR16, R180, 0x96, !PT ;  /* 0x0000001011117c12 */ /* 0x000fe2000f8e96b4 */
[----:B------:R-:W-:Y:S03]  /*5a80*/  IMAD.WIDE.U32 R18, R9, -0x326172a9, RZ ;  /* 0xcd9e8d5709127825 */ /* 0x000fe600078e00ff */
[----:B------:R-:W-:Y:S01]  /*5a90*/  MUFU.EX2 R204, R24 ;  /* 0x0000001800cc7308 */ /* 0x000fe20000000800 */
[----:B-1----:R-:W-:Y:S02]  /*5aa0*/  LOP3.LUT R11, R103, UR18, R178, 0x96, !PT ;  /* 0x00000012670b7c12 */ /* 0x002fe4000f8e96b2 */
[----:B------:R-:W-:Y:S07]  /*5ab0*/  LOP3.LUT R111, R19, UR17, R108, 0x96, !PT ;  /* 0x00000011136f7c12 */ /* 0x000fee000f8e966c */
[----:B------:R1:W-:Y:S01]  /*5ac0*/  MUFU.EX2 R203, R25 ;  /* 0x0000001900cb7308 */ /* 0x0003e20000000800 */
[----:B------:R-:W-:Y:S05]  /*5ad0*/  IMAD.WIDE.U32 R12, R12, -0x2daee0ad, RZ ;  /* 0xd2511f530c0c7825 */ /* 0x000fea00078e00ff */
[----:B------:R-:W-:Y:S04]  /*5ae0*/  LOP3.LUT R109, R13, UR16, R102, 0x96, !PT ;  /* 0x000000100d6d7c12 */ /* 0x000fe8000f8e9666 */
[----:B------:R1:W-:Y:S01]  /*5af0*/  MUFU.EX2 R208, R26 ;  /* 0x0000001a00d07308 */ /* 0x0003e20000000800 */
[----:B------:R-:W-:Y:S09]  /*5b00*/  IMAD.WIDE.U32 R108, R109, -0x326172a9, RZ ;  /* 0xcd9e8d576d6c7825 */ /* 0x000ff200078e00ff */
[----:B------:R1:W-:Y:S02]  /*5b10*/  MUFU.EX2 R207, R27 ;  /* 0x0000001b00cf7308 */ /* 0x0003e40000000800 */
[----:B-1----:R-:W-:Y:S05]  /*5b20*/  IMAD.WIDE.U32 R24, R171, -0x326172a9, RZ ;  /* 0xcd9e8d57ab187825 */ /* 0x002fea00078e00ff */
[----:B------:R-:W-:Y:S03]  /*5b30*/  LOP3.LUT R103, R25, UR17, R4, 0x96, !PT ;  /* 0x0000001119677c12 */ /* 0x000fe6000f8e9604 */
[----:B------:R1:W-:Y:S01]  /*5b40*/  MUFU.EX2 R196, R28 ;  /* 0x0000001c00c47308 */ /* 0x0003e20000000800 */
[----:B------:R-:W-:Y:S04]  /*5b50*/  IMAD.WIDE.U32 R4, R11, -0x326172a9, RZ ;  /* 0xcd9e8d570b047825 */ /* 0x000fe800078e00ff */
[----:B------:R-:W-:Y:S01]  /*5b60*/  IMAD.WIDE.U32 R102, R103, -0x2daee0ad, RZ ;  /* 0xd2511f5367667825 */ /* 0x000fe200078e00ff */
[----:B------:R-:W-:Y:S02]  /*5b70*/  LOP3.LUT R26, R5, UR17, R14, 0x96, !PT ;  /* 0x00000011051a7c12 */ /* 0x000fe4000f8e960e */
[----:B------:R-:W-:Y:S01]  /*5b80*/  LOP3.LUT R4, R109, UR15, R4, 0x96, !PT ;  /* 0x0000000f6d047c12 */ /* 0x000fe2000f8e9604 */
[----:B------:R-:W-:Y:S01]  /*5b90*/  IMAD.WIDE.U32 R14, R174, -0x2daee0ad, RZ ;  /* 0xd2511f53ae0e7825 */ /* 0x000fe200078e00ff */
[----:B------:R-:W-:Y:S01]  /*5ba0*/  LOP3.LUT R13, R103, UR14, R16, 0x96, !PT ;  /* 0x0000000e670d7c12 */ /* 0x000fe2000f8e9610 */
[----:B------:R1:W-:Y:S02]  /*5bb0*/  MUFU.EX2 R202, R30 ;  /* 0x0000001e00ca7308 */ /* 0x0003e40000000800 */
[----:B------:R-:W-:Y:S01]  /*5bc0*/  IMAD.WIDE.U32 R4, R4, -0x2daee0ad, RZ ;  /* 0xd2511f5304047825 */ /* 0x000fe200078e00ff */
[----:B------:R-:W-:Y:S03]  /*5bd0*/  LOP3.LUT R25, R15, UR16, R182, 0x96, !PT ;  /* 0x000000100f197c12 */ /* 0x000fe6000f8e96b6 */
[----:B------:R-:W-:Y:S01]  /*5be0*/  IMAD.WIDE.U32 R16, R17, -0x326172a9, RZ ;  /* 0xcd9e8d5711107825 */ /* 0x000fe200078e00ff */
[----:B------:R-:W-:Y:S03]  /*5bf0*/  SHF.R.U32.HI R23, RZ, 0x18, R4 ;  /* 0x00000018ff177819 */ /* 0x000fe60000011604 */
[----:B------:R1:W-:Y:S01]  /*5c00*/  MUFU.EX2 R199, R31 ;  /* 0x0000001f00c77308 */ /* 0x0003e20000000800 */
[----:B------:R-:W-:Y:S01]  /*5c10*/  LOP3.LUT R15, R17, UR15, R24, 0x96, !PT ;  /* 0x0000000f110f7c12 */ /* 0x000fe2000f8e9618 */
[----:B------:R-:W-:Y:S01]  /*5c20*/  IMAD.WIDE.U32 R26, R26, -0x2daee0ad, RZ ;  /* 0xd2511f531a1a7825 */ /* 0x000fe200078e00ff */
[----:B-1----:R-:W-:Y:S02]  /*5c30*/  LOP3.LUT R28, R21, UR16, R110, 0x96, !PT ;  /* 0x00000010151c7c12 */ /* 0x002fe4000f8e966e */
[----:B------:R-:W-:Y:S01]  /*5c40*/  LOP3.LUT R17, R113, UR14, R14, 0x96, !PT ;  /* 0x0000000e71117c12 */ /* 0x000fe2000f8e960e */
[----:B------:R-:W-:Y:S01]  /*5c50*/  IMAD.WIDE.U32 R24, R25, -0x326172a9, RZ ;  /* 0xcd9e8d5719187825 */ /* 0x000fe200078e00ff */
[----:B------:R-:W-:Y:S03]  /*5c60*/  LOP3.LUT R21, R27, UR14, R12, 0x96, !PT ;  /* 0x0000000e1b157c12 */ /* 0x000fe6000f8e960c */
[----:B------:R1:W-:Y:S01]  /*5c70*/  MUFU.EX2 R188, R32 ;  /* 0x0000002000bc7308 */ /* 0x0003e20000000800 */
[----:B------:R-:W-:Y:S01]  /*5c80*/  LOP3.LUT R103, R25, UR15, R22, 0x96, !PT ;  /* 0x0000000f19677c12 */ /* 0x000fe2000f8e9616 */
[----:B------:R-:W-:Y:S01]  /*5c90*/  IMAD.WIDE.U32 R12, R13, -0x326172a9, RZ ;  /* 0xcd9e8d570d0c7825 */ /* 0x000fe200078e00ff */
[C---:B------:R-:W-:Y:S02]  /*5ca0*/  LOP3.LUT R22, R4.reuse, 0xff, RZ, 0xc0, !PT ;  /* 0x000000ff04167812 */ /* 0x040fe400078ec0ff */
[----:B------:R-:W-:Y:S01]  /*5cb0*/  LOP3.LUT R30, R4, 0xffff, RZ, 0xc0, !PT ;  /* 0x0000ffff041e7812 */ /* 0x000fe200078ec0ff */
[----:B------:R-:W-:Y:S01]  /*5cc0*/  IMAD.WIDE.U32 R110, R111, -0x2daee0ad, RZ ;  /* 0xd2511f536f6e7825 */ /* 0x000fe200078e00ff */
[----:B------:R-:W-:Y:S02]  /*5cd0*/  LOP3.LUT R9, R13, UR13, R16, 0x96, !PT ;  /* 0x0000000d0d097c12 */ /* 0x000fe4000f8e9610 */
[----:B------:R-:W-:Y:S01]  /*5ce0*/  LOP3.LUT R16, R5, UR12, R26, 0x96, !PT ;  /* 0x0000000c05107c12 */ /* 0x000fe2000f8e961a */
[----:B------:R-:W-:Y:S01]  /*5cf0*/  IMAD.WIDE.U32 R6, R17, -0x326172a9, RZ ;  /* 0xcd9e8d5711067825 */ /* 0x000fe200078e00ff */
[----:B------:R-:W-:Y:S01]  /*5d00*/  LOP3.LUT R101, R111, UR14, R20, 0x96, !PT ;  /* 0x0000000e6f657c12 */ /* 0x000fe2000f8e9614 */
[----:B------:R-:W-:Y:S01]  /*5d10*/  MUFU.EX2 R179, R38 ;  /* 0x0000002600b37308 */ /* 0x000fe20000000800 */
[----:B------:R-:W-:Y:S01]  /*5d20*/  SHF.R.U32.HI R19, RZ, 0x18, R12 ;  /* 0x00000018ff137819 */ /* 0x000fe2000001160c */
[----:B------:R-:W-:Y:S01]  /*5d30*/  IMAD.WIDE.U32 R28, R28, -0x326172a9, RZ ;  /* 0xcd9e8d571c1c7825 */ /* 0x000fe200078e00ff */
[----:B------:R-:W-:Y:S02]  /*5d40*/  SHF.R.U32.HI R31, RZ, 0x10, R4 ;  /* 0x00000010ff1f7819 */ /* 0x000fe40000011604 */
[C---:B------:R-:W-:Y:S01]  /*5d50*/  LOP3.LUT R25, R12.reuse, 0xffff, RZ, 0xc0, !PT ;  /* 0x0000ffff0c197812 */ /* 0x040fe200078ec0ff */
[----:B------:R-:W-:Y:S01]  /*5d60*/  IMAD.WIDE.U32 R14, R15, -0x2daee0ad, RZ ;  /* 0xd2511f530f0e7825 */ /* 0x000fe200078e00ff */
[----:B------:R-:W-:Y:S02]  /*5d70*/  LOP3.LUT R109, R29, UR15, R18, 0x96, !PT ;  /* 0x0000000f1d6d7c12 */ /* 0x000fe4000f8e9612 */
[----:B------:R-:W-:Y:S01]  /*5d80*/  LOP3.LUT R18, R12, 0xff, RZ, 0xc0, !PT ;  /* 0x000000ff0c127812 */ /* 0x000fe200078ec0ff */
[----:B------:R-:W-:Y:S01]  /*5d90*/  IMAD.WIDE.U32 R4, R21, -0x326172a9, RZ ;  /* 0xcd9e8d5715047825 */ /* 0x000fe200078e00ff */
[----:B------:R-:W-:Y:S01]  /*5da0*/  LOP3.LUT R11, R15, UR12, R102, 0x96, !PT ;  /* 0x0000000c0f0b7c12 */ /* 0x000fe2000f8e9666 */
[----:B------:R-:W2:Y:S01]  /*5db0*/  MUFU.EX2 R184, R35 ;  /* 0x0000002300b87308 */ /* 0x000ea20000000800 */
[----:B------:R-:W-:Y:S02]  /*5dc0*/  SHF.R.U32.HI R27, RZ, 0x10, R12 ;  /* 0x00000010ff1b7819 */ /* 0x000fe4000001160c */
[----:B------:R-:W-:Y:S02]  /*5dd0*/  SHF.R.U32.HI R102, RZ, 0x10, R6 ;  /* 0x00000010ff667819 */ /* 0x000fe40000011606 */
[C---:B------:R-:W-:Y:S02]  /*5de0*/  LOP3.LUT R20, R14.reuse, 0xff, RZ, 0xc0, !PT ;  /* 0x000000ff0e147812 */ /* 0x040fe400078ec0ff */
[----:B------:R-:W-:Y:S02]  /*5df0*/  SHF.R.U32.HI R26, RZ, 0x18, R14 ;  /* 0x00000018ff1a7819 */ /* 0x000fe4000001160e */
[----:B------:R-:W-:Y:S01]  /*5e00*/  LOP3.LUT R29, R14, 0xffff, RZ, 0xc0, !PT ;  /* 0x0000ffff0e1d7812 */ /* 0x000fe200078ec0ff */
[----:B------:R-:W-:Y:S01]  /*5e10*/  MUFU.EX2 R181, R37 ;  /* 0x0000002500b57308 */ /* 0x000fe20000000800 */
[----:B------:R-:W-:Y:S02]  /*5e20*/  SHF.R.U32.HI R15, RZ, 0x10, R4 ;  /* 0x00000010ff0f7819 */ /* 0x000fe40000011604 */
[----:B-1----:R-:W-:Y:S02]  /*5e30*/  SHF.R.U32.HI R32, RZ, 0x10, R14 ;  /* 0x00000010ff207819 */ /* 0x002fe4000001160e */
[----:B------:R-:W-:Y:S02]  /*5e40*/  LOP3.LUT R13, R7, UR13, R24, 0x96, !PT ;  /* 0x0000000d070d7c12 */ /* 0x000fe4000f8e9618 */
[----:B------:R-:W-:Y:S02]  /*5e50*/  LOP3.LUT R21, R6, 0xff, RZ, 0xc0, !PT ;  /* 0x000000ff06157812 */ /* 0x000fe400078ec0ff */
[----:B------:R-:W-:Y:S01]  /*5e60*/  SHF.R.U32.HI R24, RZ, 0x18, R6 ;  /* 0x00000018ff187819 */ /* 0x000fe20000011606 */
[----:B------:R-:W1:Y:S01]  /*5e70*/  MUFU.EX2 R175, R48 ;  /* 0x0000003000af7308 */ /* 0x000e620000000800 */
[C---:B------:R-:W-:Y:S02]  /*5e80*/  LOP3.LUT R12, R4.reuse, 0xffff, RZ, 0xc0, !PT ;  /* 0x0000ffff040c7812 */ /* 0x040fe400078ec0ff */
[----:B------:R-:W-:Y:S02]  /*5e90*/  LOP3.LUT R17, R4, 0xff, RZ, 0xc0, !PT ;  /* 0x000000ff04117812 */ /* 0x000fe400078ec0ff */
[----:B------:R-:W-:Y:S02]  /*5ea0*/  SHF.R.U32.HI R14, RZ, 0x18, R4 ;  /* 0x00000018ff0e7819 */ /* 0x000fe40000011604 */
[----:B------:R-:W-:Y:S03]  /*5eb0*/  LOP3.LUT R4, R9, 0xff, RZ, 0xc0, !PT ;  /* 0x000000ff09047812 */ /* 0x000fe600078ec0ff */
[----:B------:R-:W-:Y:S10]  /*5ec0*/  MUFU.EX2 R182, R36 ;  /* 0x0000002400b67308 */ /* 0x000ff40000000800 */
[----:B------:R-:W-:Y:S10]  /*5ed0*/  MUFU.EX2 R192, R42 ;  /* 0x0000002a00c07308 */ /* 0x000ff40000000800 */
[----:B------:R-:W-:Y:S01]  /*5ee0*/  MUFU.EX2 R183, R41 ;  /* 0x0000002900b77308 */ /* 0x000fe20000000800 */
[C---:B--2---:R-:W-:Y:S02]  /*5ef0*/  FFMA.FTZ R64, R186.reuse, UR4, R64 ;  /* 0x00000004ba407c23 */ /* 0x044fe40008010040 */
[C---:B------:R-:W-:Y:S02]  /*5f00*/  FFMA.FTZ R60, R186.reuse, UR4, R60 ;  /* 0x00000004ba3c7c23 */ /* 0x040fe4000801003c */
[----:B------:R-:W-:Y:S01]  /*5f10*/  FFMA.FTZ R66, R186, UR4, R66 ;  /* 0x00000004ba427c23 */ /* 0x000fe20008010042 */
[----:B------:R-:W-:Y:S01]  /*5f20*/  @!P1 FSEL R64, R64, -INF , !P3 ;  /* 0xff80000040409808 */ /* 0x000fe20005800000 */
[----:B------:R-:W-:Y:S01]  /*5f30*/  FFMA.FTZ R62, R186, UR4, R62 ;  /* 0x00000004ba3e7c23 */ /* 0x000fe2000801003e */
[----:B------:R-:W-:Y:S02]  /*5f40*/  ISETP.LE.U32.AND P3, PT, R4, UR5, PT ;  /* 0x0000000504007c0c */ /* 0x000fe4000bf63070 */
[----:B------:R-:W-:Y:S01]  /*5f50*/  SHF.R.U32.HI R4, RZ, 0x18, R9 ;  /* 0x00000018ff047819 */ /* 0x000fe20000011609 */
[----:B------:R-:W-:Y:S01]  /*5f60*/  MUFU.EX2 R186, R40 ;  /* 0x0000002800ba7308 */ /* 0x000fe20000000800 */
[----:B------:R-:W-:Y:S02]  /*5f70*/  FFMA.FTZ R64, R64, c[0x0][0x23c], -R100 ;  /* 0x00008f0040407a23 */ /* 0x000fe40000010864 */
[C---:B---3--:R-:W-:Y:S02]  /*5f80*/  FFMA.FTZ R54, R187.reuse, UR4, R54 ;  /* 0x00000004bb367c23 */ /* 0x048fe40008010036 */
[C---:B------:R-:W-:Y:S02]  /*5f90*/  FFMA.FTZ R52, R187.reuse, UR4, R52 ;  /* 0x00000004bb347c23 */ /* 0x040fe40008010034 */
[C---:B------:R-:W-:Y:S01]  /*5fa0*/  FFMA.FTZ R56, R187.reuse, UR4, R56 ;  /* 0x00000004bb387c23 */ /* 0x040fe20008010038 */
[----:B------:R-:W-:Y:S01]  /*5fb0*/  @!P1 FSEL R54, R54, -INF , !P5 ;  /* 0xff80000036369808 */ /* 0x000fe20006800000 */
[----:B------:R-:W-:Y:S01]  /*5fc0*/  FFMA.FTZ R58, R187, UR4, R58 ;  /* 0x00000004bb3a7c23 */ /* 0x000fe2000801003a */
[----:B------:R-:W-:Y:S01]  /*5fd0*/  @!P1 ISETP.GE.AND P5, PT, R250, R164, PT ;  /* 0x000000a4fa00920c */ /* 0x000fe20003fa6270 */
[----:B------:R-:W-:Y:S01]  /*5fe0*/  @!P3 FADD.FTZ R214, -R214, -RZ ;  /* 0x800000ffd6d6b221 */ /* 0x000fe20000010100 */
[----:B------:R-:W-:Y:S01]  /*5ff0*/  @!P1 FSEL R52, R52, -INF , !P6 ;  /* 0xff80000034349808 */ /* 0x000fe20007000000 */
[C---:B----4-:R-:W-:Y:S01]  /*6000*/  FFMA.FTZ R53, R185.reuse, UR4, R53 ;  /* 0x00000004b9357c23 */ /* 0x050fe20008010035 */
[----:B------:R-:W-:Y:S01]  /*6010*/  @!P1 FSEL R60, R60, -INF , !P5 ;  /* 0xff8000003c3c9808 */ /* 0x000fe20006800000 */
[C---:B------:R-:W-:Y:S01]  /*6020*/  FFMA.FTZ R55, R185.reuse, UR4, R55 ;  /* 0x00000004b9377c23 */ /* 0x040fe20008010037 */
[----:B------:R-:W-:Y:S01]  /*6030*/  @!P1 ISETP.GE.AND P5, PT, R250, R166, PT ;  /* 0x000000a6fa00920c */ /* 0x000fe20003fa6270 */
[C---:B------:R-:W-:Y:S01]  /*6040*/  FFMA.FTZ R57, R185.reuse, UR4, R57 ;  /* 0x00000004b9397c23 */ /* 0x040fe20008010039 */
[-C--:B------:R-:W-:Y:S01]  /*6050*/  @!P1 ISETP.GE.AND P6, PT, R248, R164.reuse, PT ;  /* 0x000000a4f800920c */ /* 0x080fe20003fc6270 */
[----:B------:R-:W-:Y:S01]  /*6060*/  FFMA.FTZ R59, R185, UR4, R59 ;  /* 0x00000004b93b7c23 */ /* 0x000fe2000801003b */
[----:B------:R-:W-:Y:S01]  /*6070*/  @!P1 FSEL R55, R55, -INF , !P2 ;  /* 0xff80000037379808 */ /* 0x000fe20005000000 */
[----:B------:R2:W-:Y:S01]  /*6080*/  MUFU.EX2 R185, R33 ;  /* 0x0000002100b97308 */ /* 0x0005e20000000800 */
[-C--:B------:R-:W-:Y:S01]  /*6090*/  @!P1 ISETP.GE.AND P2, PT, R249, R164.reuse, PT ;  /* 0x000000a4f900920c */ /* 0x080fe20003f46270 */
[----:B------:R-:W-:Y:S01]  /*60a0*/  FFMA.FTZ R60, R60, c[0x0][0x23c], -R8 ;  /* 0x00008f003c3c7a23 */ /* 0x000fe20000010808 */
[----:B------:R-:W-:Y:S01]  /*60b0*/  @!P1 FSEL R66, R66, -INF , !P5 ;  /* 0xff80000042429808 */ /* 0x000fe20006800000 */
[----:B------:R-:W-:Y:S01]  /*60c0*/  FFMA.FTZ R52, R52, c[0x0][0x23c], -R100 ;  /* 0x00008f0034347a23 */ /* 0x000fe20000010864 */
[----:B------:R-:W-:Y:S01]  /*60d0*/  @!P1 FSEL R53, R53, -INF , !P0 ;  /* 0xff80000035359808 */ /* 0x000fe20004000000 */
[--C-:B------:R-:W-:Y:S01]  /*60e0*/  FFMA.FTZ R54, R54, c[0x0][0x23c], -R10.reuse ;  /* 0x00008f0036367a23 */ /* 0x100fe2000001080a */
[----:B------:R-:W-:Y:S01]  /*60f0*/  @!P1 ISETP.GE.AND P0, PT, R247, R164, PT ;  /* 0x000000a4f700920c */ /* 0x000fe20003f06270 */
[----:B------:R-:W-:Y:S01]  /*6100*/  FFMA.FTZ R66, R66, c[0x0][0x23c], -R10 ;  /* 0x00008f0042427a23 */ /* 0x000fe2000001080a */
[----:B------:R-:W-:Y:S01]  /*6110*/  @!P1 FSEL R56, R56, -INF , !P6 ;  /* 0xff80000038389808 */ /* 0x000fe20007000000 */
[----:B------:R-:W-:Y:S01]  /*6120*/  MUFU.EX2 R164, R64 ;  /* 0x0000004000a47308 */ /* 0x000fe20000000800 */
[-C--:B------:R-:W-:Y:S01]  /*6130*/  @!P1 ISETP.GE.AND P6, PT, R248, R165.reuse, PT ;  /* 0x000000a5f800920c */ /* 0x080fe20003fc6270 */
[----:B------:R-:W-:Y:S01]  /*6140*/  FFMA.FTZ R53, R53, c[0x0][0x23c], -R100 ;  /* 0x00008f0035357a23 */ /* 0x000fe20000010864 */
[----:B------:R-:W-:Y:S01]  /*6150*/  @!P1 FSEL R57, R57, -INF , !P0 ;  /* 0xff80000039399808 */ /* 0x000fe20004000000 */
[----:B------:R-:W-:Y:S01]  /*6160*/  FFMA.FTZ R56, R56, c[0x0][0x23c], -R8 ;  /* 0x00008f0038387a23 */ /* 0x000fe20000010808 */
[-C--:B------:R-:W-:Y:S01]  /*6170*/  @!P1 ISETP.GE.AND P0, PT, R247, R165.reuse, PT ;  /* 0x000000a5f700920c */ /* 0x080fe20003f06270 */
[----:B------:R-:W-:Y:S01]  /*6180*/  FFMA.FTZ R55, R55, c[0x0][0x23c], -R10 ;  /* 0x00008f0037377a23 */ /* 0x000fe2000001080a */
[----:B------:R-:W-:Y:S01]  /*6190*/  @!P1 FSEL R58, R58, -INF , !P6 ;  /* 0xff8000003a3a9808 */ /* 0x000fe20007000000 */
[----:B------:R-:W-:Y:S01]  /*61a0*/  FFMA.FTZ R57, R57, c[0x0][0x23c], -R8 ;  /* 0x00008f0039397a23 */ /* 0x000fe20000010808 */
[-C--:B------:R-:W-:Y:S01]  /*61b0*/  @!P1 ISETP.GE.AND P6, PT, R250, R165.reuse, PT ;  /* 0x000000a5fa00920c */ /* 0x080fe20003fc6270 */
[----:B------:R-:W-:Y:S01]  /*61c0*/  MUFU.EX2 R114, R60 ;  /* 0x0000003c00727308 */ /* 0x000fe20000000800 */
[----:B------:R-:W-:Y:S01]  /*61d0*/  @!P1 FSEL R59, R59, -INF , !P0 ;  /* 0xff8000003b3b9808 */ /* 0x000fe20004000000 */
[--C-:B------:R-:W-:Y:S01]  /*61e0*/  FFMA.FTZ R58, R58, c[0x0][0x23c], -R0.reuse ;  /* 0x00008f003a3a7a23 */ /* 0x100fe20000010800 */
[----:B------:R-:W-:Y:S02]  /*61f0*/  @!P1 ISETP.GE.AND P0, PT, R249, R165, PT ;  /* 0x000000a5f900920c */ /* 0x000fe40003f06270 */
[----:B--2---:R-:W-:Y:S01]  /*6200*/  LOP3.LUT R33, R6, 0xffff, RZ, 0xc0, !PT ;  /* 0x0000ffff06217812 */ /* 0x004fe200078ec0ff */
[----:B------:R-:W-:Y:S01]  /*6210*/  FFMA.FTZ R59, R59, c[0x0][0x23c], -R0 ;  /* 0x00008f003b3b7a23 */ /* 0x000fe20000010800 */
[----:B------:R-:W-:Y:S02]  /*6220*/  @!P1 FSEL R62, R62, -INF , !P6 ;  /* 0xff8000003e3e9808 */ /* 0x000fe40007000000 */
[----:B------:R-:W-:Y:S01]  /*6230*/  LOP3.LUT R6, R5, UR13, R108, 0x96, !PT ;  /* 0x0000000d05067c12 */ /* 0x000fe2000f8e966c */
[----:B------:R-:W-:Y:S01]  /*6240*/  IMAD.U32 R108, RZ, RZ, UR27 ;  /* 0x0000001bff6c7e24 */ /* 0x000fe2000f8e00ff */
[----:B------:R-:W-:Y:S01]  /*6250*/  ISETP.LE.U32.AND P6, PT, R18, UR5, PT ;  /* 0x0000000512007c0c */ /* 0x000fe2000bfc3070 */
[----:B------:R-:W-:Y:S01]  /*6260*/  FFMA.FTZ R62, R62, c[0x0][0x23c], -R0 ;  /* 0x00008f003e3e7a23 */ /* 0x000fe20000010800 */
[----:B------:R-:W-:Y:S01]  /*6270*/  LOP3.LUT R5, R9, 0xffff, RZ, 0xc0, !PT ;  /* 0x0000ffff09057812 */ /* 0x000fe200078ec0ff */
[----:B------:R-:W-:Y:S01]  /*6280*/  MUFU.EX2 R191, R43 ;  /* 0x0000002b00bf7308 */ /* 0x000fe20000000800 */
[----:B------:R-:W-:Y:S02]  /*6290*/  SHF.R.U32.HI R7, RZ, 0x10, R6 ;  /* 0x00000010ff077819 */ /* 0x000fe40000011606 */
[----:B------:R-:W-:Y:S07]  /*62a0*/  SHF.R.U32.HI R5, RZ, 0x8, R5 ;  /* 0x00000008ff057819 */ /* 0x000fee0000011605 */
[----:B------:R-:W-:Y:S01]  /*62b0*/  @!P6 FADD.FTZ R200, -R200, -RZ ;  /* 0x800000ffc8c8e221 */ /* 0x000fe20000010100 */
[----:B------:R-:W-:Y:S10]  /*62c0*/  MUFU.EX2 R187, R34 ;  /* 0x0000002200bb7308 */ /* 0x000ff40000000800 */
[----:B------:R-:W-:Y:S01]  /*62d0*/  MUFU.EX2 R189, R46 ;  /* 0x0000002e00bd7308 */ /* 0x000fe20000000800 */
[C---:B------:R-:W-:Y:S02]  /*62e0*/  FFMA.FTZ R65, R163.reuse, UR4, R65 ;  /* 0x00000004a3417c23 */ /* 0x040fe40008010041 */
[C---:B------:R-:W-:Y:S07]  /*62f0*/  FFMA.FTZ R61, R163.reuse, UR4, R61 ;  /* 0x00000004a33d7c23 */ /* 0x040fee000801003d */
[----:B------:R-:W-:Y:S01]  /*6300*/  MUFU.EX2 R115, R62 ;  /* 0x0000003e00737308 */ /* 0x000fe20000000800 */
[----:B------:R-:W-:Y:S01]  /*6310*/  FFMA.FTZ R67, R163, UR4, R67 ;  /* 0x00000004a3437c23 */ /* 0x000fe20008010043 */
[----:B------:R-:W-:Y:S01]  /*6320*/  @!P1 FSEL R65, R65, -INF , !P4 ;  /* 0xff80000041419808 */ /* 0x000fe20006000000 */
[----:B------:R-:W-:Y:S01]  /*6330*/  FFMA.FTZ R63, R163, UR4, R63 ;  /* 0x00000004a33f7c23 */ /* 0x000fe2000801003f */
[----:B------:R-:W-:Y:S02]  /*6340*/  ISETP.LE.U32.AND P4, PT, R4, UR5, PT ;  /* 0x0000000504007c0c */ /* 0x000fe4000bf83070 */
[----:B------:R-:W-:Y:S01]  /*6350*/  LOP3.LUT R4, R5, 0xffff, RZ, 0xc0, !PT ;  /* 0x0000ffff05047812 */ /* 0x000fe200078ec0ff */
[----:B------:R-:W-:Y:S01]  /*6360*/  FFMA.FTZ R100, R65, c[0x0][0x23c], -R100 ;  /* 0x00008f0041647a23 */ /* 0x000fe20000010864 */
[----:B------:R-:W-:Y:S02]  /*6370*/  SHF.R.U32.HI R5, RZ, 0x10, R9 ;  /* 0x00000010ff057819 */ /* 0x000fe40000011609 */
[----:B------:R-:W-:Y:S01]  /*6380*/  LOP3.LUT R9, R6, 0xff, RZ, 0xc0, !PT ;  /* 0x000000ff06097812 */ /* 0x000fe200078ec0ff */
[----:B------:R-:W-:Y:S01]  /*6390*/  MUFU.EX2 R163, R100 ;  /* 0x0000006400a37308 */ /* 0x000fe20000000800 */
[----:B------:R-:W-:Y:S02]  /*63a0*/  @!P1 FSEL R61, R61, -INF , !P2 ;  /* 0xff8000003d3d9808 */ /* 0x000fe40005000000 */
[----:B------:R-:W-:Y:S02]  /*63b0*/  @!P1 ISETP.GE.AND P2, PT, R249, R166, PT ;  /* 0x000000a6f900920c */ /* 0x000fe40003f46270 */
[----:B------:R-:W-:Y:S01]  /*63c0*/  LOP3.LUT R5, R5, 0xff, RZ, 0xc0, !PT ;  /* 0x000000ff05057812 */ /* 0x000fe200078ec0ff */
[----:B------:R-:W-:Y:S01]  /*63d0*/  FFMA.FTZ R8, R61, c[0x0][0x23c], -R8 ;  /* 0x00008f003d087a23 */ /* 0x000fe20000010808 */
[----:B------:R-:W-:Y:S01]  /*63e0*/  ISETP.LE.U32.AND P5, PT, R4, UR5, PT ;  /* 0x0000000504007c0c */ /* 0x000fe2000bfa3070 */
[----:B------:R-:W-:Y:S01]  /*63f0*/  @!P4 FADD.FTZ R209, -R209, -RZ ;  /* 0x800000ffd1d1c221 */ /* 0x000fe20000010100 */
[----:B------:R-:W-:Y:S01]  /*6400*/  LOP3.LUT R4, R6, 0xffff, RZ, 0xc0, !PT ;  /* 0x0000ffff06047812 */ /* 0x000fe200078ec0ff */
[----:B------:R2:W-:Y:S01]  /*6410*/  MUFU.EX2 R113, R8 ;  /* 0x0000000800717308 */ /* 0x0005e20000000800 */
[----:B------:R-:W-:Y:S02]  /*6420*/  @!P1 FSEL R67, R67, -INF , !P2 ;  /* 0xff80000043439808 */ /* 0x000fe40005000000 */
[----:B------:R-:W-:Y:S02]  /*6430*/  SHF.R.U32.HI R6, RZ, 0x18, R6 ;  /* 0x00000018ff067819 */ /* 0x000fe40000011606 */
[----:B------:R-:W-:Y:S01]  /*6440*/  ISETP.LE.U32.AND P2, PT, R5, UR5, PT ;  /* 0x0000000505007c0c */ /* 0x000fe2000bf43070 */
[----:B------:R-:W-:Y:S01]  /*6450*/  FFMA.FTZ R10, R67, c[0x0][0x23c], -R10 ;  /* 0x00008f00430a7a23 */ /* 0x000fe2000001080a */
[----:B------:R-:W-:Y:S02]  /*6460*/  SHF.R.U32.HI R4, RZ, 0x8, R4 ;  /* 0x00000008ff047819 */ /* 0x000fe40000011604 */
[----:B------:R-:W-:Y:S01]  /*6470*/  @!P1 FSEL R63, R63, -INF , !P0 ;  /* 0xff8000003f3f9808 */ /* 0x000fe20004000000 */
[----:B------:R-:W-:Y:S01]  /*6480*/  @!P5 FADD.FTZ R210, -R210, -RZ ;  /* 0x800000ffd2d2d221 */ /* 0x000fe20000010100 */
[----:B------:R-:W-:Y:S01]  /*6490*/  LOP3.LUT R4, R4, 0xffff, RZ, 0xc0, !PT ;  /* 0x0000ffff04047812 */ /* 0x000fe200078ec0ff */
[----:B------:R-:W-:Y:S01]  /*64a0*/  MUFU.EX2 R190, R47 ;  /* 0x0000002f00be7308 */ /* 0x000fe20000000800 */
[----:B------:R-:W-:Y:S01]  /*64b0*/  ISETP.LE.U32.AND P1, PT, R9, UR5, PT ;  /* 0x0000000509007c0c */ /* 0x000fe2000bf23070 */
[----:B------:R-:W-:Y:S01]  /*64c0*/  FFMA.FTZ R0, R63, c[0x0][0x23c], -R0 ;  /* 0x00008f003f007a23 */ /* 0x000fe20000010800 */
[----:B------:R-:W-:Y:S02]  /*64d0*/  LOP3.LUT R9, R16, 0xff, RZ, 0xc0, !PT ;  /* 0x000000ff10097812 */ /* 0x000fe400078ec0ff */
[----:B------:R-:W-:Y:S01]  /*64e0*/  ISETP.LE.U32.AND P5, PT, R4, UR5, PT ;  /* 0x0000000504007c0c */ /* 0x000fe2000bfa3070 */
[----:B------:R-:W-:Y:S01]  /*64f0*/  @!P2 FADD.FTZ R213, -R213, -RZ ;  /* 0x800000ffd5d5a221 */ /* 0x000fe20000010100 */
[----:B------:R-:W-:Y:S02]  /*6500*/  ISETP.LE.U32.AND P2, PT, R6, UR5, PT ;  /* 0x0000000506007c0c */ /* 0x000fe4000bf43070 */
[----:B------:R-:W-:Y:S01]  /*6510*/  LOP3.LUT R5, R7, 0xff, RZ, 0xc0, !PT ;  /* 0x000000ff07057812 */ /* 0x000fe200078ec0ff */
[----:B------:R-:W-:Y:S01]  /*6520*/  MUFU.EX2 R173, R50 ;  /* 0x0000003200ad7308 */ /* 0x000fe20000000800 */
[----:B------:R-:W-:Y:S02]  /*6530*/  SHF.R.U32.HI R4, RZ, 0x8, R12 ;  /* 0x00000008ff047819 */ /* 0x000fe4000001160c */
[----:B------:R-:W-:Y:S01]  /*6540*/  ISETP.LE.U32.AND P3, PT, R5, UR5, PT ;  /* 0x0000000505007c0c */ /* 0x000fe2000bf63070 */
[----:B------:R-:W-:Y:S01]  /*6550*/  @!P1 FADD.FTZ R216, -R216, -RZ ;  /* 0x800000ffd8d89221 */ /* 0x000fe20000010100 */
[----:B------:R-:W-:Y:S02]  /*6560*/  LOP3.LUT R4, R4, 0xffff, RZ, 0xc0, !PT ;  /* 0x0000ffff04047812 */ /* 0x000fe400078ec0ff */
[----:B------:R-:W-:Y:S01]  /*6570*/  LOP3.LUT R5, R15, 0xff, RZ, 0xc0, !PT ;  /* 0x000000ff0f057812 */ /* 0x000fe200078ec0ff */
[----:B------:R-:W-:Y:S01]  /*6580*/  @!P5 FADD.FTZ R215, -R215, -RZ ;  /* 0x800000ffd7d7d221 */ /* 0x000fe20000010100 */
[----:B------:R-:W-:Y:S01]  /*6590*/  ISETP.LE.U32.AND P1, PT, R4, UR5, PT ;  /* 0x0000000504007c0c */ /* 0x000fe2000bf23070 */
[----:B------:R-:W-:Y:S01]  /*65a0*/  @!P2 FADD.FTZ R220, -R220, -RZ ;  /* 0x800000ffdcdca221 */ /* 0x000fe20000010100 */
[----:B------:R-:W-:Y:S01]  /*65b0*/  ISETP.LE.U32.AND P5, PT, R5, UR5, PT ;  /* 0x0000000505007c0c */ /* 0x000fe2000bfa3070 */
[----:B------:R-:W-:Y:S01]  /*65c0*/  MUFU.EX2 R177, R39 ;  /* 0x0000002700b17308 */ /* 0x000fe20000000800 */
[----:B------:R-:W-:Y:S02]  /*65d0*/  ISETP.LE.U32.AND P2, PT, R14, UR5, PT ;  /* 0x000000050e007c0c */ /* 0x000fe4000bf43070 */
[----:B------:R-:W-:Y:S01]  /*65e0*/  ISETP.LE.U32.AND P0, PT, R19, UR5, PT ;  /* 0x0000000513007c0c */ /* 0x000fe2000bf03070 */
[----:B------:R-:W-:Y:S01]  /*65f0*/  @!P3 FADD.FTZ R219, -R219, -RZ ;  /* 0x800000ffdbdbb221 */ /* 0x000fe20000010100 */
[----:B------:R-:W-:Y:S02]  /*6600*/  SHF.R.U32.HI R4, RZ, 0x8, R25 ;  /* 0x00000008ff047819 */ /* 0x000fe40000011619 */
[----:B------:R-:W-:Y:S02]  /*6610*/  LOP3.LUT R7, R11, 0xff, RZ, 0xc0, !PT ;  /* 0x000000ff0b077812 */ /* 0x000fe400078ec0ff */
[----:B------:R-:W-:Y:S01]  /*6620*/  LOP3.LUT R6, R27, 0xff, RZ, 0xc0, !PT ;  /* 0x000000ff1b067812 */ /* 0x000fe200078ec0ff */
[----:B------:R-:W-:Y:S01]  /*6630*/  @!P1 FADD.FTZ R211, -R211, -RZ ;  /* 0x800000ffd3d39221 */ /* 0x000fe20000010100 */
[----:B------:R-:W-:Y:S01]  /*6640*/  LOP3.LUT R4, R4, 0xffff, RZ, 0xc0, !PT ;  /* 0x0000ffff04047812 */ /* 0x000fe200078ec0ff */
[----:B------:R-:W-:Y:S01]  /*6650*/  @!P5 FADD.FTZ R217, -R217, -RZ ;  /* 0x800000ffd9d9d221 */ /* 0x000fe20000010100 */
[----:B------:R-:W-:Y:S01]  /*6660*/  ISETP.LE.U32.AND P6, PT, R7, UR5, PT ;  /* 0x0000000507007c0c */ /* 0x000fe2000bfc3070 */
[----:B------:R-:W-:Y:S01]  /*6670*/  @!P2 FADD.FTZ R218, -R218, -RZ ;  /* 0x800000ffdadaa221 */ /* 0x000fe20000010100 */
[----:B------:R-:W-:Y:S01]  /*6680*/  ISETP.LE.U32.AND P5, PT, R4, UR5, PT ;  /* 0x0000000504007c0c */ /* 0x000fe2000bfa3070 */
[----:B------:R-:W-:Y:S01]  /*6690*/  IMAD.WIDE.U32 R4, R101, -0x326172a9, RZ ;  /* 0xcd9e8d5765047825 */ /* 0x000fe200078e00ff */
[----:B------:R-:W-:Y:S01]  /*66a0*/  SHF.R.U32.HI R14, RZ, 0x8, R30 ;  /* 0x00000008ff0e7819 */ /* 0x000fe2000001161e */
[----:B------:R-:W-:Y:S01]  /*66b0*/  MUFU.EX2 R174, R49 ;  /* 0x0000003100ae7308 */ /* 0x000fe20000000800 */
[----:B------:R-:W-:Y:S01]  /*66c0*/  ISETP.LE.U32.AND P2, PT, R6, UR5, PT ;  /* 0x0000000506007c0c */ /* 0x000fe2000bf43070 */
[----:B------:R-:W-:Y:S01]  /*66d0*/  @!P0 FADD.FTZ R205, -R205, -RZ ;  /* 0x800000ffcdcd8221 */ /* 0x000fe20000010100 */
[----:B------:R-:W-:Y:S02]  /*66e0*/  LOP3.LUT R14, R14, 0xffff, RZ, 0xc0, !PT ;  /* 0x0000ffff0e0e7812 */ /* 0x000fe400078ec0ff */
[----:B------:R-:W-:Y:S02]  /*66f0*/  LOP3.LUT R6, R11, 0xffff, RZ, 0xc0, !PT ;  /* 0x0000ffff0b067812 */ /* 0x000fe400078ec0ff */
[----:B------:R-:W-:Y:S01]  /*6700*/  LOP3.LUT R12, R5, UR13, R28, 0x96, !PT ;  /* 0x0000000d050c7c12 */ /* 0x000fe2000f8e961c */
[----:B------:R-:W-:Y:S01]  /*6710*/  @!P6 FADD.FTZ R193, -R193, -RZ ;  /* 0x800000ffc1c1e221 */ /* 0x000fe20000010100 */
[----:B------:R-:W-:Y:S01]  /*6720*/  SHF.R.U32.HI R6, RZ, 0x8, R6 ;  /* 0x00000008ff067819 */ /* 0x000fe20000011606 */
[----:B------:R-:W-:Y:S01]  /*6730*/  @!P5 FADD.FTZ R198, -R198, -RZ ;  /* 0x800000ffc6c6d221 */ /* 0x000fe20000010100 */
[----:B------:R-:W-:Y:S01]  /*6740*/  LOP3.LUT R19, R4, 0xff, RZ, 0xc0, !PT ;  /* 0x000000ff04137812 */ /* 0x000fe200078ec0ff */
[----:B------:R-:W-:Y:S01]  /*6750*/  MUFU.EX2 R171, R52 ;  /* 0x0000003400ab7308 */ /* 0x000fe20000000800 */
[----:B------:R-:W-:Y:S01]  /*6760*/  LOP3.LUT R6, R6, 0xffff, RZ, 0xc0, !PT ;  /* 0x0000ffff06067812 */ /* 0x000fe200078ec0ff */
[----:B------:R-:W-:Y:S01]  /*6770*/  @!P2 FADD.FTZ R206, -R206, -RZ ;  /* 0x800000ffcecea221 */ /* 0x000fe20000010100 */
[----:B------:R-:W-:Y:S02]  /*6780*/  SHF.R.U32.HI R18, RZ, 0x10, R4 ;  /* 0x00000010ff127819 */ /* 0x000fe40000011604 */
[----:B------:R-:W-:Y:S02]  /*6790*/  ISETP.LE.U32.AND P5, PT, R6, UR5, PT ;  /* 0x0000000506007c0c */ /* 0x000fe4000bfa3070 */
[----:B------:R-:W-:Y:S02]  /*67a0*/  ISETP.LE.U32.AND P6, PT, R26, UR5, PT ;  /* 0x000000051a007c0c */ /* 0x000fe4000bfc3070 */
[--C-:B------:R-:W-:Y:S01]  /*67b0*/  SHF.R.U32.HI R7, RZ, 0x10, R11.reuse ;  /* 0x00000010ff077819 */ /* 0x100fe2000001160b */
[----:B------:R-:W3:Y:S01]  /*67c0*/  MUFU.EX2 R172, R51 ;  /* 0x0000003300ac7308 */ /* 0x000ee20000000800 */
[----:B------:R-:W-:Y:S02]  /*67d0*/  SHF.R.U32.HI R11, RZ, 0x18, R11 ;  /* 0x00000018ff0b7819 */ /* 0x000fe4000001160b */
[----:B------:R-:W-:Y:S02]  /*67e0*/  LOP3.LUT R6, R7, 0xff, RZ, 0xc0, !PT ;  /* 0x000000ff07067812 */ /* 0x000fe400078ec0ff */
[----:B------:R-:W-:Y:S02]  /*67f0*/  ISETP.LE.U32.AND P2, PT, R11, UR5, PT ;  /* 0x000000050b007c0c */ /* 0x000fe4000bf43070 */
[----:B------:R-:W-:Y:S01]  /*6800*/  ISETP.LE.U32.AND P0, PT, R6, UR5, PT ;  /* 0x0000000506007c0c */ /* 0x000fe2000bf03070 */
[----:B------:R-:W-:Y:S01]  /*6810*/  @!P5 FADD.FTZ R195, -R195, -RZ ;  /* 0x800000ffc3c3d221 */ /* 0x000fe20000010100 */
[----:B------:R-:W-:Y:S01]  /*6820*/  ISETP.LE.U32.AND P5, PT, R9, UR5, PT ;  /* 0x0000000509007c0c */ /* 0x000fe2000bfa3070 */
[----:B------:R-:W-:Y:S01]  /*6830*/  @!P6 FADD.FTZ R184, -R184, -RZ ;  /* 0x800000ffb8b8e221 */ /* 0x000fe20000010100 */
[----:B------:R-:W-:Y:S01]  /*6840*/  LOP3.LUT R6, R16, 0xffff, RZ, 0xc0, !PT ;  /* 0x0000ffff10067812 */ /* 0x000fe200078ec0ff */
[----:B------:R-:W-:Y:S01]  /*6850*/  MUFU.EX2 R170, R53 ;  /* 0x0000003500aa7308 */ /* 0x000fe20000000800 */
[--C-:B------:R-:W-:Y:S02]  /*6860*/  SHF.R.U32.HI R7, RZ, 0x10, R16.reuse ;  /* 0x00000010ff077819 */ /* 0x100fe40000011610 */
[----:B------:R-:W-:Y:S02]  /*6870*/  SHF.R.U32.HI R16, RZ, 0x18, R16 ;  /* 0x00000018ff107819 */ /* 0x000fe40000011610 */
[----:B------:R-:W-:Y:S01]  /*6880*/  SHF.R.U32.HI R6, RZ, 0x8, R6 ;  /* 0x00000008ff067819 */ /* 0x000fe20000011606 */
[----:B------:R-:W-:Y:S01]  /*6890*/  @!P2 FADD.FTZ R197, -R197, -RZ ;  /* 0x800000ffc5c5a221 */ /* 0x000fe20000010100 */
[----:B------:R-:W-:Y:S01]  /*68a0*/  LOP3.LUT R7, R7, 0xff, RZ, 0xc0, !PT ;  /* 0x000000ff07077812 */ /* 0x000fe200078ec0ff */
[----:B------:R-:W-:Y:S01]  /*68b0*/  @!P0 FADD.FTZ R201, -R201, -RZ ;  /* 0x800000ffc9c98221 */ /* 0x000fe20000010100 */
[----:B------:R-:W-:Y:S01]  /*68c0*/  LOP3.LUT R6, R6, 0xffff, RZ, 0xc0, !PT ;  /* 0x0000ffff06067812 */ /* 0x000fe200078ec0ff */
[----:B------:R-:W-:Y:S01]  /*68d0*/  @!P5 FADD.FTZ R204, -R204, -RZ ;  /* 0x800000ffccccd221 */ /* 0x000fe20000010100 */
[----:B------:R-:W-:Y:S01]  /*68e0*/  ISETP.LE.U32.AND P5, PT, R16, UR5, PT ;  /* 0x0000000510007c0c */ /* 0x000fe2000bfa3070 */
[----:B------:R-:W-:Y:S01]  /*68f0*/  MUFU.EX2 R169, R54 ;  /* 0x0000003600a97308 */ /* 0x000fe20000000800 */
[----:B------:R-:W-:Y:S02]  /*6900*/  ISETP.LE.U32.AND P3, PT, R22, UR5, PT ;  /* 0x0000000516007c0c */ /* 0x000fe4000bf63070 */
[----:B------:R-:W-:Y:S02]  /*6910*/  ISETP.LE.U32.AND P0, PT, R7, UR5, PT ;  /* 0x0000000507007c0c */ /* 0x000fe4000bf03070 */
[----:B------:R-:W-:Y:S01]  /*6920*/  ISETP.LE.U32.AND P2, PT, R6, UR5, PT ;  /* 0x0000000506007c0c */ /* 0x000fe2000bf43070 */
[----:B------:R-:W-:Y:S01]  /*6930*/  IMAD.WIDE.U32 R6, R103, -0x2daee0ad, RZ ;  /* 0xd2511f5367067825 */ /* 0x000fe200078e00ff */
[----:B------:R-:W-:Y:S02]  /*6940*/  ISETP.LE.U32.AND P4, PT, R17, UR5, PT ;  /* 0x0000000511007c0c */ /* 0x000fe4000bf83070 */
[----:B------:R-:W-:Y:S01]  /*6950*/  LOP3.LUT R17, R4, 0xffff, RZ, 0xc0, !PT ;  /* 0x0000ffff04117812 */ /* 0x000fe200078ec0ff */
[----:B------:R-:W4:Y:S01]  /*6960*/  MUFU.EX2 R178, R44 ;  /* 0x0000002c00b27308 */ /* 0x000f220000000800 */
[----:B------:R-:W-:Y:S01]  /*6970*/  ISETP.LE.U32.AND P1, PT, R20, UR5, PT ;  /* 0x0000000514007c0c */ /* 0x000fe2000bf23070 */
[----:B------:R-:W-:Y:S01]  /*6980*/  @!P5 FADD.FTZ R207, -R207, -RZ ;  /* 0x800000ffcfcfd221 */ /* 0x000fe20000010100 */
[----:B------:R-:W-:Y:S01]  /*6990*/  ISETP.LE.U32.AND P5, PT, R14, UR5, PT ;  /* 0x000000050e007c0c */ /* 0x000fe2000bfa3070 */
[----:B------:R-:W-:Y:S01]  /*69a0*/  @!P3 FADD.FTZ R196, -R196, -RZ ;  /* 0x800000ffc4c4b221 */ /* 0x000fe20000010100 */
[----:B------:R-:W-:Y:S01]  /*69b0*/  LOP3.LUT R11, R7, UR12, R112, 0x96, !PT ;  /* 0x0000000c070b7c12 */ /* 0x000fe2000f8e9670 */
[----:B------:R-:W-:Y:S01]  /*69c0*/  @!P0 FADD.FTZ R208, -R208, -RZ ;  /* 0x800000ffd0d08221 */ /* 0x000fe20000010100 */
[----:B------:R-:W-:Y:S01]  /*69d0*/  LOP3.LUT R14, R31, 0xff, RZ, 0xc0, !PT ;  /* 0x000000ff1f0e7812 */ /* 0x000fe200078ec0ff */
[----:B------:R-:W-:Y:S01]  /*69e0*/  @!P2 FADD.FTZ R203, -R203, -RZ ;  /* 0x800000ffcbcba221 */ /* 0x000fe20000010100 */
[----:B------:R-:W-:Y:S01]  /*69f0*/  ISETP.LE.U32.AND P2, PT, R21, UR5, PT ;  /* 0x0000000515007c0c */ /* 0x000fe2000bf43070 */
[----:B------:R-:W-:Y:S01]  /*6a00*/  MUFU.EX2 R112, R66 ;  /* 0x0000004200707308 */ /* 0x000fe20000000800 */
[----:B------:R-:W-:Y:S01]  /*6a10*/  SHF.R.U32.HI R20, RZ, 0x18, R4 ;  /* 0x00000018ff147819 */ /* 0x000fe20000011604 */
[----:B------:R-:W-:Y:S01]  /*6a20*/  @!P4 FADD.FTZ R212, -R212, -RZ ;  /* 0x800000ffd4d4c221 */ /* 0x000fe20000010100 */
[----:B------:R-:W-:Y:S01]  /*6a30*/  ISETP.LE.U32.AND P4, PT, R23, UR5, PT ;  /* 0x0000000517007c0c */ /* 0x000fe2000bf83070 */
[----:B------:R-:W-:Y:S01]  /*6a40*/  @!P1 FADD.FTZ R188, -R188, -RZ ;  /* 0x800000ffbcbc9221 */ /* 0x000fe20000010100 */
[----:B------:R-:W-:Y:S01]  /*6a50*/  ISETP.LE.U32.AND P3, PT, R14, UR5, PT ;  /* 0x000000050e007c0c */ /* 0x000fe2000bf63070 */
[----:B------:R-:W-:Y:S01]  /*6a60*/  IMAD.WIDE.U32 R4, R109, -0x2daee0ad, RZ ;  /* 0xd2511f536d047825 */ /* 0x000fe200078e00ff */
[----:B--2---:R-:W-:Y:S02]  /*6a70*/  F2FP.RELU.PACK_AB R8, R195, R193 ;  /* 0x000000c1c308723e */ /* 0x004fe400000008ff */
[----:B------:R-:W-:Y:S01]  /*6a80*/  ISETP.LE.U32.AND P0, PT, R24, UR5, PT ;  /* 0x0000000518007c0c */ /* 0x000fe2000bf03070 */
[----:B------:R-:W-:Y:S01]  /*6a90*/  @!P5 FADD.FTZ R194, -R194, -RZ ;  /* 0x800000ffc2c2d221 */ /* 0x000fe20000010100 */
[C---:B------:R-:W-:Y:S01]  /*6aa0*/  LOP3.LUT R15, R6.reuse, 0xff, RZ, 0xc0, !PT ;  /* 0x000000ff060f7812 */ /* 0x040fe200078ec0ff */
[----:B------:R-:W-:Y:S01]  /*6ab0*/  IMAD.U32 R109, RZ, RZ, UR26 ;  /* 0x0000001aff6d7e24 */ /* 0x000fe2000f8e00ff */
[--C-:B------:R-:W-:Y:S01]  /*6ac0*/  SHF.R.U32.HI R16, RZ, 0x18, R6.reuse ;  /* 0x00000018ff107819 */ /* 0x100fe20000011606 */
[----:B-1----:R-:W-:Y:S01]  /*6ad0*/  @!P2 FADD.FTZ R175, -R175, -RZ ;  /* 0x800000ffafafa221 */ /* 0x002fe20000010100 */
[----:B------:R-:W-:Y:S01]  /*6ae0*/  LOP3.LUT R21, R6, 0xffff, RZ, 0xc0, !PT ;  /* 0x0000ffff06157812 */ /* 0x000fe200078ec0ff */
[----:B------:R-:W-:Y:S01]  /*6af0*/  @!P4 FADD.FTZ R199, -R199, -RZ ;  /* 0x800000ffc7c7c221 */ /* 0x000fe20000010100 */
[----:B------:R-:W-:Y:S01]  /*6b00*/  LOP3.LUT R7, R4, 0xff, RZ, 0xc0, !PT ;  /* 0x000000ff04077812 */ /* 0x000fe200078ec0ff */
[----:B------:R-:W-:Y:S01]  /*6b10*/  @!P3 FADD.FTZ R202, -R202, -RZ ;  /* 0x800000ffcacab221 */ /* 0x000fe20000010100 */
[----:B------:R-:W-:Y:S01]  /*6b20*/  SHF.R.U32.HI R24, RZ, 0x10, R6 ;  /* 0x00000010ff187819 */ /* 0x000fe20000011606 */
[----:B------:R-:W-:Y:S01]  /*6b30*/  MUFU.EX2 R166, R56 ;  /* 0x0000003800a67308 */ /* 0x000fe20000000800 */
[----:B------:R-:W-:Y:S01]  /*6b40*/  SHF.R.U32.HI R6, RZ, 0x8, R29 ;  /* 0x00000008ff067819 */ /* 0x000fe2000001161d */
[----:B---3--:R-:W-:Y:S01]  /*6b50*/  @!P0 FADD.FTZ R172, -R172, -RZ ;  /* 0x800000ffacac8221 */ /* 0x008fe20000010100 */
[----:B------:R-:W-:Y:S02]  /*6b60*/  LOP3.LUT R9, R5, UR12, R110, 0x96, !PT ;  /* 0x0000000c05097c12 */ /* 0x000fe4000f8e966e */
[----:B------:R-:W-:Y:S02]  /*6b70*/  LOP3.LUT R23, R4, 0xffff, RZ, 0xc0, !PT ;  /* 0x0000ffff04177812 */ /* 0x000fe400078ec0ff */
[----:B------:R-:W-:Y:S02]  /*6b80*/  LOP3.LUT R5, R6, 0xffff, RZ, 0xc0, !PT ;  /* 0x0000ffff06057812 */ /* 0x000fe400078ec0ff */
[--C-:B------:R-:W-:Y:S01]  /*6b90*/  SHF.R.U32.HI R14, RZ, 0x18, R4.reuse ;  /* 0x00000018ff0e7819 */ /* 0x100fe20000011604 */
[----:B------:R-:W-:Y:S01]  /*6ba0*/  MUFU.EX2 R110, R0 ;  /* 0x00000000006e7308 */ /* 0x000fe20000000800 */
[----:B------:R-:W-:Y:S02]  /*6bb0*/  ISETP.LE.U32.AND P5, PT, R5, UR5, PT ;  /* 0x0000000505007c0c */ /* 0x000fe4000bfa3070 */
[----:B------:R-:W-:Y:S02]  /*6bc0*/  LOP3.LUT R5, R32, 0xff, RZ, 0xc0, !PT ;  /* 0x000000ff20057812 */ /* 0x000fe400078ec0ff */
[----:B------:R-:W-:Y:S02]  /*6bd0*/  SHF.R.U32.HI R22, RZ, 0x10, R4 ;  /* 0x00000010ff167819 */ /* 0x000fe40000011604 */
[----:B------:R-:W-:Y:S02]  /*6be0*/  ISETP.LE.U32.AND P3, PT, R5, UR5, PT ;  /* 0x0000000505007c0c */ /* 0x000fe4000bf63070 */
[C---:B------:R-:W-:Y:S01]  /*6bf0*/  LOP3.LUT R5, R13.reuse, 0xff, RZ, 0xc0, !PT ;  /* 0x000000ff0d057812 */ /* 0x040fe200078ec0ff */
[----:B------:R-:W-:Y:S01]  /*6c00*/  MUFU.EX2 R176, R58 ;  /* 0x0000003a00b07308 */ /* 0x000fe20000000800 */
[----:B------:R-:W-:Y:S02]  /*6c10*/  LOP3.LUT R4, R13, 0xffff, RZ, 0xc0, !PT ;  /* 0x0000ffff0d047812 */ /* 0x000fe400078ec0ff */
[----:B------:R-:W-:Y:S01]  /*6c20*/  ISETP.LE.U32.AND P4, PT, R5, UR5, PT ;  /* 0x0000000505007c0c */ /* 0x000fe2000bf83070 */
[----:B------:R-:W-:Y:S01]  /*6c30*/  @!P5 FADD.FTZ R185, -R185, -RZ ;  /* 0x800000ffb9b9d221 */ /* 0x000fe20000010100 */
[--C-:B------:R-:W-:Y:S02]  /*6c40*/  SHF.R.U32.HI R5, RZ, 0x18, R13.reuse ;  /* 0x00000018ff057819 */ /* 0x100fe4000001160d */
[----:B------:R-:W-:Y:S02]  /*6c50*/  SHF.R.U32.HI R13, RZ, 0x10, R13 ;  /* 0x00000010ff0d7819 */ /* 0x000fe4000001160d */
[----:B------:R-:W-:Y:S01]  /*6c60*/  SHF.R.U32.HI R4, RZ, 0x8, R4 ;  /* 0x00000008ff047819 */ /* 0x000fe20000011604 */
[----:B------:R-:W-:Y:S01]  /*6c70*/  @!P3 FADD.FTZ R187, -R187, -RZ ;  /* 0x800000ffbbbbb221 */ /* 0x000fe20000010100 */
[----:B------:R-:W-:Y:S01]  /*6c80*/  LOP3.LUT R13, R13, 0xff, RZ, 0xc0, !PT ;  /* 0x000000ff0d0d7812 */ /* 0x000fe200078ec0ff */
[----:B------:R-:W1:Y:S01]  /*6c90*/  MUFU.EX2 R180, R45 ;  /* 0x0000002d00b47308 */ /* 0x000e620000000800 */
[----:B------:R-:W-:Y:S02]  /*6ca0*/  LOP3.LUT R4, R4, 0xffff, RZ, 0xc0, !PT ;  /* 0x0000ffff04047812 */ /* 0x000fe400078ec0ff */
[----:B------:R-:W-:Y:S01]  /*6cb0*/  ISETP.LE.U32.AND P3, PT, R13, UR5, PT ;  /* 0x000000050d007c0c */ /* 0x000fe2000bf63070 */
[----:B------:R-:W-:Y:S01]  /*6cc0*/  @!P4 FADD.FTZ R182, -R182, -RZ ;  /* 0x800000ffb6b6c221 */ /* 0x000fe20000010100 */
[----:B------:R-:W-:Y:S02]  /*6cd0*/  ISETP.LE.U32.AND P1, PT, R5, UR5, PT ;  /* 0x0000000505007c0c */ /* 0x000fe4000bf23070 */
[----:B------:R-:W-:Y:S02]  /*6ce0*/  ISETP.LE.U32.AND P5, PT, R4, UR5, PT ;  /* 0x0000000504007c0c */ /* 0x000fe4000bfa3070 */
[C---:B------:R-:W-:Y:S01]  /*6cf0*/  LOP3.LUT R5, R12.reuse, 0xff, RZ, 0xc0, !PT ;  /* 0x000000ff0c057812 */ /* 0x040fe200078ec0ff */
[----:B------:R-:W-:Y:S01]  /*6d00*/  MUFU.EX2 R168, R55 ;  /* 0x0000003700a87308 */ /* 0x000fe20000000800 */
[----:B------:R-:W-:Y:S02]  /*6d10*/  LOP3.LUT R4, R12, 0xffff, RZ, 0xc0, !PT ;  /* 0x0000ffff0c047812 */ /* 0x000fe400078ec0ff */
[----:B------:R-:W-:Y:S02]  /*6d20*/  ISETP.LE.U32.AND P6, PT, R5, UR5, PT ;  /* 0x0000000505007c0c */ /* 0x000fe4000bfc3070 */
[----:B------:R-:W-:Y:S01]  /*6d30*/  SHF.R.U32.HI R5, RZ, 0x8, R4 ;  /* 0x00000008ff057819 */ /* 0x000fe20000011604 */
[----:B------:R-:W-:Y:S01]  /*6d40*/  @!P3 FADD.FTZ R179, -R179, -RZ ;  /* 0x800000ffb3b3b221 */ /* 0x000fe20000010100 */
[--C-:B------:R-:W-:Y:S01]  /*6d50*/  SHF.R.U32.HI R4, RZ, 0x10, R12.reuse ;  /* 0x00000010ff047819 */ /* 0x100fe2000001160c */
[----:B------:R-:W-:Y:S01]  /*6d60*/  @!P1 FADD.FTZ R177, -R177, -RZ ;  /* 0x800000ffb1b19221 */ /* 0x000fe20000010100 */
[----:B------:R-:W-:Y:S01]  /*6d70*/  LOP3.LUT R5, R5, 0xffff, RZ, 0xc0, !PT ;  /* 0x0000ffff05057812 */ /* 0x000fe200078ec0ff */
[----:B------:R-:W-:Y:S01]  /*6d80*/  @!P5 FADD.FTZ R181, -R181, -RZ ;  /* 0x800000ffb5b5d221 */ /* 0x000fe20000010100 */
[----:B------:R-:W-:Y:S01]  /*6d90*/  SHF.R.U32.HI R6, RZ, 0x18, R12 ;  /* 0x00000018ff067819 */ /* 0x000fe2000001160c */
[----:B------:R-:W2:Y:S01]  /*6da0*/  MUFU.EX2 R165, R57 ;  /* 0x0000003900a57308 */ /* 0x000ea20000000800 */
[----:B------:R-:W-:Y:S02]  /*6db0*/  LOP3.LUT R4, R4, 0xff, RZ, 0xc0, !PT ;  /* 0x000000ff04047812 */ /* 0x000fe400078ec0ff */
[----:B------:R-:W-:Y:S01]  /*6dc0*/  ISETP.LE.U32.AND P1, PT, R19, UR5, PT ;  /* 0x0000000513007c0c */ /* 0x000fe2000bf23070 */
[----:B------:R-:W-:Y:S01]  /*6dd0*/  @!P6 FADD.FTZ R186, -R186, -RZ ;  /* 0x800000ffbabae221 */ /* 0x000fe20000010100 */
[----:B------:R-:W-:Y:S02]  /*6de0*/  ISETP.LE.U32.AND P3, PT, R4, UR5, PT ;  /* 0x0000000504007c0c */ /* 0x000fe4000bf63070 */
[----:B------:R-:W-:Y:S02]  /*6df0*/  ISETP.LE.U32.AND P5, PT, R5, UR5, PT ;  /* 0x0000000505007c0c */ /* 0x000fe4000bfa3070 */
[----:B------:R-:W-:Y:S01]  /*6e00*/  LOP3.LUT R5, R18, 0xff, RZ, 0xc0, !PT ;  /* 0x000000ff12057812 */ /* 0x000fe200078ec0ff */
[----:B------:R-:W3:Y:S01]  /*6e10*/  MUFU.EX2 R111, R10 ;  /* 0x0000000a006f7308 */ /* 0x000ee20000000800 */
[----:B------:R-:W-:Y:S02]  /*6e20*/  ISETP.LE.U32.AND P4, PT, R6, UR5, PT ;  /* 0x0000000506007c0c */ /* 0x000fe4000bf83070 */
[----:B------:R-:W-:Y:S02]  /*6e30*/  SHF.R.U32.HI R4, RZ, 0x8, R17 ;  /* 0x00000008ff047819 */ /* 0x000fe40000011611 */
[----:B------:R-:W-:Y:S01]  /*6e40*/  ISETP.LE.U32.AND P6, PT, R5, UR5, PT ;  /* 0x0000000505007c0c */ /* 0x000fe2000bfc3070 */
[----:B----4-:R-:W-:Y:S01]  /*6e50*/  @!P1 FADD.FTZ R178, -R178, -RZ ;  /* 0x800000ffb2b29221 */ /* 0x010fe20000010100 */
[----:B------:R-:W-:Y:S01]  /*6e60*/  LOP3.LUT R5, R11, 0xffff, RZ, 0xc0, !PT ;  /* 0x0000ffff0b057812 */ /* 0x000fe200078ec0ff */
[----:B------:R-:W-:Y:S01]  /*6e70*/  @!P3 FADD.FTZ R192, -R192, -RZ ;  /* 0x800000ffc0c0b221 */ /* 0x000fe20000010100 */
[----:B------:R-:W-:Y:S01]  /*6e80*/  LOP3.LUT R4, R4, 0xffff, RZ, 0xc0, !PT ;  /* 0x0000ffff04047812 */ /* 0x000fe200078ec0ff */
[----:B------:R-:W-:Y:S01]  /*6e90*/  @!P5 FADD.FTZ R183, -R183, -RZ ;  /* 0x800000ffb7b7d221 */ /* 0x000fe20000010100 */
[----:B------:R-:W-:Y:S01]  /*6ea0*/  ISETP.LE.U32.AND P3, PT, R20, UR5, PT ;  /* 0x0000000514007c0c */ /* 0x000fe2000bf63070 */
[----:B------:R-:W4:Y:S01]  /*6eb0*/  MUFU.EX2 R167, R59 ;  /* 0x0000003b00a77308 */ /* 0x000f220000000800 */
[----:B------:R-:W-:Y:S01]  /*6ec0*/  ISETP.LE.U32.AND P5, PT, R4, UR5, PT ;  /* 0x0000000504007c0c */ /* 0x000fe2000bfa3070 */
[----:B------:R-:W-:Y:S01]  /*6ed0*/  @!P4 FADD.FTZ R191, -R191, -RZ ;  /* 0x800000ffbfbfc221 */ /* 0x000fe20000010100 */
[----:B------:R-:W-:Y:S02]  /*6ee0*/  ISETP.LE.U32.AND P1, PT, R15, UR5, PT ;  /* 0x000000050f007c0c */ /* 0x000fe4000bf23070 */
[----:B------:R-:W-:Y:S01]  /*6ef0*/  LOP3.LUT R4, R102, 0xff, RZ, 0xc0, !PT ;  /* 0x000000ff66047812 */ /* 0x000fe200078ec0ff */
[----:B------:R-:W-:Y:S01]  /*6f00*/  @!P6 FADD.FTZ R189, -R189, -RZ ;  /* 0x800000ffbdbde221 */ /* 0x000fe20000010100 */
[----:B------:R-:W-:Y:S02]  /*6f10*/  SHF.R.U32.HI R6, RZ, 0x8, R5 ;  /* 0x00000008ff067819 */ /* 0x000fe40000011605 */
[----:B------:R-:W-:Y:S02]  /*6f20*/  ISETP.LE.U32.AND P4, PT, R4, UR5, PT ;  /* 0x0000000504007c0c */ /* 0x000fe4000bf83070 */
[----:B------:R-:W-:Y:S01]  /*6f30*/  SHF.R.U32.HI R4, RZ, 0x8, R33 ;  /* 0x00000008ff047819 */ /* 0x000fe20000011621 */
[----:B------:R-:W-:Y:S01]  /*6f40*/  @!P3 FADD.FTZ R190, -R190, -RZ ;  /* 0x800000ffbebeb221 */ /* 0x000fe20000010100 */
[----:B------:R-:W-:Y:S01]  /*6f50*/  ISETP.LE.U32.AND P3, PT, R7, UR5, PT ;  /* 0x0000000507007c0c */ /* 0x000fe2000bf63070 */
[----:B-1----:R-:W-:Y:S01]  /*6f60*/  @!P5 FADD.FTZ R180, -R180, -RZ ;  /* 0x800000ffb4b4d221 */ /* 0x002fe20000010100 */
[----:B------:R-:W-:Y:S01]  /*6f70*/  LOP3.LUT R4, R4, 0xffff, RZ, 0xc0, !PT ;  /* 0x0000ffff04047812 */ /* 0x000fe200078ec0ff */
[----:B------:R-:W-:Y:S01]  /*6f80*/  @!P1 FADD.FTZ R164, -R164, -RZ ;  /* 0x800000ffa4a49221 */ /* 0x000fe20000010100 */
[----:B------:R-:W-:Y:S02]  /*6f90*/  LOP3.LUT R7, R11, 0xff, RZ, 0xc0, !PT ;  /* 0x000000ff0b077812 */ /* 0x000fe400078ec0ff */
[----:B------:R-:W-:Y:S02]  /*6fa0*/  ISETP.LE.U32.AND P6, PT, R4, UR5, PT ;  /* 0x0000000504007c0c */ /* 0x000fe4000bfc3070 */
[--C-:B------:R-:W-:Y:S01]  /*6fb0*/  SHF.R.U32.HI R4, RZ, 0x10, R11.reuse ;  /* 0x00000010ff047819 */ /* 0x100fe2000001160b */
[----:B------:R-:W-:Y:S01]  /*6fc0*/  @!P4 FADD.FTZ R173, -R173, -RZ ;  /* 0x800000ffadadc221 */ /* 0x000fe20000010100 */
[----:B------:R-:W-:Y:S02]  /*6fd0*/  ISETP.LE.U32.AND P2, PT, R7, UR5, PT ;  /* 0x0000000507007c0c */ /* 0x000fe4000bf43070 */
[----:B------:R-:W-:Y:S01]  /*6fe0*/  LOP3.LUT R5, R4, 0xff, RZ, 0xc0, !PT ;  /* 0x000000ff04057812 */ /* 0x000fe200078ec0ff */
[----:B------:R-:W-:Y:S01]  /*6ff0*/  @!P3 FADD.FTZ R114, -R114, -RZ ;  /* 0x800000ff7272b221 */ /* 0x000fe20000010100 */
[----:B------:R-:W-:Y:S02]  /*7000*/  LOP3.LUT R4, R6, 0xffff, RZ, 0xc0, !PT ;  /* 0x0000ffff06047812 */ /* 0x000fe400078ec0ff */
[----:B------:R-:W-:Y:S02]  /*7010*/  SHF.R.U32.HI R11, RZ, 0x18, R11 ;  /* 0x00000018ff0b7819 */ /* 0x000fe4000001160b */
[----:B------:R-:W-:Y:S01]  /*7020*/  ISETP.LE.U32.AND P4, PT, R4, UR5, PT ;  /* 0x0000000504007c0c */ /* 0x000fe2000bf83070 */
[----:B------:R-:W-:Y:S01]  /*7030*/  @!P6 FADD.FTZ R174, -R174, -RZ ;  /* 0x800000ffaeaee221 */ /* 0x000fe20000010100 */
[----:B------:R-:W-:Y:S02]  /*7040*/  LOP3.LUT R4, R9, 0xffff, RZ, 0xc0, !PT ;  /* 0x0000ffff09047812 */ /* 0x000fe400078ec0ff */
[----:B------:R-:W-:Y:S01]  /*7050*/  ISETP.LE.U32.AND P6, PT, R5, UR5, PT ;  /* 0x0000000505007c0c */ /* 0x000fe2000bfc3070 */
[----:B------:R-:W-:Y:S01]  /*7060*/  @!P2 FADD.FTZ R171, -R171, -RZ ;  /* 0x800000ffababa221 */ /* 0x000fe20000010100 */
[----:B------:R-:W-:Y:S02]  /*7070*/  LOP3.LUT R5, R9, 0xff, RZ, 0xc0, !PT ;  /* 0x000000ff09057812 */ /* 0x000fe400078ec0ff */
[----:B------:R-:W-:Y:S02]  /*7080*/  SHF.R.U32.HI R6, RZ, 0x8, R23 ;  /* 0x00000008ff067819 */ /* 0x000fe40000011617 */
[----:B------:R-:W-:Y:S02]  /*7090*/  SHF.R.U32.HI R4, RZ, 0x8, R4 ;  /* 0x00000008ff047819 */ /* 0x000fe40000011604 */
[----:B------:R-:W-:Y:S01]  /*70a0*/  ISETP.LE.U32.AND P2, PT, R5, UR5, PT ;  /* 0x0000000505007c0c */ /* 0x000fe2000bf43070 */
[----:B------:R-:W-:Y:S01]  /*70b0*/  @!P4 FADD.FTZ R170, -R170, -RZ ;  /* 0x800000ffaaaac221 */ /* 0x000fe20000010100 */
[----:B------:R-:W-:Y:S02]  /*70c0*/  LOP3.LUT R4, R4, 0xffff, RZ, 0xc0, !PT ;  /* 0x0000ffff04047812 */ /* 0x000fe400078ec0ff */
[----:B------:R-:W-:Y:S01]  /*70d0*/  F2FP.RELU.PACK_AB R7, R210, R214 ;  /* 0x000000d6d207723e */ /* 0x000fe200000008ff */
[----:B------:R-:W-:Y:S01]  /*70e0*/  @!P6 FADD.FTZ R169, -R169, -RZ ;  /* 0x800000ffa9a9e221 */ /* 0x000fe20000010100 */
[----:B------:R-:W-:Y:S02]  /*70f0*/  SHF.R.U32.HI R5, RZ, 0x10, R9 ;  /* 0x00000010ff057819 */ /* 0x000fe40000011609 */
[----:B------:R-:W-:Y:S01]  /*7100*/  F2FP.RELU.PACK_AB R0, R191, R192 ;  /* 0x000000c0bf00723e */ /* 0x000fe200000008ff */
[----:B------:R1:W-:Y:S01]  /*7110*/  STS [R227+0x10000], R7 ;  /* 0x01000007e3007388 */ /* 0x0003e20000000800 */
[----:B------:R-:W-:Y:S02]  /*7120*/  ISETP.LE.U32.AND P4, PT, R4, UR5, PT ;  /* 0x0000000504007c0c */ /* 0x000fe4000bf83070 */
[----:B------:R-:W-:Y:S01]  /*7130*/  ISETP.LE.U32.AND P5, PT, R16, UR5, PT ;  /* 0x0000000510007c0c */ /* 0x000fe2000bfa3070 */
[----:B------:R-:W-:Y:S01]  /*7140*/  @!P2 FADD.FTZ R166, -R166, -RZ ;  /* 0x800000ffa6a6a221 */ /* 0x000fe20000010100 */
[----:B------:R-:W-:Y:S02]  /*7150*/  LOP3.LUT R4, R5, 0xff, RZ, 0xc0, !PT ;  /* 0x000000ff05047812 */ /* 0x000fe400078ec0ff */
[----:B------:R-:W-:Y:S02]  /*7160*/  SHF.R.U32.HI R5, RZ, 0x8, R21 ;  /* 0x00000008ff057819 */ /* 0x000fe40000011615 */
[----:B------:R-:W-:Y:S02]  /*7170*/  ISETP.LE.U32.AND P6, PT, R4, UR5, PT ;  /* 0x0000000504007c0c */ /* 0x000fe4000bfc3070 */
[----:B------:R-:W-:Y:S02]  /*7180*/  LOP3.LUT R4, R5, 0xffff, RZ, 0xc0, !PT ;  /* 0x0000ffff05047812 */ /* 0x000fe400078ec0ff */
[----:B------:R-:W-:Y:S01]  /*7190*/  LOP3.LUT R5, R22, 0xff, RZ, 0xc0, !PT ;  /* 0x000000ff16057812 */ /* 0x000fe200078ec0ff */
[----:B--2---:R-:W-:Y:S01]  /*71a0*/  @!P4 FADD.FTZ R165, -R165, -RZ ;  /* 0x800000ffa5a5c221 */ /* 0x004fe20000010100 */
[----:B------:R-:W-:Y:S01]  /*71b0*/  ISETP.LE.U32.AND P2, PT, R4, UR5, PT ;  /* 0x0000000504007c0c */ /* 0x000fe2000bf43070 */
[----:B---3--:R-:W-:Y:S01]  /*71c0*/  @!P5 FADD.FTZ R111, -R111, -RZ ;  /* 0x800000ff6f6fd221 */ /* 0x008fe20000010100 */
[----:B------:R-:W-:Y:S02]  /*71d0*/  LOP3.LUT R4, R24, 0xff, RZ, 0xc0, !PT ;  /* 0x000000ff18047812 */ /* 0x000fe400078ec0ff */
[----:B------:R-:W-:Y:S02]  /*71e0*/  ISETP.LE.U32.AND P1, PT, R5, UR5, PT ;  /* 0x0000000505007c0c */ /* 0x000fe4000bf23070 */
[----:B------:R-:W-:Y:S01]  /*71f0*/  F2FP.RELU.PACK_AB R5, R198, R200 ;  /* 0x000000c8c605723e */ /* 0x000fe200000008ff */
[----:B------:R-:W-:Y:S01]  /*7200*/  @!P6 FADD.FTZ R176, -R176, -RZ ;  /* 0x800000ffb0b0e221 */ /* 0x000fe20000010100 */
[----:B------:R-:W-:Y:S02]  /*7210*/  ISETP.LE.U32.AND P0, PT, R11, UR5, PT ;  /* 0x000000050b007c0c */ /* 0x000fe4000bf03070 */
[----:B------:R-:W-:Y:S02]  /*7220*/  ISETP.LE.U32.AND P6, PT, R4, UR5, PT ;  /* 0x0000000504007c0c */ /* 0x000fe4000bfc3070 */
[----:B------:R-:W-:Y:S01]  /*7230*/  SHF.R.U32.HI R9, RZ, 0x18, R9 ;  /* 0x00000018ff097819 */ /* 0x000fe20000011609 */
[----:B------:R-:W-:Y:S01]  /*7240*/  @!P2 FADD.FTZ R163, -R163, -RZ ;  /* 0x800000ffa3a3a221 */ /* 0x000fe20000010100 */
[----:B------:R-:W-:Y:S02]  /*7250*/  LOP3.LUT R4, R6, 0xffff, RZ, 0xc0, !PT ;  /* 0x0000ffff06047812 */ /* 0x000fe400078ec0ff */
[----:B------:R-:W-:Y:S01]  /*7260*/  ISETP.LE.U32.AND P4, PT, R9, UR5, PT ;  /* 0x0000000509007c0c */ /* 0x000fe2000bf83070 */
[----:B------:R-:W-:Y:S01]  /*7270*/  @!P1 FADD.FTZ R115, -R115, -RZ ;  /* 0x800000ff73739221 */ /* 0x000fe20000010100 */
[----:B------:R-:W-:Y:S02]  /*7280*/  F2FP.RELU.PACK_AB R6, R209, R213 ;  /* 0x000000d5d106723e */ /* 0x000fe400000008ff */
[----:B------:R-:W-:Y:S01]  /*7290*/  ISETP.LE.U32.AND P2, PT, R4, UR5, PT ;  /* 0x0000000504007c0c */ /* 0x000fe2000bf43070 */
[----:B------:R-:W-:Y:S01]  /*72a0*/  @!P0 FADD.FTZ R168, -R168, -RZ ;  /* 0x800000ffa8a88221 */ /* 0x000fe20000010100 */
[----:B------:R-:W-:Y:S01]  /*72b0*/  ISETP.LE.U32.AND P0, PT, R14, UR5, PT ;  /* 0x000000050e007c0c */ /* 0x000fe2000bf03070 */
[----:B------:R2:W-:Y:S01]  /*72c0*/  STS [R227+0x10400], R6 ;  /* 0x01040006e3007388 */ /* 0x0005e20000000800 */
[----:B------:R-:W-:Y:S01]  /*72d0*/  F2FP.RELU.PACK_AB R4, R205, R206 ;  /* 0x000000cecd04723e */ /* 0x000fe200000008ff */
[----:B------:R-:W-:Y:S01]  /*72e0*/  @!P6 FADD.FTZ R112, -R112, -RZ ;  /* 0x800000ff7070e221 */ /* 0x000fe20000010100 */
[----:B-1----:R-:W-:Y:S01]  /*72f0*/  F2FP.RELU.PACK_AB R7, R215, R216 ;  /* 0x000000d8d707723e */ /* 0x002fe200000008ff */
[----:B------:R1:W-:Y:S01]  /*7300*/  STS [R228+0x10000], R5 ;  /* 0x01000005e4007388 */ /* 0x0003e20000000800 */
[----:B------:R-:W-:Y:S01]  /*7310*/  FSETP.GE.FTZ.AND P1, PT, R198, RZ, PT ;  /* 0x000000ffc600720b */ /* 0x000fe20003f36000 */
[----:B----4-:R-:W-:Y:S01]  /*7320*/  @!P4 FADD.FTZ R167, -R167, -RZ ;  /* 0x800000ffa7a7c221 */ /* 0x010fe20000010100 */
[----:B------:R-:W-:Y:S01]  /*7330*/  FSETP.GE.FTZ.AND P3, PT, R210, RZ, PT ;  /* 0x000000ffd200720b */ /* 0x000fe20003f76000 */
[----:B------:R3:W-:Y:S01]  /*7340*/  STS [R228+0x10400], R4 ;  /* 0x01040004e4007388 */ /* 0x0007e20000000800 */
[----:B------:R-:W-:Y:S01]  /*7350*/  FSETP.GE.FTZ.AND P4, PT, R214, RZ, PT ;  /* 0x000000ffd600720b */ /* 0x000fe20003f96000 */
[----:B------:R-:W-:Y:S01]  /*7360*/  @!P2 FADD.FTZ R113, -R113, -RZ ;  /* 0x800000ff7171a221 */ /* 0x000fe20000010100 */
[----:B------:R-:W-:Y:S01]  /*7370*/  FSETP.GE.FTZ.AND P2, PT, R200, RZ, PT ;  /* 0x000000ffc800720b */ /* 0x000fe20003f56000 */
[----:B------:R4:W-:Y:S01]  /*7380*/  STS [R227+0x12000], R7 ;  /* 0x01200007e3007388 */ /* 0x0009e20000000800 */
[----:B------:R-:W-:Y:S01]  /*7390*/  @!P0 FADD.FTZ R110, -R110, -RZ ;  /* 0x800000ff6e6e8221 */ /* 0x000fe20000010100 */
[----:B--2---:R-:W-:Y:S02]  /*73a0*/  F2FP.RELU.PACK_AB R6, R220, R219 ;  /* 0x000000dbdc06723e */ /* 0x004fe400000008ff */
[----:B-1----:R-:W-:Y:S03]  /*73b0*/  F2FP.RELU.PACK_AB R5, R211, R212 ;  /* 0x000000d4d305723e */ /* 0x002fe600000008ff */
[----:B------:R1:W-:Y:S01]  /*73c0*/  STS [R227+0x12400], R6 ;  /* 0x01240006e3007388 */ /* 0x0003e20000000800 */
[----:B---3--:R-:W-:Y:S03]  /*73d0*/  F2FP.RELU.PACK_AB R4, R218, R217 ;  /* 0x000000d9da04723e */ /* 0x008fe600000008ff */
[----:B------:R2:W-:Y:S01]  /*73e0*/  STS [R228+0x12000], R5 ;  /* 0x01200005e4007388 */ /* 0x0005e20000000800 */
[----:B----4-:R-:W-:Y:S03]  /*73f0*/  F2FP.RELU.PACK_AB R7, R197, R201 ;  /* 0x000000c9c507723e */ /* 0x010fe600000008ff */
[----:B------:R3:W-:Y:S04]  /*7400*/  STS [R228+0x12400], R4 ;  /* 0x01240004e4007388 */ /* 0x0007e80000000800 */
[----:B------:R-:W-:Y:S04]  /*7410*/  STS [R229+0x10000], R8 ;  /* 0x01000008e5007388 */ /* 0x000fe80000000800 */
        /* <DEDUP_REMOVED lines=42> */
[----:B------:R-:W-:Y:S04]  /*76c0*/  STS [R224+0x12400], R0 ;  /* 0x01240000e0007388 */ /* 0x000fe80000000800 */
[----:B------:R-:W-:Y:S04]  /*76d0*/  STS [R224+0x12000], R4 ;  /* 0x01200004e0007388 */ /* 0x000fe80000000800 */
[----:B------:R-:W1:Y:S08]  /*76e0*/  LDSM.16.M88.4 R64, [R154+0x4000] ;  /* 0x004000009a40783b */ /* 0x000e700000000200 */
[----:B------:R-:W2:Y:S08]  /*76f0*/  LDSM.16.M88.4 R60, [R154+0x5000] ;  /* 0x005000009a3c783b */ /* 0x000eb00000000200 */
[----:B------:R-:W3:Y:S08]  /*7700*/  LDSM.16.M88.4 R100, [R155+0x4000] ;  /* 0x004000009b64783b */ /* 0x000ef00000000200 */
[----:B------:R-:W4:Y:S01]  /*7710*/  LDSM.16.M88.4 R104, [R155+0x5000] ;  /* 0x005000009b68783b */ /* 0x000f220000000200 */
        /* <DEDUP_REMOVED lines=17> */
[C---:B----4-:R-:W-:Y:S08]  /*7830*/  HMMA.16816.F32 R8, R104.reuse, R132, R8 ;  /* 0x000000846808723c */ /* 0x050ff00000001808 */
        /* <DEDUP_REMOVED lines=13> */
[----:B------:R-:W2:Y:S07]  /*7910*/  LDL R107, [R1+0x3c] ;  /* 0x00003c00016b7983 */ /* 0x000eae0000100800 */
[----:B------:R-:W-:Y:S01]  /*7920*/  HMMA.16816.F32 R64, R100, R146, R64 ;  /* 0x000000926440723c */ /* 0x000fe20000001840 */
[C---:B--2---:R-:W-:Y:S04]  /*7930*/  LEA R108, P0, R107.reuse, R108, 0x2 ;  /* 0x0000006c6b6c7211 */ /* 0x044fe800078010ff */
[----:B------:R-:W-:Y:S02]  /*7940*/  LEA.HI.X.SX32 R109, R107, R109, 0x2, P0 ;  /* 0x0000006d6b6d7211 */ /* 0x000fe400000f16ff */
[----:B------:R-:W-:Y:S03]  /*7950*/  FSETP.GE.FTZ.AND P0, PT, R193, RZ, PT ;  /* 0x000000ffc100720b */ /* 0x000fe60003f16000 */
[----:B------:R1:W2:Y:S04]  /*7960*/  LDG.E R106, [R108.64] ;  /* 0x000000326c6a7981 */ /* 0x0002a8000c1e1900 */
[----:B------:R1:W3:Y:S04]  /*7970*/  LDG.E R105, [R108.64+0x20] ;  /* 0x000020326c697981 */ /* 0x0002e8000c1e1900 */
[----:B------:R1:W4:Y:S04]  /*7980*/  LDG.E R104, [R108.64+0x100] ;  /* 0x000100326c687981 */ /* 0x000328000c1e1900 */
[----:B------:R1:W3:Y:S04]  /*7990*/  LDG.E R0, [R108.64+0x120] ;  /* 0x000120326c007981 */ /* 0x0002e8000c1e1900 */
[----:B-1----:R1:W5:Y:S01]  /*79a0*/  LDL.64 R108, [R1+0x40] ;  /* 0x00004000016c7983 */ /* 0x0023620000100a00 */
[C---:B--2---:R-:W-:Y:S02]  /*79b0*/  FADD.FTZ R100, -R106.reuse, R5 ;  /* 0x000000056a647221 */ /* 0x044fe40000010100 */
        /* <DEDUP_REMOVED lines=8> */
[-C--:B------:R-:W-:Y:S01]  /*7a40*/  FSEL R4, R4, R106.reuse, P0 ;  /* 0x0000006a04047208 */ /* 0x080fe20000000000 */
[----:B------:R-:W-:Y:S01]  /*7a50*/  FMUL.FTZ R198, R198, R5 ;  /* 0x00000005c6c67220 */ /* 0x000fe20000410000 */
[----:B------:R-:W-:Y:S01]  /*7a60*/  FSEL R16, R16, R106, P2 ;  /* 0x0000006a10107208 */ /* 0x000fe20001000000 */
[C---:B------:R-:W-:Y:S01]  /*7a70*/  FADD.FTZ R5, -R106.reuse, R36 ;  /* 0x000000246a057221 */ /* 0x040fe20000010100 */
[----:B------:R-:W-:Y:S01]  /*7a80*/  FSETP.GE.FTZ.AND P0, PT, R181, RZ, PT ;  /* 0x000000ffb500720b */ /* 0x000fe20003f16000 */
[----:B------:R-:W-:Y:S01]  /*7a90*/  FMUL.FTZ R193, R193, R4 ;  /* 0x00000004c1c17220 */ /* 0x000fe20000410000 */
[----:B------:R-:W-:Y:S01]  /*7aa0*/  FSETP.GE.FTZ.AND P2, PT, R185, RZ, PT ;  /* 0x000000ffb900720b */ /* 0x000fe20003f56000 */
[----:B------:R-:W-:Y:S01]  /*7ab0*/  FADD.FTZ R4, -R106, R37 ;  /* 0x000000256a047221 */ /* 0x000fe20000010100 */
[----:B------:R-:W-:Y:S01]  /*7ac0*/  FSEL R5, R5, R106, P1 ;  /* 0x0000006a05057208 */ /* 0x000fe20000800000 */
[----:B------:R-:W-:Y:S01]  /*7ad0*/  FMUL.FTZ R200, R200, R16 ;  /* 0x00000010c8c87220 */ /* 0x000fe20000410000 */
[----:B------:R-:W-:Y:S01]  /*7ae0*/  FSETP.GE.FTZ.AND P1, PT, R175, RZ, PT ;  /* 0x000000ffaf00720b */ /* 0x000fe20003f36000 */
        /* <DEDUP_REMOVED lines=18> */
[----:B---3--:R-:W-:Y:S01]  /*7c10*/  FADD.FTZ R18, -R105, R18 ;  /* 0x0000001269127221 */ /* 0x008fe20000010100 */
[----:B------:R-:W-:Y:S01]  /*7c20*/  FSEL R5, R5, R106, P2 ;  /* 0x0000006a05057208 */ /* 0x000fe20001000000 */
[----:B------:R-:W-:Y:S01]  /*7c30*/  FMUL.FTZ R214, R214, R20 ;  /* 0x00000014d6d67220 */ /* 0x000fe20000410000 */
[-C--:B------:R-:W-:Y:S01]  /*7c40*/  FSEL R4, R4, R106.reuse, P1 ;  /* 0x0000006a04047208 */ /* 0x080fe20000800000 */
        /* <DEDUP_REMOVED lines=13> */
[----:B------:R-:W-:Y:S01]  /*7d20*/  FSEL R17, R17, R106, P3 ;  /* 0x0000006a11117208 */ /* 0x000fe20001800000 */
[----:B------:R-:W-:Y:S01]  /*7d30*/  @P0 FADD.FTZ R106, -R106, R65 ;  /* 0x000000416a6a0221 */ /* 0x000fe20000010100 */
[----:B------:R-:W-:Y:S01]  /*7d40*/  FSETP.GE.FTZ.AND P0, PT, R209, RZ, PT ;  /* 0x000000ffd100720b */ /* 0x000fe20003f16000 */
[----:B------:R-:W-:Y:S01]  /*7d50*/  FADD.FTZ R19, -R105, R19 ;  /* 0x0000001369137221 */ /* 0x000fe20000010100 */
[-C--:B------:R-:W-:Y:S01]  /*7d60*/  FSEL R5, R5, R105.reuse, P1 ;  /* 0x0000006905057208 */ /* 0x080fe20000800000 */
[C---:B------:R-:W-:Y:S01]  /*7d70*/  FADD.FTZ R22, -R105.reuse, R22 ;  /* 0x0000001669167221 */ /* 0x040fe20000010100 */
[----:B------:R-:W-:Y:S01]  /*7d80*/  FSETP.GE.FTZ.AND P1, PT, R206, RZ, PT ;  /* 0x000000ffce00720b */ /* 0x000fe20003f36000 */
[C---:B------:R-:W-:Y:S01]  /*7d90*/  FADD.FTZ R23, -R105.reuse, R23 ;  /* 0x0000001769177221 */ /* 0x040fe20000010100 */
[-C--:B------:R-:W-:Y:S01]  /*7da0*/  FSEL R4, R4, R105.reuse, P0 ;  /* 0x0000006904047208 */ /* 0x080fe20000000000 */
[----:B------:R-:W-:Y:S01]  /*7db0*/  FADD.FTZ R34, -R105, R34 ;  /* 0x0000002269227221 */ /* 0x000fe20000010100 */
[----:B------:R-:W-:Y:S01]  /*7dc0*/  FSETP.GE.FTZ.AND P0, PT, R205, RZ, PT ;  /* 0x000000ffcd00720b */ /* 0x000fe20003f16000 */
[C---:B------:R-:W-:Y:S01]  /*7dd0*/  FADD.FTZ R35, -R105.reuse, R35 ;  /* 0x0000002369237221 */ /* 0x040fe20000010100 */
[-C--:B------:R-:W-:Y:S01]  /*7de0*/  FSEL R18, R18, R105.reuse, P1 ;  /* 0x0000006912127208 */ /* 0x080fe20000800000 */
[----:B------:R-:W-:Y:S01]  /*7df0*/  FADD.FTZ R38, -R105, R38 ;  /* 0x0000002669267221 */ /* 0x000fe20000010100 */
        /* <DEDUP_REMOVED lines=10> */
[-C--:B------:R-:W-:Y:S01]  /*7ea0*/  FSEL R23, R23, R105.reuse, P0 ;  /* 0x0000006917177208 */ /* 0x080fe20000000000 */
[C---:B------:R-:W-:Y:S01]  /*7eb0*/  FADD.FTZ R6, -R105.reuse, R55 ;  /* 0x0000003769067221 */ /* 0x040fe20000010100 */
[----:B------:R-:W-:Y:S01]  /*7ec0*/  FSETP.GE.FTZ.AND P0, PT, R184, RZ, PT ;  /* 0x000000ffb800720b */ /* 0x000fe20003f16000 */
[----:B------:R-:W-:Y:S01]  /*7ed0*/  FADD.FTZ R7, -R105, R54 ;  /* 0x0000003669077221 */ /* 0x000fe20000010100 */
[----:B------:R-:W-:Y:S01]  /*7ee0*/  FSEL R34, R34, R105, P1 ;  /* 0x0000006922227208 */ /* 0x000fe20000800000 */
[----:B------:R-:W-:Y:S01]  /*7ef0*/  FMUL.FTZ R197, R197, R23 ;  /* 0x00000017c5c57220 */ /* 0x000fe20000410000 */
[----:B------:R-:W-:Y:S01]  /*7f00*/  FSETP.GE.FTZ.AND P1, PT, R179, RZ, PT ;  /* 0x000000ffb300720b */ /* 0x000fe20003f36000 */
[----:B------:R-:W-:Y:S01]  /*7f10*/  FMUL.FTZ R205, R205, R19 ;  /* 0x00000013cdcd7220 */ /* 0x000fe20000410000 */
[-C--:B------:R-:W-:Y:S01]  /*7f20*/  FSEL R35, R35, R105.reuse, P0 ;  /* 0x0000006923237208 */ /* 0x080fe20000000000 */
[----:B----4-:R-:W-:Y:S01]  /*7f30*/  FADD.FTZ R56, -R104, R56 ;  /* 0x0000003868387221 */ /* 0x010fe20000010100 */
[----:B------:R-:W-:Y:S01]  /*7f40*/  FSETP.GE.FTZ.AND P0, PT, R177, RZ, PT ;  /* 0x000000ffb100720b */ /* 0x000fe20003f16000 */
[----:B------:R-:W-:Y:S01]  /*7f50*/  FMUL.FTZ R201, R201, R22 ;  /* 0x00000016c9c97220 */ /* 0x000fe20000410000 */
        /* <DEDUP_REMOVED lines=14> */
[----:B------:R-:W-:Y:S01]  /*8040*/  FSETP.GE.FTZ.AND P3, PT, R168, RZ, PT ;  /* 0x000000ffa800720b */ /* 0x000fe20003f76000 */
[----:B------:R-:W-:Y:S01]  /*8050*/  FADD.FTZ R5, -R105, R66 ;  /* 0x0000004269057221 */ /* 0x000fe20000010100 */
[----:B------:R-:W-:Y:S01]  /*8060*/  FSETP.GE.FTZ.AND P2, PT, R112, RZ, PT ;  /* 0x000000ff7000720b */ /* 0x000fe20003f56000 */
[----:B------:R-:W-:Y:S01]  /*8070*/  FMUL.FTZ R172, R172, R4 ;  /* 0x00000004acac7220 */ /* 0x000fe20000410000 */
[----:B------:R-:W-:Y:S01]  /*8080*/  FSETP.GE.FTZ.AND P0, PT, R216, RZ, PT ;  /* 0x000000ffd800720b */ /* 0x000fe20003f16000 */
[----:B------:R-:W-:Y:S01]  /*8090*/  FADD.FTZ R4, -R104, R8 ;  /* 0x0000000868047221 */ /* 0x000fe20000010100 */
[-C--:B------:R-:W-:Y:S01]  /*80a0*/  FSEL R6, R6, R105.reuse, P3 ;  /* 0x0000006906067208 */ /* 0x080fe20001800000 */
[----:B------:R-:W-:Y:S01]  /*80b0*/  FADD.FTZ R8, -R104, R9 ;  /* 0x0000000968087221 */ /* 0x000fe20000010100 */
[----:B------:R-:W-:Y:S01]  /*80c0*/  FSEL R5, R5, R105, P2 ;  /* 0x0000006905057208 */ /* 0x000fe20001000000 */
[----:B------:R-:W-:Y:S01]  /*80d0*/  FADD.FTZ R42, -R0, R42 ;  /* 0x0000002a002a7221 */ /* 0x000fe20000010100 */
        /* <DEDUP_REMOVED lines=39> */
[----:B------:R-:W-:Y:S01]  /*8350*/  FADD.FTZ R6, -R104, R57 ;  /* 0x0000003968067221 */ /* 0x000fe20000010100 */
        /* <DEDUP_REMOVED lines=91> */
[----:B------:R-:W-:Y:S02]  /*8910*/  FMUL.FTZ R115, R115, R4 ;  /* 0x0000000473737220 */ /* 0x000fe40000410000 */
[----:B------:R-:W-:Y:S02]  /*8920*/  FMUL.FTZ R33, R110, R0 ;  /* 0x000000006e217220 */ /* 0x000fe40000410000 */
[----:B------:R-:W-:Y:S02]  /*8930*/  IMAD.MOV.U32 R58, RZ, RZ, R235 ;  /* 0x000000ffff3a7224 */ /* 0x000fe400078e00eb */
[----:B------:R-:W-:Y:S01]  /*8940*/  IMAD.MOV.U32 R59, RZ, RZ, R234 ;  /* 0x000000ffff3b7224 */ /* 0x000fe200078e00ea */
[----:B------:R-:W-:-:S05]  /*8950*/  @!P0 BRA `(.L_x_342) ;  /* 0x0000023000008947 */ /* 0x000fca0003800000 */
[----:B-1----:R-:W2:Y:S01]  /*8960*/  LDL.LU R103, [R1+0x38] ;  /* 0x0000380001677983 */ /* 0x002ea20000300800 */
[----:B------:R-:W-:Y:S01]  /*8970*/  IMAD.MOV.U32 R6, RZ, RZ, c[0x0][0x190] ;  /* 0x00006400ff067624 */ /* 0x000fe200078e00ff */
        /* <DEDUP_REMOVED lines=13> */
[----:B------:R1:W-:Y:S03]  /*8a50*/  @P2 STS [R221], RZ ;  /* 0x000000ffdd002388 */ /* 0x0003e60000000800 */
[----:B------:R-:W-:Y:S01]  /*8a60*/  @!P2 LEA.HI.X R5, R6, R233, R5, 0x7, P1 ;  /* 0x000000e90605a211 */ /* 0x000fe200008f3c05 */
[----:B------:R1:W-:Y:S04]  /*8a70*/  @P2 STS [R221+0x4], RZ ;  /* 0x000004ffdd002388 */ /* 0x0003e80000000800 */
[----:B------:R1:W-:Y:S04]  /*8a80*/  @P2 STS [R221+0x8], RZ ;  /* 0x000008ffdd002388 */ /* 0x0003e80000000800 */
[----:B------:R1:W-:Y:S01]  /*8a90*/  @P2 STS [R221+0xc], RZ ;  /* 0x00000cffdd002388 */ /* 0x0003e20000000800 */
[----:B--2---:R-:W-:Y:S05]  /*8aa0*/  IADD3 R103, R103, UR23, RZ ;  /* 0x0000001767677c10 */ /* 0x004fea000fffe0ff */
        /* <DEDUP_REMOVED lines=12> */
[----:B------:R1:W-:Y:S04]  /*8b70*/  STL [R1+0x38], R103 ;  /* 0x0000386701007387 */ /* 0x0003e80000100800 */
[----:B------:R-:W0:Y:S02]  /*8b80*/  LDGDEPBAR ;  /* 0x00000000000079af */ /* 0x000e240000000000 */
.L_x_342:
        /* <DEDUP_REMOVED lines=127> */
[----:B-----5:R-:W-:Y:S03]  /*9380*/  ISETP.GE.AND P2, PT, R108, c[0x0][0x220], PT ;  /* 0x000088006c007a0c */ /* 0x020fe60003f46270 */
        /* <DEDUP_REMOVED lines=21> */
.L_x_343:
[----:B------:R2:W3:Y:S01]  /*94e0*/  LDL R57, [R1+0x5c] ;  /* 0x00005c0001397983 */ /* 0x0004e20000100800 */
[----:B-1----:R-:W-:Y:S01]  /*94f0*/  @P0 IADD3 R4, R107, -0x80, RZ ;  /* 0xffffff806b040810 */ /* 0x002fe20007ffe0ff */
[----:B------:R-:W-:Y:S01]  /*9500*/  IMAD.MOV.U32 R5, RZ, RZ, 0x4 ;  /* 0x00000004ff057424 */ /* 0x000fe200078e00ff */
[----:B------:R-:W-:Y:S01]  /*9510*/  @UP2 UIADD3 UR25, UP0, UR8, -0x200, URZ ;  /* 0xfffffe0008192890 */ /* 0x000fe2000ff1e03f */
[----:B------:R2:W4:Y:S01]  /*9520*/  LDL R60, [R1+0x58] ;  /* 0x00005800013c7983 */ /* 0x0005220000100800 */
[----:B------:R-:W-:Y:S01]  /*9530*/  UISETP.GT.AND UP1, UPT, UR6, UR31, UPT ;  /* 0x0000001f0600728c */ /* 0x000fe2000bf24270 */
[----:B------:R-:W-:Y:S01]  /*9540*/  @P0 IMAD.WIDE R52, R4, R5, UR8 ;  /* 0x0000000804340e25 */ /* 0x000fe2000f8e0205 */
[----:B------:R-:W-:Y:S01]  /*9550*/  @UP2 UIADD3.X UR23, UR9, -0x1, URZ, UP0, !UPT ;  /* 0xffffffff09172890 */ /* 0x000fe200087fe43f */
[----:B------:R2:W2:Y:S02]  /*9560*/  LDL R56, [R1+0x50] ;  /* 0x0000500001387983 */ /* 0x0004a40000100800 */
[----:B------:R-:W-:Y:S02]  /*9570*/  @UP2 UMOV UR8, UR25 ;  /* 0x0000001900082c82 */ /* 0x000fe40008000000 */
[----:B------:R1:W2:Y:S02]  /*9580*/  LDL R55, [R1+0x54] ;  /* 0x0000540001377983 */ /* 0x0002a40000100800 */
[----:B------:R-:W-:Y:S02]  /*9590*/  @UP2 UMOV UR9, UR23 ;  /* 0x0000001700092c82 */ /* 0x000fe40008000000 */
[----:B------:R-:W-:Y:S01]  /*95a0*/  LDSM.16.M88.4 R16, [R151] ;  /* 0x000000009710783b */ /* 0x000fe20000000200 */
[----:B------:R-:W-:Y:S02]  /*95b0*/  ULOP3.LUT UR23, UR6, 0x1, URZ, 0xc0, !UPT ;  /* 0x0000000106177892 */ /* 0x000fe4000f8ec03f */
[----:B------:R-:W-:Y:S01]  /*95c0*/  UIADD3 UR6, UR6, -0x1, URZ ;  /* 0xffffffff06067890 */ /* 0x000fe2000fffe03f */
[----:B------:R-:W1:Y:S01]  /*95d0*/  LDSM.16.MT88.4 R20, [R0+0x6000] ;  /* 0x006000000014783b */ /* 0x000e620000004200 */
[----:B------:R-:W-:Y:S03]  /*95e0*/  UISETP.NE.U32.AND UP0, UPT, UR23, 0x1, UPT ;  /* 0x000000011700788c */ /* 0x000fe6000bf05070 */
[----:B------:R-:W1:Y:S04]  /*95f0*/  LDSM.16.M88.4 R12, [R151+0x2000] ;  /* 0x00200000970c783b */ /* 0x000e680000000200 */
[----:B------:R-:W-:Y:S04]  /*9600*/  LDSM.16.M88.4 R24, [R158] ;  /* 0x000000009e18783b */ /* 0x000fe80000000200 */
[----:B------:R-:W1:Y:S04]  /*9610*/  LDSM.16.MT88.4 R28, [R0+0x6400] ;  /* 0x00640000001c783b */ /* 0x000e680000004200 */
[----:B------:R-:W1:Y:S04]  /*9620*/  LDSM.16.M88.4 R32, [R161] ;  /* 0x00000000a120783b */ /* 0x000e680000000200 */
[----:B------:R-:W-:Y:S04]  /*9630*/  LDSM.16.M88.4 R36, [R153] ;  /* 0x000000009924783b */ /* 0x000fe80000000200 */
[----:B------:R-:W1:Y:S04]  /*9640*/  LDSM.16.MT88.4 R40, [R0+0x6800] ;  /* 0x006800000028783b */ /* 0x000e680000004200 */
[----:B------:R-:W1:Y:S04]  /*9650*/  LDSM.16.M88.4 R44, [R153+0x2000] ;  /* 0x00200000992c783b */ /* 0x000e680000000200 */
[----:B------:R-:W-:Y:S01]  /*9660*/  LDSM.16.M88.4 R48, [R152+0x2000] ;  /* 0x002000009830783b */ /* 0x000fe20000000200 */
[-C--:B-1----:R-:W-:Y:S08]  /*9670*/  HMMA.16816.F32 R4, R16, R20.reuse, RZ ;  /* 0x000000141004723c */ /* 0x082ff000000018ff */
[C---:B------:R-:W-:Y:S08]  /*9680*/  HMMA.16816.F32 R8, R12.reuse, R20, RZ ;  /* 0x000000140c08723c */ /* 0x040ff000000018ff */
[-C--:B------:R-:W-:Y:S08]  /*9690*/  HMMA.16816.F32 R12, R12, R22.reuse, RZ ;  /* 0x000000160c0c723c */ /* 0x080ff000000018ff */
[----:B------:R-:W-:Y:S01]  /*96a0*/  HMMA.16816.F32 R16, R16, R22, RZ ;  /* 0x000000161010723c */ /* 0x000fe200000018ff */
[----:B------:R-:W-:Y:S07]  /*96b0*/  LDSM.16.M88.4 R20, [R152] ;  /* 0x000000009814783b */ /* 0x000fee0000000200 */
[-C--:B------:R-:W-:Y:S08]  /*96c0*/  HMMA.16816.F32 R4, R24, R28.reuse, R4 ;  /* 0x0000001c1804723c */ /* 0x080ff00000001804 */
[C---:B------:R-:W-:Y:S08]  /*96d0*/  HMMA.16816.F32 R8, R32.reuse, R28, R8 ;  /* 0x0000001c2008723c */ /* 0x040ff00000001808 */
[-C--:B------:R-:W-:Y:S01]  /*96e0*/  HMMA.16816.F32 R12, R32, R30.reuse, R12 ;  /* 0x0000001e200c723c */ /* 0x080fe2000000180c */
[----:B------:R-:W1:Y:S07]  /*96f0*/  LDSM.16.MT88.4 R32, [R0+0x6c00] ;  /* 0x006c00000020783b */ /* 0x000e6e0000004200 */
        /* <DEDUP_REMOVED lines=23> */
[----:B------:R-:W1:Y:S03]  /*9870*/  LDSM.16.M88.4 R24, [R152+0x4000] ;  /* 0x004000009818783b */ /* 0x000e660000000200 */
[-C--:B------:R-:W-:Y:S08]  /*9880*/  HMMA.16816.F32 R4, R36, R40.reuse, R4 ;  /* 0x000000282404723c */ /* 0x080ff00000001804 */
[C---:B-1----:R-:W-:Y:S07]  /*9890*/  HMMA.16816.F32 R8, R48.reuse, R40, R8 ;  /* 0x000000283008723c */ /* 0x042fee0000001808 */
[----:B------:R-:W-:Y:S01]  /*98a0*/  IMAD.U32 R40, RZ, RZ, UR42 ;  /* 0x0000002aff287e24 */ /* 0x000fe2000f8e00ff */
[-C--:B------:R-:W-:Y:S01]  /*98b0*/  HMMA.16816.F32 R12, R48, R42.reuse, R12 ;  /* 0x0000002a300c723c */ /* 0x080fe2000000180c */
[----:B------:R-:W1:Y:S03]  /*98c0*/  LDSM.16.M88.4 R48, [R152+0x6000] ;  /* 0x006000009830783b */ /* 0x000e660000000200 */
[----:B------:R-:W-:Y:S04]  /*98d0*/  IMAD.U32 R0, RZ, RZ, UR32 ;  /* 0x00000020ff007e24 */ /* 0x000fe8000f8e00ff */
        /* <DEDUP_REMOVED lines=8> */
[C---:B------:R-:W-:Y:S07]  /*9960*/  HMMA.16816.F32 R8, R44.reuse, R32, R8 ;  /* 0x000000202c08723c */ /* 0x040fee0000001808 */
        /* <DEDUP_REMOVED lines=19> */
[----:B---3--:R1:W3:Y:S03]  /*9aa0*/  @P0 LDG.E R57, [R52.64+0x20] ;  /* 0x0000200a34390981 */ /* 0x0082e6000c1e1900 */
[-C--:B------:R-:W-:Y:S01]  /*9ab0*/  LEA.HI.X.SX32 R47, R23, R21.reuse, 0x2, P5 ;  /* 0x00000015172f7211 */ /* 0x080fe200028f16ff */
[----:B----4-:R1:W4:Y:S01]  /*9ac0*/  @P0 LDG.E R60, [R52.64] ;  /* 0x0000000a343c0981 */ /* 0x010322000c1e1900 */
[-C--:B------:R-:W-:Y:S01]  /*9ad0*/  LEA R42, P3, R42, R20.reuse, 0x2 ;  /* 0x000000142a2a7211 */ /* 0x080fe200078610ff */
[----:B------:R-:W-:Y:S01]  /*9ae0*/  IMAD.U32 R50, RZ, RZ, UR47 ;  /* 0x0000002fff327e24 */ /* 0x000fe2000f8e00ff */
[----:B------:R-:W-:Y:S01]  /*9af0*/  HMMA.16816.F32 R16, R24, R30, R16 ;  /* 0x0000001e1810723c */ /* 0x000fe20000001810 */
[----:B--2---:R1:W2:Y:S03]  /*9b00*/  @P0 LDG.E R56, [R52.64+0x100] ;  /* 0x0001000a34380981 */ /* 0x0042a6000c1e1900 */
[----:B------:R-:W-:Y:S01]  /*9b10*/  IMAD.U32 R48, RZ, RZ, UR46 ;  /* 0x0000002eff307e24 */ /* 0x000fe2000f8e00ff */
[----:B------:R1:W2:Y:S01]  /*9b20*/  @P0 LDG.E R55, [R52.64+0x120] ;  /* 0x0001200a34370981 */ /* 0x0002a2000c1e1900 */
[-C--:B------:R-:W-:Y:S01]  /*9b30*/  LEA R40, P2, R40, R20.reuse, 0x2 ;  /* 0x0000001428287211 */ /* 0x080fe200078410ff */
[----:B------:R-:W-:Y:S01]  /*9b40*/  IMAD.U32 R24, RZ, RZ, UR44 ;  /* 0x0000002cff187e24 */ /* 0x000fe2000f8e00ff */
[-C--:B------:R-:W-:Y:S01]  /*9b50*/  LEA R38, P1, R38, R20.reuse, 0x2 ;  /* 0x0000001426267211 */ /* 0x080fe200078210ff */
[----:B------:R-:W-:Y:S03]  /*9b60*/  RED.E.ADD.F32.FTZ.RN.STRONG.GPU [R20.64], R4 ;  /* 0x000000041400798e */ /* 0x000fe6000c10e78a */
[-C--:B------:R-:W-:Y:S01]  /*9b70*/  LEA R48, P6, R48, R20.reuse, 0x2 ;  /* 0x0000001430307211 */ /* 0x080fe200078c10ff */
[----:B------:R-:W-:Y:S01]  /*9b80*/  IMAD.U32 R25, RZ, RZ, UR43 ;  /* 0x0000002bff197e24 */ /* 0x000fe2000f8e00ff */
[-C--:B------:R-:W-:Y:S01]  /*9b90*/  LEA.HI.X.SX32 R45, R24, R21.reuse, 0x2, P4 ;  /* 0x00000015182d7211 */ /* 0x080fe200020f16ff */
        /* <DEDUP_REMOVED lines=9> */
[-C--:B------:R-:W-:Y:S01]  /*9c30*/  LEA R34, P6, R34, R20.reuse, 0x2 ;  /* 0x0000001422227211 */ /* 0x080fe200078c10ff */
[----:B------:R-:W-:Y:S01]  /*9c40*/  IMAD.U32 R26, RZ, RZ, UR35 ;  /* 0x00000023ff1a7e24 */ /* 0x000fe2000f8e00ff */
[-C--:B------:R-:W-:Y:S01]  /*9c50*/  LEA R32, P5, R32, R20.reuse, 0x2 ;  /* 0x0000001420207211 */ /* 0x080fe200078a10ff */
[----:B------:R-:W-:Y:S01]  /*9c60*/  IMAD.U32 R29, RZ, RZ, UR34 ;  /* 0x00000022ff1d7e24 */ /* 0x000fe2000f8e00ff */
[-C--:B------:R-:W-:Y:S02]  /*9c70*/  LEA R30, P4, R30, R20.reuse, 0x2 ;  /* 0x000000141e1e7211 */ /* 0x080fe400078810ff */
[-C--:B------:R-:W-:Y:S01]  /*9c80*/  LEA R28, P3, R28, R20.reuse, 0x2 ;  /* 0x000000141c1c7211 */ /* 0x080fe200078610ff */
[----:B-1----:R-:W-:Y:S01]  /*9c90*/  IMAD.U32 R53, RZ, RZ, UR34 ;  /* 0x00000022ff357e24 */ /* 0x002fe2000f8e00ff */
[-C--:B------:R-:W-:Y:S01]  /*9ca0*/  LEA R26, P2, R26, R20.reuse, 0x2 ;  /* 0x000000141a1a7211 */ /* 0x080fe200078410ff */
[----:B------:R-:W-:Y:S01]  /*9cb0*/  IMAD.U32 R52, RZ, RZ, UR33 ;  /* 0x00000021ff347e24 */ /* 0x000fe2000f8e00ff */
[-C--:B------:R-:W-:Y:S04]  /*9cc0*/  LEA R24, P1, R29, R20.reuse, 0x2 ;  /* 0x000000141d187211 */ /* 0x080fe800078210ff */
[-C--:B------:R-:W-:Y:S02]  /*9cd0*/  LEA.HI.X.SX32 R25, R53, R21.reuse, 0x2, P1 ;  /* 0x0000001535197211 */ /* 0x080fe400008f16ff */
[----:B------:R-:W-:Y:S01]  /*9ce0*/  PLOP3.LUT P1, PT, PT, PT, UP0, 0x80, 0x0 ;  /* 0x000000000000781c */ /* 0x000fe20003f2f008 */
[----:B------:R-:W-:Y:S04]  /*9cf0*/  @UP2 UIADD3 UR27, UP0, UR27, -0x200, URZ ;  /* 0xfffffe001b1b2890 */ /* 0x000fe8000ff1e03f */
[----:B------:R-:W-:Y:S01]  /*9d00*/  @UP2 UIADD3.X UR26, UR26, -0x1, URZ, UP0, !UPT ;  /* 0xffffffff1a1a2890 */ /* 0x000fe200087fe43f */
[----:B---3--:R1:W-:Y:S04]  /*9d10*/  @P0 STL [R1+0x5c], R57 ;  /* 0x00005c3901000387 */ /* 0x0083e80000100800 */
[----:B----4-:R-:W-:Y:S04]  /*9d20*/  @P0 STL [R1+0x58], R60 ;  /* 0x0000583c01000387 */ /* 0x010fe80000100800 */
[----:B--2---:R2:W-:Y:S04]  /*9d30*/  @P0 STL [R1+0x50], R56 ;  /* 0x0000503801000387 */ /* 0x0045e80000100800 */
[----:B------:R3:W-:Y:S01]  /*9d40*/  @P0 STL [R1+0x54], R55 ;  /* 0x0000543701000387 */ /* 0x0007e20000100800 */
[-C--:B------:R-:W-:Y:S04]  /*9d50*/  LEA R50, P0, R50, R20.reuse, 0x2 ;  /* 0x0000001432327211 */ /* 0x080fe800078010ff */
[-C--:B------:R-:W-:Y:S02]  /*9d60*/  LEA.HI.X.SX32 R51, R0, R21.reuse, 0x2, P0 ;  /* 0x0000001500337211 */ /* 0x080fe400000f16ff */
[-C--:B------:R-:W-:Y:S02]  /*9d70*/  LEA R36, P0, R36, R20.reuse, 0x2 ;  /* 0x0000001424247211 */ /* 0x080fe400078010ff */
[----:B------:R-:W-:Y:S01]  /*9d80*/  IADD3 R0, R3, -0x2000, RZ ;  /* 0xffffe00003007810 */ /* 0x000fe20007ffe0ff */
[----:B------:R-:W-:Y:S01]  /*9d90*/  RED.E.ADD.F32.FTZ.RN.STRONG.GPU [R50.64], R5 ;  /* 0x000000053200798e */ /* 0x000fe2000c10e78a */
[-C--:B------:R-:W-:Y:S02]  /*9da0*/  LEA.HI.X.SX32 R37, R35, R21.reuse, 0x2, P0 ;  /* 0x0000001523257211 */ /* 0x080fe400000f16ff */
[-C--:B------:R-:W-:Y:S01]  /*9db0*/  LEA.HI.X.SX32 R35, R59, R21.reuse, 0x2, P6 ;  /* 0x000000153b237211 */ /* 0x080fe200030f16ff */
[----:B------:R-:W-:Y:S01]  /*9dc0*/  RED.E.ADD.F32.FTZ.RN.STRONG.GPU [R48.64], R6 ;  /* 0x000000063000798e */ /* 0x000fe2000c10e78a */
[----:B-1----:R-:W-:Y:S01]  /*9dd0*/  IMAD.U32 R57, RZ, RZ, UR37 ;  /* 0x00000025ff397e24 */ /* 0x002fe2000f8e00ff */
[----:B------:R-:W-:Y:S02]  /*9de0*/  LEA R22, P0, R33, R20, 0x2 ;  /* 0x0000001421167211 */ /* 0x000fe400078010ff */
[----:B------:R-:W-:Y:S01]  /*9df0*/  RED.E.ADD.F32.FTZ.RN.STRONG.GPU [R46.64], R7 ;  /* 0x000000072e00798e */ /* 0x000fe2000c10e78a */
[-C--:B------:R-:W-:Y:S01]  /*9e00*/  LEA.HI.X.SX32 R33, R58, R21.reuse, 0x2, P5 ;  /* 0x000000153a217211 */ /* 0x080fe200028f16ff */
[----:B--2---:R-:W-:Y:S02]  /*9e10*/  IMAD.U32 R56, RZ, RZ, UR36 ;  /* 0x00000024ff387e24 */ /* 0x004fe4000f8e00ff */
[----:B------:R-:W-:Y:S01]  /*9e20*/  RED.E.ADD.F32.FTZ.RN.STRONG.GPU [R44.64], R8 ;  /* 0x000000082c00798e */ /* 0x000fe2000c10e78a */
[-C--:B------:R-:W-:Y:S01]  /*9e30*/  LEA.HI.X.SX32 R31, R57, R21.reuse, 0x2, P4 ;  /* 0x00000015391f7211 */ /* 0x080fe200020f16ff */
[----:B---3--:R-:W-:Y:S02]  /*9e40*/  IMAD.U32 R55, RZ, RZ, UR35 ;  /* 0x00000023ff377e24 */ /* 0x008fe4000f8e00ff */
[----:B------:R-:W-:Y:S01]  /*9e50*/  RED.E.ADD.F32.FTZ.RN.STRONG.GPU [R42.64], R9 ;  /* 0x000000092a00798e */ /* 0x000fe2000c10e78a */
[-C--:B------:R-:W-:Y:S02]  /*9e60*/  LEA.HI.X.SX32 R29, R56, R21.reuse, 0x2, P3 ;  /* 0x00000015381d7211 */ /* 0x080fe400018f16ff */
[-C--:B------:R-:W-:Y:S01]  /*9e70*/  LEA.HI.X.SX32 R23, R52, R21.reuse, 0x2, P0 ;  /* 0x0000001534177211 */ /* 0x080fe200000f16ff */
[----:B------:R-:W-:Y:S01]  /*9e80*/  RED.E.ADD.F32.FTZ.RN.STRONG.GPU [R40.64], R10 ;  /* 0x0000000a2800798e */ /* 0x000fe2000c10e78a */
[----:B------:R-:W-:Y:S02]  /*9e90*/  LEA.HI.X.SX32 R27, R55, R21, 0x2, P2 ;  /* 0x00000015371b7211 */ /* 0x000fe400010f16ff */
[----:B------:R-:W-:Y:S01]  /*9ea0*/  PLOP3.LUT P0, PT, PT, PT, UP1, 0x80, 0x0 ;  /* 0x000000000000781c */ /* 0x000fe20003f0f018 */
[----:B------:R-:W-:Y:S01]  /*9eb0*/  RED.E.ADD.F32.FTZ.RN.STRONG.GPU [R38.64], R11 ;  /* 0x0000000b2600798e */ /* 0x000fe2000c10e78a */
[----:B------:R-:W-:Y:S03]  /*9ec0*/  @P1 IADD3 R0, R3, 0x2000, RZ ;  /* 0x0000200003001810 */ /* 0x000fe60007ffe0ff */
[----:B------:R-:W-:Y:S04]  /*9ed0*/  RED.E.ADD.F32.FTZ.RN.STRONG.GPU [R36.64], R16 ;  /* 0x000000102400798e */ /* 0x000fe8000c10e78a */
[----:B------:R-:W-:Y:S04]  /*9ee0*/  RED.E.ADD.F32.FTZ.RN.STRONG.GPU [R34.64], R17 ;  /* 0x000000112200798e */ /* 0x000fe8000c10e78a */
[----:B------:R-:W-:Y:S04]  /*9ef0*/  RED.E.ADD.F32.FTZ.RN.STRONG.GPU [R32.64], R18 ;  /* 0x000000122000798e */ /* 0x000fe8000c10e78a */
[----:B------:R-:W-:Y:S04]  /*9f00*/  RED.E.ADD.F32.FTZ.RN.STRONG.GPU [R30.64], R19 ;  /* 0x000000131e00798e */ /* 0x000fe8000c10e78a */
[----:B------:R-:W-:Y:S04]  /*9f10*/  RED.E.ADD.F32.FTZ.RN.STRONG.GPU [R28.64], R12 ;  /* 0x0000000c1c00798e */ /* 0x000fe8000c10e78a */
[----:B------:R-:W-:Y:S04]  /*9f20*/  LDSM.16.MT88.4 R4, [R2+0x8000] ;  /* 0x008000000204783b */ /* 0x000fe80000004200 */
[----:B------:R-:W1:Y:S04]  /*9f30*/  LDSM.16.MT88.4 R8, [R3] ;  /* 0x000000000308783b */ /* 0x000e680000004200 */
[----:B------:R-:W-:Y:S04]  /*9f40*/  RED.E.ADD.F32.FTZ.RN.STRONG.GPU [R26.64], R13 ;  /* 0x0000000d1a00798e */ /* 0x000fe8000c10e78a */
        /* <DEDUP_REMOVED lines=147> */
.L_x_345:
        /* <DEDUP_REMOVED lines=17> */
.L_x_346:
[----:B------:R-:W-:Y:S01]  /*a990*/  BAR.SYNC.DEFER_BLOCKING 0x0 ;  /* 0x0000000000007b1d */ /* 0x000fe20000010000 */
[----:B------:R-:W-:Y:S01]  /*a9a0*/  USHF.L.U32 UR4, UR24, 0x7, URZ ;  /* 0x0000000718047899 */ /* 0x000fe2000800063f */
[--C-:B-1---5:R-:W-:Y:S01]  /*a9b0*/  SHF.R.S32.HI R5, RZ, 0x1f, R108.reuse ;  /* 0x0000001fff057819 */ /* 0x122fe2000001146c */
        /* <DEDUP_REMOVED lines=40> */
.L_x_348:
[----:B--2---:R-:W-:Y:S05]  /*ac40*/  BSYNC B0 ;  /* 0x0000000000007941 */ /* 0x004fea0003800000 */
.L_x_347:
        /* <DEDUP_REMOVED lines=14> */
.L_x_350:
[----:B------:R-:W-:Y:S05]  /*ad30*/  BSYNC B0 ;  /* 0x0000000000007941 */ /* 0x000fea0003800000 */
.L_x_349:
[----:B------:R-:W-:Y:S01]  /*ad40*/  ULDC.64 UR12, c[0x0][0x3a8] ;  /* 0x0000ea00000c7ab9 */ /* 0x000fe20000000a00 */
[----:B------:R-:W-:Y:S01]  /*ad50*/  IMAD.WIDE.U32 R4, R13, c[0x0][0x3a8], R4 ;  /* 0x0000ea000d047a25 */ /* 0x000fe200078e0004 */
        /* <DEDUP_REMOVED lines=23> */
.L_x_352:
[----:B------:R-:W-:Y:S05]  /*aed0*/  BSYNC B0 ;  /* 0x0000000000007941 */ /* 0x000fea0003800000 */
.L_x_351:
        /* <DEDUP_REMOVED lines=11> */
.L_x_325:
[----:B------:R-:W-:Y:S05]  /*af90*/  BSYNC B1 ;  /* 0x0000000000017941 */ /* 0x000fea0003800000 */
.L_x_311:
        /* <DEDUP_REMOVED lines=11> */
.L_x_353:
[----:B------:R-:W-:Y:S05]  /*b050*/  EXIT ;  /* 0x000000000000794d */ /* 0x000fea0003800000 */
.L_x_355:
        /* <DEDUP_REMOVED lines=10> */
.L_x_695:


//--------------------- .text._ZN5flash44flash_bwd_dq_dk_dv_loop_seqk_parallel_kernelI23Flash_bwd_kernel_traitsILi32ELi128ELi128ELi8ELi4ELi4ELi4ELb1ELb0EN7cutlass6half_tE19Flash_kernel_traitsILi32ELi128ELi128ELi8ES3_EELb0ELb1ELb0ELb1ELb0ELb0ELb1EEEvNS_16Flash_bwd_paramsE --------------------------
	.section	.text._ZN5flash44flash_bwd_dq_dk_dv_loop_seqk_parallel_kernelI23Flash_bwd_kernel_traitsILi32ELi128ELi128ELi8ELi4ELi4ELi4ELb1ELb0EN7cutlass6half_tE19Flash_kernel_traitsILi32ELi128ELi128ELi8ES3_EELb0ELb1ELb0ELb1ELb0ELb0ELb1EEEvNS_16Flash_bwd_paramsE,"ax",@progbits
	.sectioninfo	@"SHI_REGISTERS=255"
	.align	128
        .global         _ZN5flash44flash_bwd_dq_dk_dv_loop_seqk_parallel_kernelI23Flash_bwd_kernel_traitsILi32ELi128ELi128ELi8ELi4ELi4ELi4ELb1ELb0EN7cutlass6half_tE19Flash_kernel_traitsILi32ELi128ELi128ELi8ES3_EELb0ELb1ELb0ELb1ELb0ELb0ELb1EEEvNS_16Flash_bwd_paramsE
        .type           _ZN5flash44flash_bwd_dq_dk_dv_loop_seqk_parallel_kernelI23Flash_bwd_kernel_traitsILi32ELi128ELi128ELi8ELi4ELi4ELi4ELb1ELb0EN7cutlass6half_tE19Flash_kernel_traitsILi32ELi128ELi128ELi8ES3_EELb0ELb1ELb0ELb1ELb0ELb0ELb1EEEvNS_16Flash_bwd_paramsE,@function
        .size           _ZN5flash44flash_bwd_dq_dk_dv_loop_seqk_parallel_kernelI23Flash_bwd_kernel_traitsILi32ELi128ELi128ELi8ELi4ELi4ELi4ELb1ELb0EN7cutlass6half_tE19Flash_kernel_traitsILi32ELi128ELi128ELi8ES3_EELb0ELb1ELb0ELb1ELb0ELb0ELb1EEEvNS_16Flash_bwd_paramsE,(.L_x_696 - _ZN5flash44flash_bwd_dq_dk_dv_loop_seqk_parallel_kernelI23Flash_bwd_kernel_traitsILi32ELi128ELi128ELi8ELi4ELi4ELi4ELb1ELb0EN7cutlass6half_tE19Flash_kernel_traitsILi32ELi128ELi128ELi8ES3_EELb0ELb1ELb0ELb1ELb0ELb0ELb1EEEvNS_16Flash_bwd_paramsE)
        .other          _ZN5flash44flash_bwd_dq_dk_dv_loop_seqk_parallel_kernelI23Flash_bwd_kernel_traitsILi32ELi128ELi128ELi8ELi4ELi4ELi4ELb1ELb0EN7cutlass6half_tE19Flash_kernel_traitsILi32ELi128ELi128ELi8ES3_EELb0ELb1ELb0ELb1ELb0ELb0ELb1EEEvNS_16Flash_bwd_paramsE,@"STO_CUDA_ENTRY STV_DEFAULT"
_ZN5flash44flash_bwd_dq_dk_dv_loop_seqk_parallel_kernelI23Flash_bwd_kernel_traitsILi32ELi128ELi128ELi8ELi4ELi4ELi4ELb1ELb0EN7cutlass6half_tE19Flash_kernel_traitsILi32ELi128ELi128ELi8ES3_EELb0ELb1ELb0ELb1ELb0ELb0ELb1EEEvNS_16Flash_bwd_paramsE:
.text._ZN5flash44flash_bwd_dq_dk_dv_loop_seqk_parallel_kernelI23Flash_bwd_kernel_traitsILi32ELi128ELi128ELi8ELi4ELi4ELi4ELb1ELb0EN7cutlass6half_tE19Flash_kernel_traitsILi32ELi128ELi128ELi8ES3_EELb0ELb1ELb0ELb1ELb0ELb0ELb1EEEvNS_16Flash_bwd_paramsE:
        /* <DEDUP_REMOVED lines=119> */
[----:B------:R-:W-:Y:S02]  /*0770*/  UIMAD UR22, UR14, 0x68, URZ ;  /* 0x000000680e1678a4 */ /* 0x000fe4000f8e023f */
[----:B------:R-:W-:Y:S02]  /*0780*/  UIMAD UR21, UR14, 0x70, URZ ;  /* 0x000000700e1578a4 */ /* 0x000fe4000f8e023f */
[----:B------:R-:W-:Y:S01]  /*0790*/  UMOV UR59, 0xffffe000 ;  /* 0xffffe000003b7882 */ /* 0x000fe20000000000 */
[----:B-1----:R-:W-:-:S02]  /*07a0*/  LOP3.LUT R6, R2, 0x7fffffe, RZ, 0xc0, !PT ;  /* 0x07fffffe02067812 */ /* 0x002fc400078ec0ff */
        /* <DEDUP_REMOVED lines=61> */
[C---:B------:R-:W-:Y:S01]  /*0b80*/  IADD3 R192, R199.reuse, 0x40, RZ ;  /* 0x00000040c7c07810 */ /* 0x040fe20007ffe0ff */
[----:B------:R-:W-:Y:S01]  /*0b90*/  @!UP5 UIMAD UR6, UR6, UR16, URZ ;  /* 0x000000100606d2a4 */ /* 0x000fe2000f8e023f */
[----:B------:R-:W-:Y:S01]  /*0ba0*/  SHF.L.U64.HI R2, R0, 0x2, R2 ;  /* 0x0000000200027819 */ /* 0x000fe20000010202 */
[----:B------:R-:W-:Y:S01]  /*0bb0*/  IMAD.U32 R0, RZ, RZ, UR5 ;  /* 0x00000005ff007e24 */ /* 0x000fe2000f8e00ff */
[----:B------:R-:W-:Y:S01]  /*0bc0*/  UIMAD UR5, UR57, UR12, URZ ;  /* 0x0000000c390572a4 */ /* 0x000fe2000f8e023f */
[----:B------:R-:W-:Y:S01]  /*0bd0*/  IMAD.U32 R3, RZ, RZ, UR7 ;  /* 0x00000007ff037e24 */ /* 0x000fe2000f8e00ff */
[C---:B------:R-:W-:Y:S01]  /*0be0*/  @P4 IADD3 R192, R199.reuse, -0x40, RZ ;  /* 0xffffffc0c7c04810 */ /* 0x040fe20007ffe0ff */
[----:B------:R-:W-:-:S02]  /*0bf0*/  IMAD.IADD R197, R199, 0x1, R193 ;  /* 0x00000001c7c57824 */ /* 0x000fc400078e02c1 */
[----:B------:R-:W-:Y:S01]  /*0c00*/  IMAD R149, R150, 0x2, R149 ;  /* 0x0000000296957824 */ /* 0x000fe200078e0295 */
[----:B------:R1:W-:Y:S01]  /*0c10*/  STL [R1+0x58], R3 ;  /* 0x0000580301007387 */ /* 0x0003e20000100800 */
[----:B------:R-:W-:Y:S02]  /*0c20*/  IMAD.IADD R193, R193, 0x1, R192 ;  /* 0x00000001c1c17824 */ /* 0x000fe400078e02c0 */
[--C-:B------:R-:W-:Y:S02]  /*0c30*/  IMAD.IADD R198, R199, 0x1, R194.reuse ;  /* 0x00000001c7c67824 */ /* 0x100fe400078e02c2 */
[----:B------:R-:W-:Y:S02]  /*0c40*/  IMAD.IADD R196, R197, 0x1, R194 ;  /* 0x00000001c5c47824 */ /* 0x000fe400078e02c2 */
[----:B------:R-:W-:Y:S02]  /*0c50*/  IMAD.IADD R195, R194, 0x1, R192 ;  /* 0x00000001c2c37824 */ /* 0x000fe400078e02c0 */
[----:B------:R-:W-:-:S02]  /*0c60*/  IMAD.SHL.U32 R150, R150, 0x2, RZ ;  /* 0x0000000296967824 */ /* 0x000fc400078e00ff */
[----:B------:R-:W-:Y:S02]  /*0c70*/  IMAD.IADD R194, R194, 0x1, R193 ;  /* 0x00000001c2c27824 */ /* 0x000fe400078e02c1 */
[----:B-1----:R-:W-:Y:S01]  /*0c80*/  IMAD.U32 R3, RZ, RZ, UR4 ;  /* 0x00000004ff037e24 */ /* 0x002fe2000f8e00ff */
[----:B------:R-:W-:-:S04]  /*0c90*/  USHF.R.S32.HI UR4, URZ, 0x1f, UR19 ;  /* 0x0000001f3f047899 */ /* 0x000fc80008011413 */
        /* <DEDUP_REMOVED lines=66> */
.L_x_400:
        /* <DEDUP_REMOVED lines=54> */
.L_x_356:
        /* <DEDUP_REMOVED lines=59> */
.L_x_358:
        /* <DEDUP_REMOVED lines=18> */
.L_x_359:
[----:B------:R-:W2:Y:S01]  /*18f0*/  LDL R0, [R1+0x4c] ;  /* 0x00004c0001007983 */ /* 0x000ea20000100800 */
[----:B------:R-:W-:-:S03]  /*1900*/  ULDC.64 UR14, c[0x0][0x370] ;  /* 0x0000dc00000e7ab9 */ /* 0x000fc60000000a00 */
[----:B------:R-:W3:Y:S04]  /*1910*/  LDL R5, [R1+0x3c] ;  /* 0x00003c0001057983 */ /* 0x000ee80000100800 */
[----:B------:R-:W4:Y:S04]  /*1920*/  LDL R4, [R1+0x5c] ;  /* 0x00005c0001047983 */ /* 0x000f280000100800 */
[----:B------:R-:W2:Y:S01]  /*1930*/  LDL R3, [R1+0x58] ;  /* 0x0000580001037983 */ /* 0x000ea20000100800 */
[----:B------:R-:W-:Y:S02]  /*1940*/  @UP2 UIMAD.WIDE.U32 UR12, UR4, UR14, URZ ;  /* 0x0000000e040c22a5 */ /* 0x000fe4000f8e003f */
[----:B------:R-:W-:-:S02]  /*1950*/  ULDC UR18, c[0x0][0x224] ;  /* 0x0000890000127ab9 */ /* 0x000fc40000000800 */
[----:B------:R-:W-:Y:S02]  /*1960*/  UIMAD.WIDE.U32 UR38, UR49, UR18, URZ ;  /* 0x00000012312672a5 */ /* 0x000fe4000f8e003f */
[----:B------:R-:W-:Y:S02]  /*1970*/  @UP2 UIMAD UR47, UR4, UR15, UR13 ;  /* 0x0000000f042f22a4 */ /* 0x000fe4000f8e020d */
[----:B------:R-:W-:Y:S02]  /*1980*/  @UP2 UMOV UR43, UR12 ;  /* 0x0000000c002b2c82 */ /* 0x000fe40008000000 */
[----:B------:R-:W-:Y:S02]  /*1990*/  ULDC.64 UR12, c[0x0][0x368] ;  /* 0x0000da00000c7ab9 */ /* 0x000fe40000000a00 */
[----:B------:R-:W-:Y:S01]  /*19a0*/  @!UP2 UIMAD UR10, UR58, UR12, URZ ;  /* 0x0000000c3a0aa2a4 */ /* 0x000fe2000f8e023f */
[----:B------:R-:W-:Y:S01]  /*19b0*/  IABS R6, c[0x0][0x1c8] ;  /* 0x0000720000067a13 */ /* 0x000fe20000000000 */
[----:B------:R-:W-:-:S02]  /*19c0*/  ULDC.64 UR14, c[0x0][0x3d8] ;  /* 0x0000f600000e7ab9 */ /* 0x000fc40000000a00 */
[----:B------:R-:W-:Y:S02]  /*19d0*/  @!UP2 UIMAD UR10, UR49, UR13, UR10 ;  /* 0x0000000d310aa2a4 */ /* 0x000fe4000f8e020a */
[----:B------:R-:W-:-:S04]  /*19e0*/  @!UP2 UIMAD.WIDE.U32 UR12, UR49, UR12, URZ ;  /* 0x0000000c310ca2a5 */ /* 0x000fc8000f8e003f */
[----:B------:R-:W-:Y:S01]  /*19f0*/  @!UP2 UIADD3 UR47, UR13, UR10, URZ ;  /* 0x0000000a0d2fa290 */ /* 0x000fe2000fffe03f */
[----:B--2---:R1:W2:Y:S02]  /*1a00*/  R2UR UR16, R0 ;  /* 0x00000000001073c2 */ /* 0x0042a400000e0000 */
[----:B-1----:R-:W5:Y:S06]  /*1a10*/  LDL R0, [R1+0x48] ;  /* 0x0000480001007983 */ /* 0x002f6c0000100800 */
[----:B---3--:R-:W1:Y:S08]  /*1a20*/  R2UR UR40, R5 ;  /* 0x00000000052873c2 */ /* 0x008e7000000e0000 */
[----:B----4-:R3:W4:Y:S01]  /*1a30*/  R2UR UR38, R4 ;  /* 0x00000000042673c2 */ /* 0x01072200000e0000 */
[----:B-1----:R-:W-:Y:S01]  /*1a40*/  UIMAD UR10, UR58, UR18, UR40 ;  /* 0x000000123a0a72a4 */ /* 0x002fe2000f8e0228 */
[----:B---3--:R-:W1:Y:S03]  /*1a50*/  I2F.RP R4, R6 ;  /* 0x0000000600047306 */ /* 0x008e660000209400 */
[----:B------:R-:W-:-:S04]  /*1a60*/  UIADD3 UR10, UR39, UR10, URZ ;  /* 0x0000000a270a7290 */ /* 0x000fc8000fffe03f */
[----:B--2---:R-:W-:Y:S01]  /*1a70*/  UIMAD UR10, UR56, UR10, UR16 ;  /* 0x0000000a380a72a4 */ /* 0x004fe2000f8e0210 */
[----:B------:R-:W2:Y:S01]  /*1a80*/  S2UR UR16, SR_CTAID.X ;  /* 0x00000000001079c3 */ /* 0x000ea20000002500 */
        /* <DEDUP_REMOVED lines=14> */
[----:B------:R3:W2:Y:S01]  /*1b70*/  R2UR UR14, R3 ;  /* 0x00000000030e73c2 */ /* 0x0006a200000e0000 */
[----:B-1----:R-:W-:Y:S01]  /*1b80*/  IMAD.MOV.U32 R4, RZ, RZ, RZ ;  /* 0x000000ffff047224 */ /* 0x002fe200078e00ff */
[----:B---3--:R-:W-:Y:S01]  /*1b90*/  IABS R3, UR53 ;  /* 0x0000003500037c13 */ /* 0x008fe20008000000 */
[----:B------:R-:W-:Y:S01]  /*1ba0*/  USHF.L.U64.HI UR10, UR49, 0x7, UR58 ;  /* 0x00000007310a7899 */ /* 0x000fe2000801023a */
[----:B------:R-:W-:-:S03]  /*1bb0*/  ISETP.NE.AND P2, PT, RZ, c[0x0][0x1c8], PT ;  /* 0x00007200ff007a0c */ /* 0x000fc60003f45270 */
[----:B------:R-:W-:Y:S02]  /*1bc0*/  USEL UR10, UR10, URZ, UP1 ;  /* 0x0000003f0a0a7287 */ /* 0x000fe40008800000 */
[----:B------:R-:W-:Y:S02]  /*1bd0*/  UIADD3 UR12, UP1, UR5, UR12, URZ ;  /* 0x0000000c050c7290 */ /* 0x000fe4000ff3e03f */
[----:B--2---:R-:W-:Y:S02]  /*1be0*/  @UP5 USEL UR14, UR14, UR4, !UP2 ;  /* 0x000000040e0e5287 */ /* 0x004fe4000d000000 */
[----:B------:R-:W-:Y:S02]  /*1bf0*/  UIADD3.X UR13, UR46, UR10, URZ, UP1, !UPT ;  /* 0x0000000a2e0d7290 */ /* 0x000fe40008ffe43f */
[----:B------:R-:W-:-:S04]  /*1c00*/  UIMAD UR10, UR57, UR12, URZ ;  /* 0x0000000c390a72a4 */ /* 0x000fc8000f8e023f */
[----:B------:R-:W-:Y:S02]  /*1c10*/  UIMAD UR10, UR56, UR13, UR10 ;  /* 0x0000000d380a72a4 */ /* 0x000fe4000f8e020a */
[----:B------:R-:W-:Y:S01]  /*1c20*/  UIMAD.WIDE.U32 UR12, UR56, UR12, URZ ;  /* 0x0000000c380c72a5 */ /* 0x000fe2000f8e003f */
[----:B-----5:R1:W2:Y:S02]  /*1c30*/  R2UR UR16, R0 ;  /* 0x00000000001073c2 */ /* 0x0202a400000e0000 */
[----:B-1----:R-:W-:-:S04]  /*1c40*/  IMAD.MOV R0, RZ, RZ, -R5 ;  /* 0x000000ffff007224 */ /* 0x002fc800078e0a05 */
        /* <DEDUP_REMOVED lines=11> */
[----:B------:R-:W-:-:S10]  /*1d00*/  ULDC UR38, c[0x0][0x234] ;  /* 0x00008d0000267ab9 */ /* 0x000fd40000000800 */
[----:B------:R-:W-:-:S05]  /*1d10*/  @P3 IADD3 R4, R4, 0x1, RZ ;  /* 0x0000000104043810 */ /* 0x000fca0007ffe0ff */
[----:B------:R-:W-:Y:S01]  /*1d20*/  @!P0 IMAD.MOV R4, RZ, RZ, -R4 ;  /* 0x000000ffff048224 */ /* 0x000fe200078e0a04 */
[----:B------:R-:W-:Y:S01]  /*1d30*/  PLOP3.LUT P0, PT, PT, PT, UP5, 0x80, 0x0 ;  /* 0x000000000000781c */ /* 0x000fe20003f0f058 */
[----:B------:R-:W-:Y:S01]  /*1d40*/  @UP5 UIMAD UR14, UR53, UR38, UR14 ;  /* 0x00000026350e52a4 */ /* 0x000fe2000f8e020e */
[----:B------:R-:W-:Y:S01]  /*1d50*/  @!P2 LOP3.LUT R4, RZ, c[0x0][0x1c8], RZ, 0x33, !PT ;  /* 0x00007200ff04aa12 */ /* 0x000fe200078e33ff */
[----:B------:R-:W-:Y:S02]  /*1d60*/  USEL UR38, UR15, URZ, UP6 ;  /* 0x0000003f0f267287 */ /* 0x000fe4000b000000 */
[----:B------:R-:W-:Y:S02]  /*1d70*/  UIADD3 UR15, UR13, UR10, URZ ;  /* 0x0000000a0d0f7290 */ /* 0x000fe4000fffe03f */
[----:B------:R-:W-:Y:S02]  /*1d80*/  USHF.R.S32.HI UR10, URZ, 0x1f, UR7 ;  /* 0x0000001f3f0a7899 */ /* 0x000fe40008011407 */
[----:B--2---:R-:W-:Y:S01]  /*1d90*/  @!UP5 UMOV UR14, UR16 ;  /* 0x00000010000edc82 */ /* 0x004fe20008000000 */
[----:B------:R-:W-:-:S03]  /*1da0*/  SHF.R.S32.HI R14, RZ, 0x1f, R4 ;  /* 0x0000001fff0e7819 */ /* 0x000fc60000011404 */
        /* <DEDUP_REMOVED lines=8> */
.L_x_360:
[----:B------:R-:W2:Y:S02]  /*1e30*/  LDL R0, [R1+0x54] ;  /* 0x0000540001007983 */ /* 0x000ea40000100800 */
[----:B--2---:R1:W2:Y:S01]  /*1e40*/  R2UR UR16, R0 ;  /* 0x00000000001073c2 */ /* 0x0042a200000e0000 */
[----:B------:R-:W-:-:S07]  /*1e50*/  DEPBAR.LE SB1, 0x0, {2} ;  /* 0x000090040000791a */ /* 0x000fce0000000000 */
.L_x_361:
[----:B------:R-:W2:Y:S04]  /*1e60*/  LDL R6, [R1+0x60] ;  /* 0x0000600001067983 */ /* 0x000ea80000100800 */
[----:B------:R-:W3:Y:S04]  /*1e70*/  LDL R5, [R1+0x38] ;  /* 0x0000380001057983 */ /* 0x000ee80000100800 */
[----:B------:R-:W4:Y:S04]  /*1e80*/  LDL R3, [R1+0x50] ;  /* 0x0000500001037983 */ /* 0x000f280000100800 */
[----:B------:R-:W5:Y:S04]  /*1e90*/  LDL R0, [R1+0x44] ;  /* 0x0000440001007983 */ /* 0x000f680000100800 */
[----:B------:R-:W4:Y:S04]  /*1ea0*/  LDL R10, [R1+0x40] ;  /* 0x00004000010a7983 */ /* 0x000f280000100800 */
[----:B------:R-:W1:Y:S01]  /*1eb0*/  S2R R11, SR_TID.X ;  /* 0x00000000000b7919 */ /* 0x000e620000002100 */
[----:B------:R-:W-:-:S02]  /*1ec0*/  SHF.R.S32.HI R229, RZ, 0x1f, R228 ;  /* 0x0000001fffe57819 */ /* 0x000fc400000114e4 */
[----:B-1----:R-:W-:Y:S01]  /*1ed0*/  SHF.R.S32.HI R12, RZ, 0x1f, R11 ;  /* 0x0000001fff0c7819 */ /* 0x002fe2000001140b */
[----:B------:R-:W-:Y:S01]  /*1ee0*/  UIADD3 UR14, UR5, UR14, URZ ;  /* 0x0000000e050e7290 */ /* 0x000fe2000fffe03f */
[----:B------:R-:W-:Y:S01]  /*1ef0*/  BSSY B1, `(.L_x_357) ;  /* 0x0000891000017945 */ /* 0x000fe20003800000 */
[----:B--2---:R-:W1:Y:S08]  /*1f00*/  R2UR UR49, R6 ;  /* 0x00000000063173c2 */ /* 0x004e7000000e0000 */
[----:B---3--:R-:W1:Y:S08]  /*1f10*/  R2UR UR48, R5 ;  /* 0x00000000053073c2 */ /* 0x008e7000000e0000 */
[----:B----4-:R2:W3:Y:S08]  /*1f20*/  R2UR UR45, R3 ;  /* 0x00000000032d73c2 */ /* 0x0104f000000e0000 */
[----:B-----5:R-:W3:Y:S01]  /*1f30*/  R2UR UR4, R0 ;  /* 0x00000000000473c2 */ /* 0x020ee200000e0000 */
[----:B-1----:R-:W-:-:S04]  /*1f40*/  UIADD3 UR12, UP4, UP3, UR12, UR48, UR49 ;  /* 0x000000300c0c7290 */ /* 0x002fc8000fb9e031 */
[----:B------:R-:W-:Y:S01]  /*1f50*/  UIADD3 UR48, UP2, UP1, UR39, UR12, UR40 ;  /* 0x0000000c27307290 */ /* 0x000fe2000f95e028 */
[----:B--2---:R-:W-:Y:S01]  /*1f60*/  LEA.HI R3, R12, R11, RZ, 0x2 ;  /* 0x0000000b0c037211 */ /* 0x004fe200078f10ff */
[----:B------:R-:W-:Y:S02]  /*1f70*/  USHF.R.S32.HI UR39, URZ, 0x1f, UR53 ;  /* 0x0000001f3f277899 */ /* 0x000fe40008011435 */
[----:B------:R-:W-:Y:S01]  /*1f80*/  ULDC.64 UR12, c[0x0][0x1a8] ;  /* 0x00006a00000c7ab9 */ /* 0x000fe20000000a00 */
[----:B------:R-:W-:Y:S01]  /*1f90*/  SHF.R.S32.HI R3, RZ, 0x2, R3 ;  /* 0x00000002ff037819 */ /* 0x000fe20000011403 */
[----:B---3--:R-:W-:-:S03]  /*1fa0*/  UIADD3.X UR4, UR15, UR4, UR45, UP4, UP3 ;  /* 0x000000040f047290 */ /* 0x008fc6000a7e642d */
[----:B------:R-:W-:Y:S01]  /*1fb0*/  SHF.R.S32.HI R15, RZ, 0x1f, R3 ;  /* 0x0000001fff0f7819 */ /* 0x000fe20000011403 */
[----:B------:R-:W-:Y:S02]  /*1fc0*/  UIADD3.X UR45, UR38, UR4, UR18, UP2, UP1 ;  /* 0x00000004262d7290 */ /* 0x000fe400097e2412 */
[----:B------:R-:W-:Y:S01]  /*1fd0*/  UIMAD UR4, UR39, UR12, URZ ;  /* 0x0000000c270472a4 */ /* 0x000fe2000f8e023f */
[----:B------:R-:W-:-:S03]  /*1fe0*/  IADD3 R0, P0, R3, UR5, RZ ;  /* 0x0000000503007c10 */ /* 0x000fc6000ff1e0ff */
[----:B------:R-:W-:Y:S01]  /*1ff0*/  UIMAD UR40, UR53, UR13, UR4 ;  /* 0x0000000d352872a4 */ /* 0x000fe2000f8e0204 */
[----:B------:R-:W-:Y:S02]  /*2000*/  IADD3.X R5, R15, UR46, RZ, P0, !PT ;  /* 0x0000002e0f057c10 */ /* 0x000fe400087fe4ff */
[----:B------:R-:W-:Y:S02]  /*2010*/  ULDC.64 UR12, c[0x0][0x378] ;  /* 0x0000de00000c7ab9 */ /* 0x000fe40000000a00 */
[----:B------:R-:W-:Y:S01]  /*2020*/  UIMAD UR4, UR39, UR12, URZ ;  /* 0x0000000c270472a4 */ /* 0x000fe2000f8e023f */
[----:B------:R-:W-:-:S03]  /*2030*/  IMAD.WIDE.U32 R6, R0, c[0x0][0x190], R228 ;  /* 0x0000640000067a25 */ /* 0x000fc600078e00e4 */
[----:B------:R-:W-:Y:S01]  /*2040*/  UIMAD UR39, UR53, UR13, UR4 ;  /* 0x0000000d352772a4 */ /* 0x000fe2000f8e0204 */
[----:B------:R-:W-:Y:S02]  /*2050*/  IMAD R5, R5, c[0x0][0x190], RZ ;  /* 0x0000640005057a24 */ /* 0x000fe400078e02ff */
[----:B------:R-:W-:Y:S02]  /*2060*/  ULDC.64 UR12, c[0x0][0x370] ;  /* 0x0000dc00000c7ab9 */ /* 0x000fe40000000a00 */
[----:B------:R-:W-:Y:S01]  /*2070*/  UIMAD UR4, UR46, UR12, URZ ;  /* 0x0000000c2e0472a4 */ /* 0x000fe2000f8e023f */
[----:B------:R-:W-:Y:S01]  /*2080*/  IMAD R0, R0, c[0x0][0x194], R5 ;  /* 0x0000650000007a24 */ /* 0x000fe200078e0205 */
[----:B------:R-:W-:Y:S02]  /*2090*/  IADD3 R8, P0, R6, UR55, RZ ;  /* 0x0000003706087c10 */ /* 0x000fe4000ff1e0ff */
[----:B------:R-:W-:Y:S02]  /*20a0*/  UIMAD UR38, UR5, UR13, UR4 ;  /* 0x0000000d052672a4 */ /* 0x000fe4000f8e0204 */
[----:B------:R-:W-:Y:S01]  /*20b0*/  UIADD3 UR4, UR5, UR16, URZ ;  /* 0x0000001005047290 */ /* 0x000fe2000fffe03f */
[----:B------:R-:W-:Y:S01]  /*20c0*/  IADD3.X R9, R7, UR54, R0, P0, !PT ;  /* 0x0000003607097c10 */ /* 0x000fe200087fe400 */
[----:B------:R-:W-:Y:S01]  /*20d0*/  UMOV UR18, 0x4 ;  /* 0x0000000400127882 */ /* 0x000fe20000000000 */
[----:B------:R1:W2:Y:S01]  /*20e0*/  R2UR UR46, R10 ;  /* 0x000000000a2e73c2 */ /* 0x0002a200000e0000 */
[----:B------:R-:W-:-:S02]  /*20f0*/  ULDC.64 UR12, c[0x0][0x200] ;  /* 0x00008000000c7ab9 */ /* 0x000fc40000000a00 */
[----:B------:R-:W-:Y:S02]  /*2100*/  ULDC.64 UR54, c[0x0][0x3c8] ;  /* 0x0000f20000367ab9 */ /* 0x000fe40000000a00 */
[----:B------:R-:W-:Y:S01]  /*2110*/  UIMAD.WIDE UR14, UR14, UR18, UR12 ;  /* 0x000000120e0e72a5 */ /* 0x000fe2000f8e020c */
[----:B------:R-:W-:-:S06]  /*2120*/  LEA.HI R0, R12, R11, RZ, 0x5 ;  /* 0x0000000b0c007211 */ /* 0x000fcc00078f28ff */
[----:B------:R-:W-:Y:S01]  /*2130*/  UMOV UR12, UR15 ;  /* 0x0000000f000c7c82 */ /* 0x000fe20008000000 */
[----:B-1----:R-:W-:Y:S01]  /*2140*/  IMAD.U32 R10, RZ, RZ, UR5 ;  /* 0x00000005ff0a7e24 */ /* 0x002fe2000f8e00ff */
[----:B------:R-:W-:-:S03]  /*2150*/  UIMAD.WIDE UR4, UR4, UR18, UR54 ;  /* 0x00000012040472a5 */ /* 0x000fc6000f8e0236 */
[----:B------:R-:W-:-:S04]  /*2160*/  ULDC UR18, c[0x0][0x2e8] ;  /* 0x0000ba0000127ab9 */ /* 0x000fc80000000800 */
[----:B------:R-:W-:Y:S02]  /*2170*/  UMOV UR15, UR4 ;  /* 0x00000004000f7c82 */ /* 0x000fe40008000000 */
[----:B------:R-:W-:Y:S01]  /*2180*/  UIADD3 UR4, -UR6, UR17, UR7 ;  /* 0x0000001106047290 */ /* 0x000fe2000fffe107 */
[----:B------:R-:W-:-:S03]  /*2190*/  LOP3.LUT R5, R0, 0xffffffe0, RZ, 0xc0, !PT ;  /* 0xffffffe000057812 */ /* 0x000fc600078ec0ff */
[----:B------:R-:W-:Y:S01]  /*21a0*/  UIADD3 UR4, UR4, -UR18, URZ ;  /* 0x8000001204047290 */ /* 0x000fe2000fffe03f */
[----:B------:R-:W-:-:S03]  /*21b0*/  IADD3 R6, P0, R228, UR43, RZ ;  /* 0x0000002be4067c10 */ /* 0x000fc6000ff1e0ff */
[----:B------:R-:W-:Y:S01]  /*21c0*/  USHF.R.S32.HI UR18, URZ, 0x1f, UR4 ;  /* 0x0000001f3f127899 */ /* 0x000fe20008011404 */
[----:B------:R-:W-:Y:S01]  /*21d0*/  SHF.R.S32.HI R0, RZ, 0x5, R0 ;  /* 0x00000005ff007819 */ /* 0x000fe20000011400 */
[----:B------:R-:W-:Y:S02]  /*21e0*/  IMAD.IADD R5, R11, 0x1, -R5 ;  /* 0x000000010b057824 */ /* 0x000fe400078e0a05 */
[----:B------:R-:W-:Y:S01]  /*21f0*/  ULEA.HI UR18, UR18, UR4, URZ, 0x7 ;  /* 0x0000000412127291 */ /* 0x000fe2000f8f383f */
[----:B------:R-:W-:Y:S01]  /*2200*/  IADD3.X R7, R229, UR47, RZ, P0, !PT ;  /* 0x0000002fe5077c10 */ /* 0x000fe200087fe4ff */
[----:B--2---:R-:W-:Y:S02]  /*2210*/  IMAD R0, R0, UR46, R5 ;  /* 0x0000002e00007c24 */ /* 0x004fe4000f8e0205 */
[----:B------:R-:W-:Y:S02]  /*2220*/  USHF.R.S32.HI UR18, URZ, 0x7, UR18 ;  /* 0x000000073f127899 */ /* 0x000fe40008011412 */
[----:B------:R-:W-:Y:S01]  /*2230*/  IMAD.WIDE.U32 R6, R10, c[0x0][0x370], R6 ;  /* 0x0000dc000a067a25 */ /* 0x000fe200078e0006 */
[----:B------:R-:W-:Y:S01]  /*2240*/  IADD3 R5, P0, R0, UR48, RZ ;  /* 0x0000003000057c10 */ /* 0x000fe2000ff1e0ff */
[----:B------:R-:W-:-:S03]  /*2250*/  UISETP.LT.AND UP1, UPT, URZ, UR18, UPT ;  /* 0x000000123f00728c */ /* 0x000fc6000bf21270 */
[----:B------:R-:W-:Y:S01]  /*2260*/  IADD3 R7, R7, UR38, RZ ;  /* 0x0000002607077c10 */ /* 0x000fe2000fffe0ff */
[----:B------:R-:W-:Y:S01]  /*2270*/  USEL UR18, URZ, UR18, !UP1 ;  /* 0x000000123f127287 */ /* 0x000fe2000c800000 */
[----:B------:R-:W-:Y:S01]  /*2280*/  LEA.HI.X.SX32 R204, R0, UR45, 0x1, P0 ;  /* 0x0000002d00cc7c11 */ /* 0x000fe200080f0eff */
        /* <DEDUP_REMOVED lines=10> */
[----:B------:R-:W-:Y:S01]  /*2330*/  IADD3 R9, R9, UR40, RZ ;  /* 0x0000002809097c10 */ /* 0x000fe2000fffe0ff */
[----:B------:R-:W-:Y:S01]  /*2340*/  UMOV UR14, UR5 ;  /* 0x00000005000e7c82 */ /* 0x000fe20008000000 */
[----:B------:R-:W-:Y:S01]  /*2350*/  IMAD.IADD R0, R7, 0x1, R0 ;  /* 0x0000000107007824 */ /* 0x000fe200078e0200 */
[----:B------:R-:W-:Y:S01]  /*2360*/  LEA R205, P2, R5, c[0x0][0x350], 0x2 ;  /* 0x0000d40005cd7a11 */ /* 0x000fe200078410ff */
[----:B------:R-:W1:Y:S01]  /*2370*/  S2UR UR49, SR_CTAID.Y ;  /* 0x00000000003179c3 */ /* 0x000e620000002600 */
[----:B------:R-:W-:Y:S01]  /*2380*/  LEA R200, P3, R6, c[0x0][0x330], 0x1 ;  /* 0x0000cc0006c87a11 */ /* 0x000fe200078608ff */
[----:B------:R-:W-:Y:S01]  /*2390*/  UIADD3 UR5, UR52, -0x1, URZ ;  /* 0xffffffff34057890 */ /* 0x000fe2000fffe03f */
        /* <DEDUP_REMOVED lines=23> */
.L_x_363:
        /* <DEDUP_REMOVED lines=18> */
.L_x_364:
        /* <DEDUP_REMOVED lines=29> */
.L_x_366:
[----:B------:R-:W-:Y:S05]  /*2800*/  BSYNC B0 ;  /* 0x0000000000007941 */ /* 0x000fea0003800000 */
.L_x_365:
        /* <DEDUP_REMOVED lines=14> */
.L_x_368:
[----:B------:R-:W-:Y:S05]  /*28f0*/  BSYNC B0 ;  /* 0x0000000000007941 */ /* 0x000fea0003800000 */
.L_x_367:
        /* <DEDUP_REMOVED lines=25> */
.L_x_370:
[----:B------:R-:W-:Y:S05]  /*2a90*/  BSYNC B0 ;  /* 0x0000000000007941 */ /* 0x000fea0003800000 */
.L_x_369:
        /* <DEDUP_REMOVED lines=12> */
.L_x_362:
        /* <DEDUP_REMOVED lines=44> */
.L_x_373:
[----:B------:R-:W-:Y:S05]  /*2e20*/  BSYNC B0 ;  /* 0x0000000000007941 */ /* 0x000fea0003800000 */
.L_x_372:
        /* <DEDUP_REMOVED lines=21> */
.L_x_375:
[----:B------:R-:W-:Y:S05]  /*2f80*/  BSYNC B0 ;  /* 0x0000000000007941 */ /* 0x000fea0003800000 */
.L_x_374:
        /* <DEDUP_REMOVED lines=17> */
.L_x_377:
[----:B------:R-:W-:Y:S05]  /*30a0*/  BSYNC B0 ;  /* 0x0000000000007941 */ /* 0x000fea0003800000 */
.L_x_376:
        /* <DEDUP_REMOVED lines=15> */
.L_x_379:
[----:B------:R-:W-:Y:S05]  /*31a0*/  BSYNC B0 ;  /* 0x0000000000007941 */ /* 0x000fea0003800000 */
.L_x_378:
        /* <DEDUP_REMOVED lines=20> */
.L_x_381:
[----:B------:R-:W-:Y:S05]  /*32f0*/  BSYNC B0 ;  /* 0x0000000000007941 */ /* 0x000fea0003800000 */
.L_x_380:
        /* <DEDUP_REMOVED lines=20> */
.L_x_383:
[----:B------:R-:W-:Y:S05]  /*3440*/  BSYNC B0 ;  /* 0x0000000000007941 */ /* 0x000fea0003800000 */
.L_x_382:
        /* <DEDUP_REMOVED lines=61> */
.L_x_385:
[----:B------:R-:W-:Y:S05]  /*3820*/  BSYNC B0 ;  /* 0x0000000000007941 */ /* 0x000fea0003800000 */
.L_x_384:
        /* <DEDUP_REMOVED lines=19> */
.L_x_387:
[----:B------:R-:W-:Y:S05]  /*3960*/  BSYNC B0 ;  /* 0x0000000000007941 */ /* 0x000fea0003800000 */
.L_x_386:
[----:B------:R-:W0:Y:S01]  /*3970*/  LDGDEPBAR ;  /* 0x00000000000079af */ /* 0x000e220000000000 */
[----:B------:R-:W-:Y:S02]  /*3980*/  ULDC.64 UR40, c[0x0][0x318] ;  /* 0x0000c60000287ab9 */ /* 0x000fe40000000a00 */
[----:B------:R-:W-:Y:S02]  /*3990*/  UISETP.NE.U32.AND UP1, UPT, URZ, UR40, UPT ;  /* 0x000000283f00728c */ /* 0x000fe4000bf25070 */
[----:B------:R-:W-:Y:S02]  /*39a0*/  USHF.R.S32.HI UR7, URZ, 0x1f, UR53 ;  /* 0x0000001f3f077899 */ /* 0x000fe40008011435 */
        /* <DEDUP_REMOVED lines=13> */
[----:B---3--:R-:W-:-:S05]  /*3a80*/  IMAD.U32 R4, RZ, RZ, UR40 ;  /* 0x00000028ff047e24 */ /* 0x008fca000f8e00ff */
[----:B------:R-:W-:-:S05]  /*3a90*/  IMAD.U32 R5, RZ, RZ, UR41 ;  /* 0x00000029ff057e24 */ /* 0x000fca000f8e00ff */
[----:B------:R3:W5:Y:S01]  /*3aa0*/  @P1 LDG.E R4, [R4.64] ;  /* 0x0000002404041981 */ /* 0x000762000c1e1900 */
[----:B-12-4-:R-:W5:Y:S01]  /*3ab0*/  @P1 MUFU.RCP R0, c[0x0][0x238] ;  /* 0x00008e0000001b08 */ /* 0x016f620000001000 */
[C---:B------:R-:W-:Y:S01]  /*3ac0*/  IADD3 R3, R162.reuse, 0x1000, RZ ;  /* 0x00001000a2037810 */ /* 0x040fe20007ffe0ff */
[----:B------:R-:W-:Y:S01]  /*3ad0*/  IMAD.SHL.U32 R154, R162, 0x2, RZ ;  /* 0x00000002a29a7824 */ /* 0x000fe200078e00ff */
[----:B------:R-:W1:Y:S01]  /*3ae0*/  LDSM.16.M88.4 R116, [R150+0x8000] ;  /* 0x008000009674783b */ /* 0x000e620000000200 */
[----:B------:R-:W-:Y:S01]  /*3af0*/  IMAD.MOV.U32 R218, RZ, RZ, R191 ;  /* 0x000000ffffda7224 */ /* 0x000fe200078e00bf */
[----:B------:R-:W-:Y:S01]  /*3b00*/  SEL R148, R3, R162, !P0 ;  /* 0x000000a203947207 */ /* 0x000fe20004000000 */
[----:B------:R-:W-:Y:S01]  /*3b10*/  CS2R R94, SRZ ;  /* 0x00000000005e7805 */ /* 0x000fe2000001ff00 */
[----:B------:R-:W2:Y:S01]  /*3b20*/  LDSM.16.M88.4 R120, [R150+0x8400] ;  /* 0x008400009678783b */ /* 0x000ea20000000200 */
[----:B------:R-:W-:Y:S01]  /*3b30*/  CS2R R92, SRZ ;  /* 0x00000000005c7805 */ /* 0x000fe2000001ff00 */
[----:B------:R-:W-:Y:S01]  /*3b40*/  CS2R R98, SRZ ;  /* 0x0000000000627805 */ /* 0x000fe2000001ff00 */
[----:B------:R-:W-:Y:S01]  /*3b50*/  CS2R R96, SRZ ;  /* 0x0000000000607805 */ /* 0x000fe2000001ff00 */
[----:B------:R-:W4:Y:S01]  /*3b60*/  LDSM.16.M88.4 R124, [R150+0x8800] ;  /* 0x00880000967c783b */ /* 0x000f220000000200 */
[----:B------:R-:W-:Y:S01]  /*3b70*/  CS2R R90, SRZ ;  /* 0x00000000005a7805 */ /* 0x000fe2000001ff00 */
[----:B------:R-:W-:Y:S01]  /*3b80*/  CS2R R88, SRZ ;  /* 0x0000000000587805 */ /* 0x000fe2000001ff00 */
[----:B------:R-:W-:Y:S01]  /*3b90*/  CS2R R86, SRZ ;  /* 0x0000000000567805 */ /* 0x000fe2000001ff00 */
[----:B------:R-:W1:Y:S01]  /*3ba0*/  LDSM.16.M88.4 R128, [R150+0x8c00] ;  /* 0x008c00009680783b */ /* 0x000e620000000200 */
        /* <DEDUP_REMOVED lines=8> */
[----:B---3--:R-:W-:Y:S01]  /*3c30*/  SHF.L.U64.HI R5, R16, 0x2, R13 ;  /* 0x0000000210057819 */ /* 0x008fe2000001020d */
[----:B------:R-:W-:Y:S01]  /*3c40*/  CS2R R72, SRZ ;  /* 0x0000000000487805 */ /* 0x000fe2000001ff00 */
[----:B------:R-:W-:Y:S01]  /*3c50*/  CS2R R70, SRZ ;  /* 0x0000000000467805 */ /* 0x000fe2000001ff00 */
[----:B------:R-:W3:Y:S01]  /*3c60*/  LDSM.16.M88.4 R140, [R149+0x8800] ;  /* 0x00880000958c783b */ /* 0x000ee20000000200 */
[----:B------:R-:W-:Y:S01]  /*3c70*/  CS2R R68, SRZ ;  /* 0x0000000000447805 */ /* 0x000fe2000001ff00 */
[----:B------:R-:W-:Y:S01]  /*3c80*/  SHF.L.U32 R148, R148, 0x1, RZ ;  /* 0x0000000194947819 */ /* 0x000fe200000006ff */
[----:B------:R-:W-:Y:S01]  /*3c90*/  IMAD.IADD R155, R154, 0x1, R157 ;  /* 0x000000019a9b7824 */ /* 0x000fe200078e029d */
[----:B------:R-:W1:Y:S01]  /*3ca0*/  LDSM.16.M88.4 R144, [R149+0x8c00] ;  /* 0x008c00009590783b */ /* 0x000e620000000200 */
[----:B------:R-:W-:Y:S01]  /*3cb0*/  UMOV UR4, URZ ;  /* 0x0000003f00047c82 */ /* 0x000fe20008000000 */
[----:B-----5:R-:W-:Y:S01]  /*3cc0*/  @P1 FMUL.FTZ R4, R4, R0 ;  /* 0x0000000004041220 */ /* 0x020fe20000410000 */
[----:B------:R-:W-:-:S03]  /*3cd0*/  IADD3 R0, R156, 0x1000, RZ ;  /* 0x000010009c007810 */ /* 0x000fc60007ffe0ff */
[----:B------:R5:W1:Y:S01]  /*3ce0*/  @P1 R2UR UR7, R4 ;  /* 0x00000000040713c2 */ /* 0x000a6200000e0000 */
[----:B------:R-:W-:-:S05]  /*3cf0*/  SEL R0, R0, R156, !P0 ;  /* 0x0000009c00007207 */ /* 0x000fca0004000000 */
[----:B------:R-:W-:Y:S01]  /*3d00*/  IMAD.SHL.U32 R3, R0, 0x2, RZ ;  /* 0x0000000200037824 */ /* 0x000fe200078e00ff */
[----:B------:R-:W-:-:S04]  /*3d10*/  IADD3 R0, R16, -0x80, RZ ;  /* 0xffffff8010007810 */ /* 0x000fc80007ffe0ff */
[----:B------:R-:W-:Y:S02]  /*3d20*/  SHF.L.U32 R0, R0, 0x2, RZ ;  /* 0x0000000200007819 */ /* 0x000fe400000006ff */
[----:B-----5:R-:W-:Y:S01]  /*3d30*/  IADD3 R4, R16, 0x1, RZ ;  /* 0x0000000110047810 */ /* 0x020fe20007ffe0ff */
[----:B-1----:R-:W-:-:S04]  /*3d40*/  @UP1 UMOV UR4, UR7 ;  /* 0x0000000700041c82 */ /* 0x002fc80008000000 */
[----:B------:R1:W-:Y:S04]  /*3d50*/  STL [R1+0x1c], R4 ;  /* 0x00001c0401007387 */ /* 0x0003e80000100800 */
[----:B------:R2:W-:Y:S01]  /*3d60*/  STL [R1+0x18], R5 ;  /* 0x0000180501007387 */ /* 0x0005e20000100800 */
[----:B-1----:R-:W-:-:S05]  /*3d70*/  IMAD.SHL.U32 R4, R16, 0x4, RZ ;  /* 0x0000000410047824 */ /* 0x002fca00078e00ff */
[----:B------:R1:W-:Y:S04]  /*3d80*/  STL [R1+0x14], R4 ;  /* 0x0000140401007387 */ /* 0x0003e80000100800 */
[----:B--234-:R1:W-:Y:S02]  /*3d90*/  STL [R1+0x10], R0 ;  /* 0x0000100001007387 */ /* 0x01c3e40000100800 */
.L_x_390:
[----:B-1----:R-:W2:Y:S01]  /*3da0*/  LDL R4, [R1+0x1c] ;  /* 0x00001c0001047983 */ /* 0x002ea20000100800 */
[----:B------:R-:W-:Y:S01]  /*3db0*/  USHF.L.U32 UR7, UR11, 0x7, URZ ;  /* 0x000000070b077899 */ /* 0x000fe2000800063f */
[----:B------:R-:W-:Y:S02]  /*3dc0*/  MOV R0, UR6 ;  /* 0x0000000600007c02 */ /* 0x000fe40008000f00 */
[----:B------:R-:W2:Y:S01]  /*3dd0*/  LDL R20, [R1+0x24] ;  /* 0x0000240001147983 */ /* 0x000ea20000100800 */
[----:B------:R-:W-:Y:S01]  /*3de0*/  UIADD3 UR10, UR17, 0x80, UR7 ;  /* 0x00000080110a7890 */ /* 0x000fe2000fffe007 */
[----:B------:R-:W-:Y:S01]  /*3df0*/  IADD3 R112, R157, R148, RZ ;  /* 0x000000949d707210 */ /* 0x000fe20007ffe0ff */
[----:B------:R-:W-:Y:S01]  /*3e00*/  UIADD3 UR7, UR7, 0x80, URZ ;  /* 0x0000008007077890 */ /* 0x000fe2000fffe03f */
[----:B------:R-:W0:Y:S01]  /*3e10*/  LDGDEPBAR ;  /* 0x00000000000079af */ /* 0x000e220000000000 */
[----:B------:R-:W-:Y:S02]  /*3e20*/  UIADD3 UR16, UR10, -UR6, URZ ;  /* 0x800000060a107290 */ /* 0x000fe4000fffe03f */
[----:B------:R-:W-:Y:S04]  /*3e30*/  USHF.L.U32 UR10, UR5, 0x7, URZ ;  /* 0x00000007050a7899 */ /* 0x000fe8000800063f */
[----:B------:R-:W-:Y:S01]  /*3e40*/  UISETP.GE.AND UP0, UPT, UR10, UR16, UPT ;  /* 0x000000100a00728c */ /* 0x000fe2000bf06270 */
[----:B------:R-:W-:Y:S03]  /*3e50*/  STL [R1+0x138], R205 ;  /* 0x000138cd01007387 */ /* 0x000fe60000100800 */
[----:B------:R-:W-:Y:S01]  /*3e60*/  UISETP.LT.AND UP0, UPT, UR7, UR6, UP0 ;  /* 0x000000060700728c */ /* 0x000fe20008701270 */
[----:B------:R-:W-:Y:S04]  /*3e70*/  STL [R1+0x134], R204 ;  /* 0x000134cc01007387 */ /* 0x000fe80000100800 */
[----:B------:R-:W-:Y:S01]  /*3e80*/  STL [R1+0x130], R229 ;  /* 0x000130e501007387 */ /* 0x000fe20000100800 */
[----:B------:R-:W-:Y:S01]  /*3e90*/  PLOP3.LUT P0, PT, PT, PT, UP0, 0x80, 0x0 ;  /* 0x000000000000781c */ /* 0x000fe20003f0f008 */
[----:B------:R-:W-:Y:S02]  /*3ea0*/  UISETP.GT.AND UP0, UPT, UR5, UR18, UPT ;  /* 0x000000120500728c */ /* 0x000fe4000bf04270 */
        /* <DEDUP_REMOVED lines=48> */
[----:B------:R-:W-:Y:S04]  /*41b0*/  STL [R1+0x6c], R3 ;  /* 0x00006c0301007387 */ /* 0x000fe80000100800 */
[----:B------:R-:W-:Y:S04]  /*41c0*/  STL [R1+0x68], R2 ;  /* 0x0000680201007387 */ /* 0x000fe80000100800 */
[----:B-1----:R-:W3:Y:S04]  /*41d0*/  LDL R69, [R1+0x8] ;  /* 0x0000080001457983 */ /* 0x002ee80000100800 */
[----:B----4-:R-:W4:Y:S01]  /*41e0*/  LDL R68, [R1+0xc] ;  /* 0x00000c0001447983 */ /* 0x010f220000100800 */
[----:B------:R-:W-:Y:S04]  /*41f0*/  DEPBAR.LE SB0, 0x0 ;  /* 0x000080000000791a */ /* 0x000fe80000000000 */
[----:B------:R-:W-:Y:S08]  /*4200*/  BAR.SYNC.DEFER_BLOCKING 0x0 ;  /* 0x0000000000007b1d */ /* 0x000ff00000010000 */
[----:B------:R-:W-:Y:S08]  /*4210*/  LDSM.16.M88.4 R64, [R148] ;  /* 0x000000009440783b */ /* 0x000ff00000000200 */
[----:B------:R-:W1:Y:S08]  /*4220*/  LDSM.16.M88.4 R16, [R150+0x6000] ;  /* 0x006000009610783b */ /* 0x000e700000000200 */
[----:B------:R-:W1:Y:S08]  /*4230*/  LDSM.16.M88.4 R60, [R148+0x1000] ;  /* 0x00100000943c783b */ /* 0x000e700000000200 */
[----:B------:R-:W1:Y:S01]  /*4240*/  LDSM.16.M88.4 R32, [R150+0x6400] ;  /* 0x006400009620783b */ /* 0x000e620000000200 */
[----:B--2---:R-:W-:Y:S07]  /*4250*/  IADD3 R0, R0, -UR17, R4 ;  /* 0x8000001100007c10 */ /* 0x004fee000fffe004 */
[----:B------:R-:W2:Y:S01]  /*4260*/  LDSM.16.M88.4 R48, [R150+0x6800] ;  /* 0x006800009630783b */ /* 0x000ea20000000200 */
[----:B------:R-:W-:Y:S02]  /*4270*/  @!P0 IADD3 R168, R0, UR10, RZ ;  /* 0x0000000a00a88c10 */ /* 0x000fe4000fffe0ff */
[----:B------:R-:W-:Y:S04]  /*4280*/  MOV R0, UR11 ;  /* 0x0000000b00007c02 */ /* 0x000fe80008000f00 */
[----:B------:R-:W-:Y:S01]  /*4290*/  LEA R0, R0, R20, 0x7 ;  /* 0x0000001400007211 */ /* 0x000fe200078e38ff */
[----:B------:R-:W2:Y:S03]  /*42a0*/  LDSM.16.M88.4 R100, [R150+0x6c00] ;  /* 0x006c00009664783b */ /* 0x000ea60000000200 */
[----:B------:R-:W-:Y:S01]  /*42b0*/  I2F R169, R0 ;  /* 0x0000000000a97306 */ /* 0x000fe20000201400 */
[C---:B------:R-:W-:Y:S02]  /*42c0*/  IADD3 R163, R0.reuse, 0x1, RZ ;  /* 0x0000000100a37810 */ /* 0x040fe40007ffe0ff */
[C---:B------:R-:W-:Y:S01]  /*42d0*/  IADD3 R173, R0.reuse, 0x20, RZ ;  /* 0x0000002000ad7810 */ /* 0x040fe20007ffe0ff */
[-C--:B-1----:R-:W-:Y:S01]  /*42e0*/  HMMA.16816.F32 R4, R64, R16.reuse, RZ ;  /* 0x000000104004723c */ /* 0x082fe200000018ff */
[----:B------:R-:W-:Y:S02]  /*42f0*/  LDSM.16.M88.4 R104, [R112] ;  /* 0x000000007068783b */ /* 0x000fe40000000200 */
[C---:B------:R-:W-:Y:S02]  /*4300*/  IADD3 R164, R0.reuse, 0x8, RZ ;  /* 0x0000000800a47810 */ /* 0x040fe40007ffe0ff */
[C---:B------:R-:W-:Y:S01]  /*4310*/  IADD3 R165, R0.reuse, 0x9, RZ ;  /* 0x0000000900a57810 */ /* 0x040fe20007ffe0ff */
[----:B------:R-:W-:Y:S01]  /*4320*/  I2F R170, R163 ;  /* 0x000000a300aa7306 */ /* 0x000fe20000201400 */
[C---:B------:R-:W-:Y:S01]  /*4330*/  IADD3 R166, R0.reuse, 0x10, RZ ;  /* 0x0000001000a67810 */ /* 0x040fe20007ffe0ff */
[C---:B------:R-:W-:Y:S01]  /*4340*/  HMMA.16816.F32 R8, R60.reuse, R16, RZ ;  /* 0x000000103c08723c */ /* 0x040fe200000018ff */
[----:B------:R-:W1:Y:S03]  /*4350*/  LDSM.16.M88.4 R108, [R149+0x6000] ;  /* 0x00600000956c783b */ /* 0x000e660000000200 */
[C---:B------:R-:W-:Y:S02]  /*4360*/  IADD3 R167, R0.reuse, 0x11, RZ ;  /* 0x0000001100a77810 */ /* 0x040fe40007ffe0ff */
[C---:B------:R-:W-:Y:S02]  /*4370*/  IADD3 R171, R0.reuse, 0x18, RZ ;  /* 0x0000001800ab7810 */ /* 0x040fe40007ffe0ff */
[----:B------:R-:W-:Y:S01]  /*4380*/  I2F R175, R164 ;  /* 0x000000a400af7306 */ /* 0x000fe20000201400 */
[-C--:B------:R-:W-:Y:S01]  /*4390*/  HMMA.16816.F32 R12, R60, R18.reuse, RZ ;  /* 0x000000123c0c723c */ /* 0x080fe200000018ff */
[----:B------:R-:W1:Y:S02]  /*43a0*/  LDSM.16.M88.4 R112, [R112+0x1000] ;  /* 0x001000007070783b */ /* 0x000e640000000200 */
[C---:B------:R-:W-:Y:S02]  /*43b0*/  IADD3 R172, R0.reuse, 0x19, RZ ;  /* 0x0000001900ac7810 */ /* 0x040fe40007ffe0ff */
[C---:B------:R-:W-:Y:S02]  /*43c0*/  IADD3 R174, R0.reuse, 0x21, RZ ;  /* 0x0000002100ae7810 */ /* 0x040fe40007ffe0ff */
[C---:B------:R-:W-:Y:S01]  /*43d0*/  IADD3 R179, R0.reuse, 0x38, RZ ;  /* 0x0000003800b37810 */ /* 0x040fe20007ffe0ff */
[C---:B------:R-:W-:Y:S01]  /*43e0*/  HMMA.16816.F32 R16, R64.reuse, R18, RZ ;  /* 0x000000124010723c */ /* 0x040fe200000018ff */
[----:B------:R-:W-:Y:S03]  /*43f0*/  I2F R181, R171 ;  /* 0x000000ab00b57306 */ /* 0x000fe60000201400 */
[C---:B------:R-:W-:Y:S04]  /*4400*/  IADD3 R180, R0.reuse, 0x39, RZ ;  /* 0x0000003900b47810 */ /* 0x040fe80007ffe0ff */
[-C--:B------:R-:W-:Y:S03]  /*4410*/  HMMA.16816.F32 R20, R64, R32.reuse, RZ ;  /* 0x000000204014723c */ /* 0x080fe600000018ff */
[----:B------:R-:W-:Y:S05]  /*4420*/  I2F R176, R165 ;  /* 0x000000a500b07306 */ /* 0x000fea0000201400 */
[C---:B------:R-:W-:Y:S05]  /*4430*/  HMMA.16816.F32 R24, R60.reuse, R32, RZ ;  /* 0x000000203c18723c */ /* 0x040fea00000018ff */
[----:B------:R-:W-:Y:S03]  /*4440*/  I2F R182, R172 ;  /* 0x000000ac00b67306 */ /* 0x000fe60000201400 */
[-C--:B------:R-:W-:Y:S07]  /*4450*/  HMMA.16816.F32 R28, R60, R34.reuse, RZ ;  /* 0x000000223c1c723c */ /* 0x080fee00000018ff */
[----:B------:R-:W-:Y:S01]  /*4460*/  I2F R177, R166 ;  /* 0x000000a600b17306 */ /* 0x000fe20000201400 */
[C---:B------:R-:W-:Y:S08]  /*4470*/  HMMA.16816.F32 R32, R64.reuse, R34, RZ ;  /* 0x000000224020723c */ /* 0x040ff000000018ff */
[-C--:B--2---:R-:W-:Y:S01]  /*4480*/  HMMA.16816.F32 R36, R64, R48.reuse, RZ ;  /* 0x000000304024723c */ /* 0x084fe200000018ff */
[----:B------:R-:W-:Y:S07]  /*4490*/  I2F R178, R167 ;  /* 0x000000a700b27306 */ /* 0x000fee0000201400 */
[C---:B------:R-:W-:Y:S03]  /*44a0*/  HMMA.16816.F32 R40, R60.reuse, R48, RZ ;  /* 0x000000303c28723c */ /* 0x040fe600000018ff */
[----:B------:R-:W-:Y:S05]  /*44b0*/  I2F R183, R173 ;  /* 0x000000ad00b77306 */ /* 0x000fea0000201400 */
[-C--:B------:R-:W-:Y:S05]  /*44c0*/  HMMA.16816.F32 R44, R60, R50.reuse, RZ ;  /* 0x000000323c2c723c */ /* 0x080fea00000018ff */
[----:B------:R-:W-:Y:S03]  /*44d0*/  I2F R184, R174 ;  /* 0x000000ae00b87306 */ /* 0x000fe60000201400 */
[C---:B------:R-:W-:Y:S07]  /*44e0*/  HMMA.16816.F32 R48, R64.reuse, R50, RZ ;  /* 0x000000324030723c */ /* 0x040fee00000018ff */
[----:B------:R-:W-:Y:S01]  /*44f0*/  I2F R189, R179 ;  /* 0x000000b300bd7306 */ /* 0x000fe20000201400 */
[-C--:B------:R-:W-:Y:S08]  /*4500*/  HMMA.16816.F32 R52, R64, R100.reuse, RZ ;  /* 0x000000644034723c */ /* 0x080ff000000018ff */
[C---:B------:R-:W-:Y:S01]  /*4510*/  HMMA.16816.F32 R56, R60.reuse, R100, RZ ;  /* 0x000000643c38723c */ /* 0x040fe200000018ff */
[----:B------:R-:W-:Y:S06]  /*4520*/  I2F R190, R180 ;  /* 0x000000b400be7306 */ /* 0x000fec0000201400 */
[C---:B------:R-:W-:Y:S01]  /*4530*/  IADD3 R101, R0.reuse, 0x28, RZ ;  /* 0x0000002800657810 */ /* 0x040fe20007ffe0ff */
[-C--:B------:R-:W-:Y:S01]  /*4540*/  HMMA.16816.F32 R60, R60, R102.reuse, RZ ;  /* 0x000000663c3c723c */ /* 0x080fe200000018ff */
[C---:B------:R-:W-:Y:S02]  /*4550*/  IADD3 R100, R0.reuse, 0x29, RZ ;  /* 0x0000002900647810 */ /* 0x040fe40007ffe0ff */
[----:B------:R-:W-:Y:S05]  /*4560*/  I2F R186, R101 ;  /* 0x0000006500ba7306 */ /* 0x000fea0000201400 */
[----:B------:R-:W-:Y:S05]  /*4570*/  HMMA.16816.F32 R64, R64, R102, RZ ;  /* 0x000000664040723c */ /* 0x000fea00000018ff */
[----:B------:R-:W-:Y:S02]  /*4580*/  I2F R185, R100 ;  /* 0x0000006400b97306 */ /* 0x000fe40000201400 */
[C---:B------:R-:W-:Y:S01]  /*4590*/  IADD3 R103, R0.reuse, 0x30, RZ ;  /* 0x0000003000677810 */ /* 0x040fe20007ffe0ff */
[-C--:B-1----:R-:W-:Y:S05]  /*45a0*/  HMMA.16816.F32 R4, R104, R108.reuse, R4 ;  /* 0x0000006c6804723c */ /* 0x082fea0000001804 */
[----:B------:R-:W-:Y:S02]  /*45b0*/  IADD3 R102, R0, 0x31, RZ ;  /* 0x0000003100667810 */ /* 0x000fe40007ffe0ff */
[----:B------:R-:W-:Y:S01]  /*45c0*/  I2F R188, R103 ;  /* 0x0000006700bc7306 */ /* 0x000fe20000201400 */
[C---:B------:R-:W-:Y:S01]  /*45d0*/  HMMA.16816.F32 R8, R112.reuse, R108, R8 ;  /* 0x0000006c7008723c */ /* 0x040fe20000001808 */
[----:B------:R-:W2:Y:S07]  /*45e0*/  LDL R108, [R1+0x14] ;  /* 0x00001400016c7983 */ /* 0x000eae0000100800 */
[-C--:B------:R-:W-:Y:S01]  /*45f0*/  HMMA.16816.F32 R12, R112, R110.reuse, R12 ;  /* 0x0000006e700c723c */ /* 0x080fe2000000180c */
[----:B------:R-:W-:Y:S07]  /*4600*/  I2F R187, R102 ;  /* 0x0000006600bb7306 */ /* 0x000fee0000201400 */
[C---:B------:R-:W-:Y:S04]  /*4610*/  HMMA.16816.F32 R16, R104.reuse, R110, R16 ;  /* 0x0000006e6810723c */ /* 0x040fe80000001810 */
[----:B------:R-:W-:Y:S02]  /*4620*/  FMUL.FTZ R4, R4, c[0x0][0x2ec] ;  /* 0x0000bb0004047a20 */ /* 0x000fe40000410000 */
[----:B------:R-:W-:Y:S02]  /*4630*/  FMUL.FTZ R5, R5, c[0x0][0x2ec] ;  /* 0x0000bb0005057a20 */ /* 0x000fe40000410000 */
[----:B------:R-:W-:Y:S01]  /*4640*/  MUFU.TANH R241, R4 ;  /* 0x0000000400f17308 */ /* 0x000fe20000002400 */
[----:B------:R-:W-:Y:S03]  /*4650*/  FMUL.FTZ R6, R6, c[0x0][0x2ec] ;  /* 0x0000bb0006067a20 */ /* 0x000fe60000410000 */
[----:B------:R-:W-:Y:S02]  /*4660*/  FMUL.FTZ R7, R7, c[0x0][0x2ec] ;  /* 0x0000bb0007077a20 */ /* 0x000fe40000410000 */
[----:B------:R-:W-:Y:S02]  /*4670*/  FMUL.FTZ R9, R9, c[0x0][0x2ec] ;  /* 0x0000bb0009097a20 */ /* 0x000fe40000410000 */
[----:B------:R-:W-:Y:S02]  /*4680*/  FMUL.FTZ R15, R15, c[0x0][0x2ec] ;  /* 0x0000bb000f0f7a20 */ /* 0x000fe40000410000 */
[----:B------:R-:W-:Y:S01]  /*4690*/  MUFU.TANH R160, R9 ;  /* 0x0000000900a07308 */ /* 0x000fe20000002400 */
[----:B------:R-:W-:Y:S02]  /*46a0*/  FMUL.FTZ R13, R13, c[0x0][0x2ec] ;  /* 0x0000bb000d0d7a20 */ /* 0x000fe40000410000 */
[----:B------:R-:W-:Y:S02]  /*46b0*/  FMUL.FTZ R14, R14, c[0x0][0x2ec] ;  /* 0x0000bb000e0e7a20 */ /* 0x000fe40000410000 */
[----:B------:R-:W-:Y:S02]  /*46c0*/  FMUL.FTZ R12, R12, c[0x0][0x2ec] ;  /* 0x0000bb000c0c7a20 */ /* 0x000fe40000410000 */
[----:B------:R-:W-:Y:S02]  /*46d0*/  FMUL.FTZ R16, R16, c[0x0][0x2ec] ;  /* 0x0000bb0010107a20 */ /* 0x000fe40000410000 */
[----:B------:R-:W-:Y:S01]  /*46e0*/  FMUL.FTZ R11, R11, c[0x0][0x2ec] ;  /* 0x0000bb000b0b7a20 */ /* 0x000fe20000410000 */
[----:B------:R-:W1:Y:S01]  /*46f0*/  MUFU.TANH R240, R5 ;  /* 0x0000000500f07308 */ /* 0x000e620000002400 */
[----:B------:R-:W-:Y:S02]  /*4700*/  FMUL.FTZ R8, R8, c[0x0][0x2ec] ;  /* 0x0000bb0008087a20 */ /* 0x000fe40000410000 */
[----:B------:R-:W-:Y:S02]  /*4710*/  FMUL.FTZ R10, R10, c[0x0][0x2ec] ;  /* 0x0000bb000a0a7a20 */ /* 0x000fe40000410000 */
[----:B------:R-:W-:Y:S02]  /*4720*/  FMUL.FTZ R18, R18, c[0x0][0x2ec] ;  /* 0x0000bb0012127a20 */ /* 0x000fe40000410000 */
[----:B------:R-:W-:Y:S02]  /*4730*/  FMUL.FTZ R19, R19, c[0x0][0x2ec] ;  /* 0x0000bb0013137a20 */ /* 0x000fe40000410000 */
[----:B------:R-:W-:Y:S01]  /*4740*/  FMUL.FTZ R17, R17, c[0x0][0x2ec] ;  /* 0x0000bb0011117a20 */ /* 0x000fe20000410000 */
[----:B------:R3:W-:Y:S10]  /*4750*/  MUFU.TANH R236, R16 ;  /* 0x0000001000ec7308 */ /* 0x0007f40000002400 */
[----:B------:R-:W-:Y:S01]  /*4760*/  MUFU.TANH R3, R6 ;  /* 0x0000000600037308 */ /* 0x000fe20000002400 */
[----:B-1----:R-:W-:Y:S09]  /*4770*/  FFMA.FTZ R9, R170, UR4, R240 ;  /* 0x00000004aa097c23 */ /* 0x002ff200080100f0 */
[----:B------:R1:W-:Y:S01]  /*4780*/  MUFU.TANH R86, R15 ;  /* 0x0000000f00567308 */ /* 0x0003e20000002400 */
[----:B---3--:R-:W3:Y:S01]  /*4790*/  LDL R16, [R1] ;  /* 0x0000000001107983 */ /* 0x008ee20000100800 */
[C---:B------:R-:W-:Y:S08]  /*47a0*/  FSETP.NEU.FTZ.AND P1, PT, R69.reuse, -INF , PT ;  /* 0xff8000004500780b */ /* 0x040ff00003f3d000 */
[----:B------:R4:W4:Y:S10]  /*47b0*/  MUFU.TANH R2, R7 ;  /* 0x0000000700027308 */ /* 0x0009340000002400 */
[----:B------:R4:W-:Y:S01]  /*47c0*/  MUFU.TANH R158, R13 ;  /* 0x0000000d009e7308 */ /* 0x0009e20000002400 */
[----:B-1----:R-:W2:Y:S09]  /*47d0*/  LDL R15, [R1+0x4] ;  /* 0x00000400010f7983 */ /* 0x002eb20000100800 */
[----:B------:R1:W-:Y:S01]  /*47e0*/  MUFU.TANH R87, R14 ;  /* 0x0000000e00577308 */ /* 0x0003e20000002400 */
[----:B----4-:R-:W4:Y:S09]  /*47f0*/  LDSM.16.M88.4 R4, [R149+0x6400] ;  /* 0x006400009504783b */ /* 0x010f320000000200 */
[----:B------:R4:W-:Y:S01]  /*4800*/  MUFU.TANH R159, R12 ;  /* 0x0000000c009f7308 */ /* 0x0009e20000002400 */
[----:B------:R-:W-:Y:S05]  /*4810*/  FMUL.FTZ R13, R69, 1.4426950216293334961 ;  /* 0x3fb8aa3b450d7820 */ /* 0x000fea0000410000 */
[----:B------:R-:W-:Y:S04]  /*4820*/  FSEL R13, R13, RZ, P1 ;  /* 0x000000ff0d0d7208 */ /* 0x000fe80000800000 */
[----:B------:R4:W-:Y:S01]  /*4830*/  MUFU.TANH R88, R11 ;  /* 0x0000000b00587308 */ /* 0x0009e20000002400 */
[----:B-1----:R-:W-:Y:S04]  /*4840*/  @!P0 IMNMX R14, R168, UR6, PT ;  /* 0x00000006a80e8c17 */ /* 0x002fe8000b800200 */
[-C--:B------:R-:W-:Y:S05]  /*4850*/  @!P0 ISETP.GE.AND P1, PT, R163, R14.reuse, PT ;  /* 0x0000000ea300820c */ /* 0x080fea0003f26270 */
[----:B------:R1:W1:Y:S01]  /*4860*/  MUFU.TANH R161, R8 ;  /* 0x0000000800a17308 */ /* 0x0002620000002400 */
[-C--:B------:R-:W-:Y:S02]  /*4870*/  @!P0 ISETP.GE.AND P2, PT, R0, R14.reuse, PT ;  /* 0x0000000e0000820c */ /* 0x080fe40003f46270 */
[----:B------:R-:W-:Y:S02]  /*4880*/  @!P0 FSEL R9, R9, -INF , !P1 ;  /* 0xff80000009098808 */ /* 0x000fe40004800000 */
[----:B----4-:R-:W-:Y:S02]  /*4890*/  @!P0 IADD3 R12, R168, 0x8, RZ ;  /* 0x00000008a80c8810 */ /* 0x010fe40007ffe0ff */
[----:B------:R-:W-:Y:S01]  /*48a0*/  FSETP.NEU.FTZ.AND P1, PT, R68, -INF , PT ;  /* 0xff8000004400780b */ /* 0x000fe20003f3d000 */
[----:B------:R-:W-:Y:S01]  /*48b0*/  FFMA.FTZ R9, R9, c[0x0][0x23c], -R13 ;  /* 0x00008f0009097a23 */ /* 0x000fe2000001080d */
[----:B------:R-:W-:Y:S01]  /*48c0*/  @!P0 IMNMX R12, R12, UR6, PT ;  /* 0x000000060c0c8c17 */ /* 0x000fe2000b800200 */
[----:B------:R4:W2:Y:S01]  /*48d0*/  MUFU.TANH R89, R10 ;  /* 0x0000000a00597308 */ /* 0x0008a20000002400 */
[C---:B------:R-:W-:Y:S02]  /*48e0*/  @!P0 ISETP.GE.AND P5, PT, R179.reuse, R14, PT ;  /* 0x0000000eb300820c */ /* 0x040fe40003fa6270 */
[----:B------:R-:W-:Y:S01]  /*48f0*/  @!P0 ISETP.GE.AND P3, PT, R179, R12, PT ;  /* 0x0000000cb300820c */ /* 0x000fe20003f66270 */
[-C--:B------:R-:W-:Y:S03]  /*4900*/  HMMA.16816.F32 R20, R104, R4.reuse, R20 ;  /* 0x000000046814723c */ /* 0x080fe60000001814 */
[----:B------:R-:W-:Y:S01]  /*4910*/  FMUL.FTZ R11, R68, 1.4426950216293334961 ;  /* 0x3fb8aa3b440b7820 */ /* 0x000fe20000410000 */
[----:B------:R-:W-:Y:S02]  /*4920*/  @!P0 ISETP.GE.AND P4, PT, R180, R14, PT ;  /* 0x0000000eb400820c */ /* 0x000fe40003f86270 */
[----:B------:R4:W-:Y:S02]  /*4930*/  MUFU.EX2 R246, R9 ;  /* 0x0000000900f67308 */ /* 0x0009e40000000800 */
[C---:B------:R-:W-:Y:S04]  /*4940*/  HMMA.16816.F32 R24, R112.reuse, R4, R24 ;  /* 0x000000047018723c */ /* 0x040fe80000001818 */
[----:B-1----:R-:W-:Y:S01]  /*4950*/  FFMA.FTZ R8, R169, UR4, R241 ;  /* 0x00000004a9087c23 */ /* 0x002fe200080100f1 */
[----:B------:R-:W-:Y:S02]  /*4960*/  FSEL R11, R11, RZ, P1 ;  /* 0x000000ff0b0b7208 */ /* 0x000fe40000800000 */
[----:B------:R-:W-:Y:S01]  /*4970*/  FFMA.FTZ R4, R170, UR4, R2 ;  /* 0x00000004aa047c23 */ /* 0x000fe20008010002 */
[----:B------:R-:W1:Y:S01]  /*4980*/  MUFU.TANH R235, R17 ;  /* 0x0000001100eb7308 */ /* 0x000e620000002400 */
[-C--:B------:R-:W-:Y:S01]  /*4990*/  @!P0 ISETP.GE.AND P1, PT, R163, R12.reuse, PT ;  /* 0x0000000ca300820c */ /* 0x080fe20003f26270 */
[-C--:B------:R-:W-:Y:S03]  /*49a0*/  HMMA.16816.F32 R28, R112, R6.reuse, R28 ;  /* 0x00000006701c723c */ /* 0x080fe6000000181c */
[----:B------:R-:W-:Y:S01]  /*49b0*/  @!P0 FSEL R8, R8, -INF , !P2 ;  /* 0xff80000008088808 */ /* 0x000fe20005000000 */
[----:B------:R-:W-:Y:S01]  /*49c0*/  FFMA.FTZ R5, R169, UR4, R3 ;  /* 0x00000004a9057c23 */ /* 0x000fe20008010003 */
[----:B------:R-:W-:Y:S01]  /*49d0*/  @!P0 FSEL R4, R4, -INF , !P1 ;  /* 0xff80000004048808 */ /* 0x000fe20004800000 */
[----:B------:R-:W-:Y:S01]  /*49e0*/  FMUL.FTZ R22, R22, c[0x0][0x2ec] ;  /* 0x0000bb0016167a20 */ /* 0x000fe20000410000 */
[----:B------:R-:W-:Y:S01]  /*49f0*/  @!P0 ISETP.GE.AND P2, PT, R0, R12, PT ;  /* 0x0000000c0000820c */ /* 0x000fe20003f46270 */
[----:B------:R-:W1:Y:S01]  /*4a00*/  MUFU.TANH R228, R18 ;  /* 0x0000001200e47308 */ /* 0x000e620000002400 */
[----:B------:R-:W-:Y:S01]  /*4a10*/  FFMA.FTZ R8, R8, c[0x0][0x23c], -R13 ;  /* 0x00008f0008087a23 */ /* 0x000fe2000001080d */
[C---:B------:R-:W-:Y:S04]  /*4a20*/  HMMA.16816.F32 R32, R104.reuse, R6, R32 ;  /* 0x000000066820723c */ /* 0x040fe80000001820 */
[--C-:B------:R-:W-:Y:S01]  /*4a30*/  FFMA.FTZ R4, R4, c[0x0][0x23c], -R11.reuse ;  /* 0x00008f0004047a23 */ /* 0x100fe2000001080b */
[----:B----4-:R-:W-:Y:S01]  /*4a40*/  @!P0 IADD3 R10, R168, 0x40, RZ ;  /* 0x00000040a80a8810 */ /* 0x010fe20007ffe0ff */
[----:B------:R-:W-:Y:S01]  /*4a50*/  FMUL.FTZ R23, R23, c[0x0][0x2ec] ;  /* 0x0000bb0017177a20 */ /* 0x000fe20000410000 */
[----:B------:R-:W-:Y:S01]  /*4a60*/  @!P0 FSEL R5, R5, -INF , !P2 ;  /* 0xff80000005058808 */ /* 0x000fe20005000000 */
[----:B------:R-:W-:Y:S01]  /*4a70*/  MUFU.EX2 R247, R8 ;  /* 0x0000000800f77308 */ /* 0x000fe20000000800 */
[----:B------:R-:W-:Y:S03]  /*4a80*/  @!P0 IMNMX R10, R10, UR6, PT ;  /* 0x000000060a0a8c17 */ /* 0x000fe6000b800200 */
[----:B------:R-:W-:Y:S01]  /*4a90*/  FFMA.FTZ R5, R5, c[0x0][0x23c], -R11 ;  /* 0x00008f0005057a23 */ /* 0x000fe2000001080b */
[-C--:B------:R-:W-:Y:S01]  /*4aa0*/  @!P0 ISETP.GE.AND P2, PT, R0, R10.reuse, PT ;  /* 0x0000000a0000820c */ /* 0x080fe20003f46270 */
[----:B------:R-:W-:Y:S01]  /*4ab0*/  FMUL.FTZ R24, R24, c[0x0][0x2ec] ;  /* 0x0000bb0018187a20 */ /* 0x000fe20000410000 */
[----:B------:R-:W-:Y:S01]  /*4ac0*/  @!P0 IADD3 R9, R168, 0x48, RZ ;  /* 0x00000048a8098810 */ /* 0x000fe20007ffe0ff */
[----:B------:R-:W-:Y:S02]  /*4ad0*/  FMUL.FTZ R25, R25, c[0x0][0x2ec] ;  /* 0x0000bb0019197a20 */ /* 0x000fe40000410000 */
[----:B------:R-:W4:Y:S01]  /*4ae0*/  MUFU.TANH R218, R19 ;  /* 0x0000001300da7308 */ /* 0x000f220000002400 */
[----:B------:R-:W-:Y:S01]  /*4af0*/  @!P0 IMNMX R9, R9, UR6, PT ;  /* 0x0000000609098c17 */ /* 0x000fe2000b800200 */
[----:B------:R-:W-:Y:S02]  /*4b00*/  FMUL.FTZ R26, R26, c[0x0][0x2ec] ;  /* 0x0000bb001a1a7a20 */ /* 0x000fe40000410000 */
[----:B------:R-:W-:Y:S02]  /*4b10*/  FMUL.FTZ R27, R27, c[0x0][0x2ec] ;  /* 0x0000bb001b1b7a20 */ /* 0x000fe40000410000 */
[----:B------:R-:W-:Y:S02]  /*4b20*/  FMUL.FTZ R28, R28, c[0x0][0x2ec] ;  /* 0x0000bb001c1c7a20 */ /* 0x000fe40000410000 */
[----:B------:R-:W-:Y:S02]  /*4b30*/  FMUL.FTZ R29, R29, c[0x0][0x2ec] ;  /* 0x0000bb001d1d7a20 */ /* 0x000fe40000410000 */
[----:B------:R1:W-:Y:S01]  /*4b40*/  MUFU.EX2 R204, R4 ;  /* 0x0000000400cc7308 */ /* 0x0003e20000000800 */
        /* <DEDUP_REMOVED lines=8> */
[----:B------:R-:W-:Y:S05]  /*4bd0*/  FMUL.FTZ R35, R35, c[0x0][0x2ec] ;  /* 0x0000bb0023237a20 */ /* 0x000fea0000410000 */
[----:B------:R4:W-:Y:S01]  /*4be0*/  MUFU.EX2 R205, R5 ;  /* 0x0000000500cd7308 */ /* 0x0009e20000000800 */
[----:B-1----:R-:W-:Y:S05]  /*4bf0*/  FFMA.FTZ R4, R169, UR4, R161 ;  /* 0x00000004a9047c23 */ /* 0x002fea00080100a1 */
[----:B------:R-:W-:Y:S04]  /*4c00*/  @!P0 FSEL R4, R4, -INF , !P2 ;  /* 0xff80000004048808 */ /* 0x000fe80005000000 */
[----:B------:R-:W-:Y:S01]  /*4c10*/  MUFU.TANH R234, R20 ;  /* 0x0000001400ea7308 */ /* 0x000fe20000002400 */
[-C--:B------:R-:W-:Y:S09]  /*4c20*/  @!P0 ISETP.GE.AND P2, PT, R0, R9.reuse, PT ;  /* 0x000000090000820c */ /* 0x080ff20003f46270 */
[----:B------:R-:W-:Y:S01]  /*4c30*/  MUFU.TANH R213, R32 ;  /* 0x0000002000d57308 */ /* 0x000fe20000002400 */
[----:B----4-:R-:W-:Y:S09]  /*4c40*/  FFMA.FTZ R5, R170, UR4, R160 ;  /* 0x00000004aa057c23 */ /* 0x010ff200080100a0 */
[----:B------:R-:W1:Y:S10]  /*4c50*/  MUFU.TANH R232, R21 ;  /* 0x0000001500e87308 */ /* 0x000e740000002400 */
[----:B------:R-:W-:Y:S10]  /*4c60*/  MUFU.TANH R212, R33 ;  /* 0x0000002100d47308 */ /* 0x000ff40000002400 */
[----:B------:R-:W4:Y:S10]  /*4c70*/  MUFU.TANH R202, R23 ;  /* 0x0000001700ca7308 */ /* 0x000f340000002400 */
[----:B------:R-:W-:Y:S10]  /*4c80*/  MUFU.TANH R238, R34 ;  /* 0x0000002200ee7308 */ /* 0x000ff40000002400 */
[----:B------:R-:W1:Y:S10]  /*4c90*/  MUFU.TANH R99, R24 ;  /* 0x0000001800637308 */ /* 0x000e740000002400 */
[----:B------:R-:W-:Y:S10]  /*4ca0*/  MUFU.TANH R237, R35 ;  /* 0x0000002300ed7308 */ /* 0x000ff40000002400 */
[----:B------:R-:W1:Y:S10]  /*4cb0*/  MUFU.TANH R98, R25 ;  /* 0x0000001900627308 */ /* 0x000e740000002400 */
[----:B------:R-:W1:Y:S10]  /*4cc0*/  MUFU.TANH R81, R26 ;  /* 0x0000001a00517308 */ /* 0x000e740000002400 */
[----:B------:R-:W1:Y:S10]  /*4cd0*/  MUFU.TANH R80, R27 ;  /* 0x0000001b00507308 */ /* 0x000e740000002400 */
[----:B------:R-:W1:Y:S10]  /*4ce0*/  MUFU.TANH R97, R28 ;  /* 0x0000001c00617308 */ /* 0x000e740000002400 */
[----:B------:R-:W1:Y:S10]  /*4cf0*/  MUFU.TANH R96, R29 ;  /* 0x0000001d00607308 */ /* 0x000e740000002400 */
[----:B------:R-:W1:Y:S10]  /*4d00*/  MUFU.TANH R79, R30 ;  /* 0x0000001e004f7308 */ /* 0x000e740000002400 */
[----:B------:R-:W1:Y:S01]  /*4d10*/  MUFU.TANH R78, R31 ;  /* 0x0000001f004e7308 */ /* 0x000e620000002400 */
[C---:B---3--:R-:W-:Y:S01]  /*4d20*/  FMUL.FTZ R8, R16.reuse, 1.4426950216293334961 ;  /* 0x3fb8aa3b10087820 */ /* 0x048fe20000410000 */
[----:B------:R-:W-:Y:S01]  /*4d30*/  FSETP.NEU.FTZ.AND P1, PT, R16, -INF , PT ;  /* 0xff8000001000780b */ /* 0x000fe20003f3d000 */
[----:B------:R-:W-:Y:S03]  /*4d40*/  FFMA.FTZ R16, R175, UR4, R236 ;  /* 0x00000004af107c23 */ /* 0x000fe600080100ec */
[----:B------:R-:W-:Y:S02]  /*4d50*/  FSEL R8, R8, RZ, P1 ;  /* 0x000000ff08087208 */ /* 0x000fe40000800000 */
[-C--:B------:R-:W-:Y:S03]  /*4d60*/  @!P0 ISETP.GE.AND P1, PT, R163, R10.reuse, PT ;  /* 0x0000000aa300820c */ /* 0x080fe60003f26270 */
[--C-:B------:R-:W-:Y:S01]  /*4d70*/  FFMA.FTZ R4, R4, c[0x0][0x23c], -R8.reuse ;  /* 0x00008f0004047a23 */ /* 0x100fe20000010808 */
[----:B------:R-:W-:Y:S03]  /*4d80*/  @!P0 FSEL R5, R5, -INF , !P1 ;  /* 0xff80000005058808 */ /* 0x000fe60004800000 */
[----:B------:R3:W-:Y:S02]  /*4d90*/  MUFU.EX2 R201, R4 ;  /* 0x0000000400c97308 */ /* 0x0007e40000000800 */
[----:B------:R-:W-:Y:S02]  /*4da0*/  FFMA.FTZ R5, R5, c[0x0][0x23c], -R8 ;  /* 0x00008f0005057a23 */ /* 0x000fe40000010808 */
[C---:B--2---:R-:W-:Y:S01]  /*4db0*/  FMUL.FTZ R0, R15.reuse, 1.4426950216293334961 ;  /* 0x3fb8aa3b0f007820 */ /* 0x044fe20000410000 */
[----:B------:R-:W-:Y:S01]  /*4dc0*/  FSETP.NEU.FTZ.AND P1, PT, R15, -INF , PT ;  /* 0xff8000000f00780b */ /* 0x000fe20003f3d000 */
[----:B------:R-:W-:Y:S04]  /*4dd0*/  FFMA.FTZ R15, R169, UR4, R89 ;  /* 0x00000004a90f7c23 */ /* 0x000fe80008010059 */
[----:B------:R2:W-:Y:S01]  /*4de0*/  MUFU.EX2 R200, R5 ;  /* 0x0000000500c87308 */ /* 0x0005e20000000800 */
[----:B------:R-:W-:Y:S02]  /*4df0*/  FSEL R0, R0, RZ, P1 ;  /* 0x000000ff00007208 */ /* 0x000fe40000800000 */
[-C--:B------:R-:W-:Y:S02]  /*4e00*/  @!P0 ISETP.GE.AND P1, PT, R163, R9.reuse, PT ;  /* 0x00000009a300820c */ /* 0x080fe40003f26270 */
[----:B------:R-:W-:Y:S02]  /*4e10*/  @!P0 FSEL R15, R15, -INF , !P2 ;  /* 0xff8000000f0f8808 */ /* 0x000fe40005000000 */
[-C--:B------:R-:W-:Y:S03]  /*4e20*/  @!P0 ISETP.GE.AND P2, PT, R179, R10.reuse, PT ;  /* 0x0000000ab300820c */ /* 0x080fe60003f46270 */
[----:B------:R-:W-:Y:S02]  /*4e30*/  FFMA.FTZ R15, R15, c[0x0][0x23c], -R0 ;  /* 0x00008f000f0f7a23 */ /* 0x000fe40000010800 */
[----:B---3--:R-:W-:Y:S02]  /*4e40*/  FFMA.FTZ R4, R170, UR4, R88 ;  /* 0x00000004aa047c23 */ /* 0x008fe40008010058 */
[----:B------:R3:W-:Y:S03]  /*4e50*/  MUFU.EX2 R93, R15 ;  /* 0x0000000f005d7308 */ /* 0x0007e60000000800 */
[----:B------:R-:W-:Y:S02]  /*4e60*/  @!P0 FSEL R4, R4, -INF , !P1 ;  /* 0xff80000004048808 */ /* 0x000fe40004800000 */
[-C--:B------:R-:W-:Y:S03]  /*4e70*/  @!P0 ISETP.GE.AND P1, PT, R164, R10.reuse, PT ;  /* 0x0000000aa400820c */ /* 0x080fe60003f26270 */
[----:B------:R-:W-:Y:S02]  /*4e80*/  FFMA.FTZ R4, R4, c[0x0][0x23c], -R0 ;  /* 0x00008f0004047a23 */ /* 0x000fe40000010800 */
[----:B--2---:R-:W-:Y:S02]  /*4e90*/  FFMA.FTZ R5, R175, UR4, R159 ;  /* 0x00000004af057c23 */ /* 0x004fe4000801009f */
[----:B------:R2:W-:Y:S03]  /*4ea0*/  MUFU.EX2 R92, R4 ;  /* 0x00000004005c7308 */ /* 0x0005e60000000800 */
[----:B------:R-:W-:Y:S02]  /*4eb0*/  @!P0 FSEL R5, R5, -INF , !P1 ;  /* 0xff80000005058808 */ /* 0x000fe40004800000 */
[----:B------:R-:W-:Y:S03]  /*4ec0*/  @!P0 ISETP.GE.AND P1, PT, R165, R10, PT ;  /* 0x0000000aa500820c */ /* 0x000fe60003f26270 */
[----:B------:R-:W-:Y:S02]  /*4ed0*/  FFMA.FTZ R5, R5, c[0x0][0x23c], -R8 ;  /* 0x00008f0005057a23 */ /* 0x000fe40000010808 */
[C---:B---3--:R-:W-:Y:S02]  /*4ee0*/  FFMA.FTZ R15, R176.reuse, UR4, R235 ;  /* 0x00000004b00f7c23 */ /* 0x048fe400080100eb */
[----:B------:R3:W-:Y:S01]  /*4ef0*/  MUFU.EX2 R191, R5 ;  /* 0x0000000500bf7308 */ /* 0x0007e20000000800 */
[----:B--2---:R-:W-:Y:S05]  /*4f00*/  FFMA.FTZ R4, R176, UR4, R158 ;  /* 0x00000004b0047c23 */ /* 0x004fea000801009e */
[----:B------:R-:W-:Y:S02]  /*4f10*/  @!P0 FSEL R4, R4, -INF , !P1 ;  /* 0xff80000004048808 */ /* 0x000fe40004800000 */
[-C--:B------:R-:W-:Y:S03]  /*4f20*/  @!P0 ISETP.GE.AND P1, PT, R164, R9.reuse, PT ;  /* 0x00000009a400820c */ /* 0x080fe60003f26270 */
[----:B------:R-:W-:Y:S02]  /*4f30*/  FFMA.FTZ R4, R4, c[0x0][0x23c], -R8 ;  /* 0x00008f0004047a23 */ /* 0x000fe40000010808 */
[----:B---3--:R-:W-:Y:S02]  /*4f40*/  FFMA.FTZ R5, R175, UR4, R87 ;  /* 0x00000004af057c23 */ /* 0x008fe40008010057 */
[----:B------:R2:W-:Y:S03]  /*4f50*/  MUFU.EX2 R162, R4 ;  /* 0x0000000400a27308 */ /* 0x0005e60000000800 */
[----:B------:R-:W-:Y:S02]  /*4f60*/  @!P0 FSEL R5, R5, -INF , !P1 ;  /* 0xff80000005058808 */ /* 0x000fe40004800000 */
[-C--:B------:R-:W-:Y:S03]  /*4f70*/  @!P0 ISETP.GE.AND P1, PT, R165, R9.reuse, PT ;  /* 0x00000009a500820c */ /* 0x080fe60003f26270 */
[----:B------:R-:W-:Y:S04]  /*4f80*/  FFMA.FTZ R5, R5, c[0x0][0x23c], -R0 ;  /* 0x00008f0005057a23 */ /* 0x000fe80000010800 */
[----:B------:R-:W-:Y:S01]  /*4f90*/  MUFU.EX2 R91, R5 ;  /* 0x00000005005b7308 */ /* 0x000fe20000000800 */
[----:B--2---:R-:W-:Y:S05]  /*4fa0*/  FFMA.FTZ R4, R176, UR4, R86 ;  /* 0x00000004b0047c23 */ /* 0x004fea0008010056 */
[----:B------:R-:W-:Y:S02]  /*4fb0*/  @!P0 FSEL R4, R4, -INF , !P1 ;  /* 0xff80000004048808 */ /* 0x000fe40004800000 */
[-C--:B------:R-:W-:Y:S03]  /*4fc0*/  @!P0 ISETP.GE.AND P1, PT, R164, R14.reuse, PT ;  /* 0x0000000ea400820c */ /* 0x080fe60003f26270 */
[----:B------:R-:W-:Y:S01]  /*4fd0*/  FFMA.FTZ R4, R4, c[0x0][0x23c], -R0 ;  /* 0x00008f0004047a23 */ /* 0x000fe20000010800 */
[----:B------:R-:W-:Y:S02]  /*4fe0*/  @!P0 FSEL R16, R16, -INF , !P1 ;  /* 0xff80000010108808 */ /* 0x000fe40004800000 */
[----:B------:R-:W-:Y:S01]  /*4ff0*/  @!P0 ISETP.GE.AND P1, PT, R165, R14, PT ;  /* 0x0000000ea500820c */ /* 0x000fe20003f26270 */
[----:B------:R2:W-:Y:S02]  /*5000*/  MUFU.EX2 R90, R4 ;  /* 0x00000004005a7308 */ /* 0x0005e40000000800 */
[--C-:B------:R-:W-:Y:S01]  /*5010*/  FFMA.FTZ R16, R16, c[0x0][0x23c], -R13.reuse ;  /* 0x00008f0010107a23 */ /* 0x100fe2000001080d */
[----:B------:R-:W-:Y:S02]  /*5020*/  @!P0 FSEL R15, R15, -INF , !P1 ;  /* 0xff8000000f0f8808 */ /* 0x000fe40004800000 */
[-C--:B------:R-:W-:Y:S03]  /*5030*/  @!P0 ISETP.GE.AND P1, PT, R164, R12.reuse, PT ;  /* 0x0000000ca400820c */ /* 0x080fe60003f26270 */
[----:B------:R-:W-:Y:S02]  /*5040*/  FFMA.FTZ R15, R15, c[0x0][0x23c], -R13 ;  /* 0x00008f000f0f7a23 */ /* 0x000fe4000001080d */
[----:B------:R3:W-:Y:S10]  /*5050*/  MUFU.EX2 R224, R16 ;  /* 0x0000001000e07308 */ /* 0x0007f40000000800 */
[----:B------:R1:W-:Y:S01]  /*5060*/  MUFU.EX2 R170, R15 ;  /* 0x0000000f00aa7308 */ /* 0x0003e20000000800 */
[----:B--2---:R-:W2:Y:S01]  /*5070*/  LDSM.16.M88.4 R4, [R149+0x6800] ;  /* 0x006800009504783b */ /* 0x004ea20000000200 */
[----:B---3--:R-:W-:Y:S05]  /*5080*/  FFMA.FTZ R16, R175, UR4, R228 ;  /* 0x00000004af107c23 */ /* 0x008fea00080100e4 */
[----:B------:R-:W-:Y:S02]  /*5090*/  @!P0 FSEL R16, R16, -INF , !P1 ;  /* 0xff80000010108808 */ /* 0x000fe40004800000 */
[----:B------:R-:W-:Y:S01]  /*50a0*/  @!P0 ISETP.GE.AND P1, PT, R165, R12, PT ;  /* 0x0000000ca500820c */ /* 0x000fe20003f26270 */
[----:B-1----:R-:W-:Y:S02]  /*50b0*/  FFMA.FTZ R15, R176, UR4, R218 ;  /* 0x00000004b00f7c23 */ /* 0x002fe400080100da */
[--C-:B------:R-:W-:Y:S03]  /*50c0*/  FFMA.FTZ R16, R16, c[0x0][0x23c], -R11.reuse ;  /* 0x00008f0010107a23 */ /* 0x100fe6000001080b */
[----:B------:R-:W-:Y:S01]  /*50d0*/  @!P0 FSEL R15, R15, -INF , !P1 ;  /* 0xff8000000f0f8808 */ /* 0x000fe20004800000 */
[----:B------:R1:W-:Y:S01]  /*50e0*/  MUFU.EX2 R229, R16 ;  /* 0x0000001000e57308 */ /* 0x0003e20000000800 */
[-C--:B------:R-:W-:Y:S03]  /*50f0*/  @!P0 ISETP.GE.AND P1, PT, R166, R14.reuse, PT ;  /* 0x0000000ea600820c */ /* 0x080fe60003f26270 */
[----:B------:R-:W-:Y:S06]  /*5100*/  FFMA.FTZ R15, R15, c[0x0][0x23c], -R11 ;  /* 0x00008f000f0f7a23 */ /* 0x000fec000001080b */
[----:B------:R3:W-:Y:S01]  /*5110*/  MUFU.EX2 R252, R15 ;  /* 0x0000000f00fc7308 */ /* 0x0007e20000000800 */
[-C--:B--2---:R-:W-:Y:S08]  /*5120*/  HMMA.16816.F32 R36, R104, R4.reuse, R36 ;  /* 0x000000046824723c */ /* 0x084ff00000001824 */
[C---:B------:R-:W-:Y:S04]  /*5130*/  HMMA.16816.F32 R40, R112.reuse, R4, R40 ;  /* 0x000000047028723c */ /* 0x040fe80000001828 */
[C---:B-1----:R-:W-:Y:S03]  /*5140*/  FFMA.FTZ R16, R178.reuse, UR4, R232 ;  /* 0x00000004b2107c23 */ /* 0x042fe600080100e8 */
[C---:B------:R-:W-:Y:S01]  /*5150*/  FFMA.FTZ R5, R177.reuse, UR4, R203 ;  /* 0x00000004b1057c23 */ /* 0x040fe200080100cb */
[-C--:B------:R-:W-:Y:S04]  /*5160*/  HMMA.16816.F32 R44, R112, R6.reuse, R44 ;  /* 0x00000006702c723c */ /* 0x080fe8000000182c */
[----:B---3--:R-:W-:Y:S02]  /*5170*/  FFMA.FTZ R15, R177, UR4, R234 ;  /* 0x00000004b10f7c23 */ /* 0x008fe400080100ea */
[----:B----4-:R-:W-:Y:S02]  /*5180*/  FFMA.FTZ R4, R178, UR4, R202 ;  /* 0x00000004b2047c23 */ /* 0x010fe400080100ca */
[----:B------:R-:W-:Y:S01]  /*5190*/  FMUL.FTZ R36, R36, c[0x0][0x2ec] ;  /* 0x0000bb0024247a20 */ /* 0x000fe20000410000 */
[----:B------:R-:W-:Y:S01]  /*51a0*/  @!P0 FSEL R15, R15, -INF , !P1 ;  /* 0xff8000000f0f8808 */ /* 0x000fe20004800000 */
[C---:B------:R-:W-:Y:S02]  /*51b0*/  HMMA.16816.F32 R48, R104.reuse, R6, R48 ;  /* 0x000000066830723c */ /* 0x040fe40000001830 */
[----:B------:R-:W-:Y:S02]  /*51c0*/  MUFU.TANH R209, R36 ;  /* 0x0000002400d17308 */ /* 0x000fe40000002400 */
[--C-:B------:R-:W-:Y:S01]  /*51d0*/  FFMA.FTZ R15, R15, c[0x0][0x23c], -R13.reuse ;  /* 0x00008f000f0f7a23 */ /* 0x100fe2000001080d */
[----:B------:R-:W-:Y:S01]  /*51e0*/  @!P0 ISETP.GE.AND P1, PT, R167, R14, PT ;  /* 0x0000000ea700820c */ /* 0x000fe20003f26270 */
[----:B------:R-:W-:Y:S02]  /*51f0*/  FMUL.FTZ R37, R37, c[0x0][0x2ec] ;  /* 0x0000bb0025257a20 */ /* 0x000fe40000410000 */
[----:B------:R-:W-:Y:S01]  /*5200*/  FMUL.FTZ R38, R38, c[0x0][0x2ec] ;  /* 0x0000bb0026267a20 */ /* 0x000fe20000410000 */
[----:B------:R-:W-:Y:S02]  /*5210*/  @!P0 FSEL R16, R16, -INF , !P1 ;  /* 0xff80000010108808 */ /* 0x000fe40004800000 */
[-C--:B------:R-:W-:Y:S01]  /*5220*/  @!P0 ISETP.GE.AND P1, PT, R166, R12.reuse, PT ;  /* 0x0000000ca600820c */ /* 0x080fe20003f26270 */
[----:B------:R-:W-:Y:S01]  /*5230*/  FMUL.FTZ R39, R39, c[0x0][0x2ec] ;  /* 0x0000bb0027277a20 */ /* 0x000fe20000410000 */
[----:B------:R1:W-:Y:S01]  /*5240*/  MUFU.EX2 R169, R15 ;  /* 0x0000000f00a97308 */ /* 0x0003e20000000800 */
[----:B------:R-:W-:Y:S01]  /*5250*/  FFMA.FTZ R16, R16, c[0x0][0x23c], -R13 ;  /* 0x00008f0010107a23 */ /* 0x000fe2000001080d */
[----:B------:R-:W-:Y:S01]  /*5260*/  @!P0 FSEL R5, R5, -INF , !P1 ;  /* 0xff80000005058808 */ /* 0x000fe20004800000 */
[----:B------:R-:W-:Y:S01]  /*5270*/  FMUL.FTZ R40, R40, c[0x0][0x2ec] ;  /* 0x0000bb0028287a20 */ /* 0x000fe20000410000 */
[----:B------:R-:W-:Y:S01]  /*5280*/  @!P0 ISETP.GE.AND P1, PT, R167, R12, PT ;  /* 0x0000000ca700820c */ /* 0x000fe20003f26270 */
[----:B------:R-:W-:Y:S02]  /*5290*/  FMUL.FTZ R41, R41, c[0x0][0x2ec] ;  /* 0x0000bb0029297a20 */ /* 0x000fe40000410000 */
[--C-:B------:R-:W-:Y:S01]  /*52a0*/  FFMA.FTZ R5, R5, c[0x0][0x23c], -R11.reuse ;  /* 0x00008f0005057a23 */ /* 0x100fe2000001080b */
[----:B------:R-:W-:Y:S01]  /*52b0*/  @!P0 FSEL R4, R4, -INF , !P1 ;  /* 0xff80000004048808 */ /* 0x000fe20004800000 */
[----:B------:R-:W-:Y:S01]  /*52c0*/  FMUL.FTZ R42, R42, c[0x0][0x2ec] ;  /* 0x0000bb002a2a7a20 */ /* 0x000fe20000410000 */
[----:B------:R-:W-:Y:S01]  /*52d0*/  MUFU.TANH R95, R40 ;  /* 0x00000028005f7308 */ /* 0x000fe20000002400 */
[----:B------:R-:W-:Y:S01]  /*52e0*/  FMUL.FTZ R43, R43, c[0x0][0x2ec] ;  /* 0x0000bb002b2b7a20 */ /* 0x000fe20000410000 */
[-C--:B------:R-:W-:Y:S01]  /*52f0*/  @!P0 ISETP.GE.AND P1, PT, R166, R10.reuse, PT ;  /* 0x0000000aa600820c */ /* 0x080fe20003f26270 */
[----:B------:R-:W-:Y:S02]  /*5300*/  FFMA.FTZ R4, R4, c[0x0][0x23c], -R11 ;  /* 0x00008f0004047a23 */ /* 0x000fe4000001080b */
[----:B------:R-:W-:Y:S02]  /*5310*/  FMUL.FTZ R44, R44, c[0x0][0x2ec] ;  /* 0x0000bb002c2c7a20 */ /* 0x000fe40000410000 */
[----:B------:R-:W-:Y:S02]  /*5320*/  FMUL.FTZ R45, R45, c[0x0][0x2ec] ;  /* 0x0000bb002d2d7a20 */ /* 0x000fe40000410000 */
[----:B------:R-:W-:Y:S01]  /*5330*/  FMUL.FTZ R46, R46, c[0x0][0x2ec] ;  /* 0x0000bb002e2e7a20 */ /* 0x000fe20000410000 */
[----:B------:R2:W-:Y:S01]  /*5340*/  MUFU.EX2 R243, R5 ;  /* 0x0000000500f37308 */ /* 0x0005e20000000800 */
[----:B------:R-:W-:Y:S02]  /*5350*/  FMUL.FTZ R47, R47, c[0x0][0x2ec] ;  /* 0x0000bb002f2f7a20 */ /* 0x000fe40000410000 */
[----:B------:R-:W-:Y:S02]  /*5360*/  FMUL.FTZ R48, R48, c[0x0][0x2ec] ;  /* 0x0000bb0030307a20 */ /* 0x000fe40000410000 */
[----:B-1----:R-:W-:Y:S02]  /*5370*/  FFMA.FTZ R15, R182, UR4, R212 ;  /* 0x00000004b60f7c23 */ /* 0x002fe400080100d4 */
[----:B------:R-:W-:Y:S02]  /*5380*/  FMUL.FTZ R49, R49, c[0x0][0x2ec] ;  /* 0x0000bb0031317a20 */ /* 0x000fe40000410000 */
[----:B------:R-:W-:Y:S01]  /*5390*/  FMUL.FTZ R50, R50, c[0x0][0x2ec] ;  /* 0x0000bb0032327a20 */ /* 0x000fe20000410000 */
[----:B------:R1:W-:Y:S01]  /*53a0*/  MUFU.EX2 R242, R4 ;  /* 0x0000000400f27308 */ /* 0x0003e20000000800 */
[----:B------:R-:W-:Y:S09]  /*53b0*/  FMUL.FTZ R51, R51, c[0x0][0x2ec] ;  /* 0x0000bb0033337a20 */ /* 0x000ff20000410000 */
[----:B------:R-:W-:Y:S01]  /*53c0*/  MUFU.TANH R94, R41 ;  /* 0x00000029005e7308 */ /* 0x000fe20000002400 */
[----:B--2---:R-:W-:Y:S05]  /*53d0*/  FFMA.FTZ R5, R177, UR4, R99 ;  /* 0x00000004b1057c23 */ /* 0x004fea0008010063 */
[----:B------:R-:W-:Y:S04]  /*53e0*/  @!P0 FSEL R5, R5, -INF , !P1 ;  /* 0xff80000005058808 */ /* 0x000fe80004800000 */
[----:B------:R-:W-:Y:S01]  /*53f0*/  MUFU.TANH R73, R42 ;  /* 0x0000002a00497308 */ /* 0x000fe20000002400 */
[-C--:B------:R-:W-:Y:S01]  /*5400*/  @!P0 ISETP.GE.AND P1, PT, R167, R10.reuse, PT ;  /* 0x0000000aa700820c */ /* 0x080fe20003f26270 */
[----:B-1----:R-:W-:Y:S02]  /*5410*/  FFMA.FTZ R4, R178, UR4, R98 ;  /* 0x00000004b2047c23 */ /* 0x002fe40008010062 */
[--C-:B------:R-:W-:Y:S03]  /*5420*/  FFMA.FTZ R5, R5, c[0x0][0x23c], -R8.reuse ;  /* 0x00008f0005057a23 */ /* 0x100fe60000010808 */
[----:B------:R-:W-:Y:S03]  /*5430*/  @!P0 FSEL R4, R4, -INF , !P1 ;  /* 0xff80000004048808 */ /* 0x000fe60004800000 */
[----:B------:R1:W-:Y:S01]  /*5440*/  MUFU.EX2 R156, R5 ;  /* 0x00000005009c7308 */ /* 0x0003e20000000800 */
[-C--:B------:R-:W-:Y:S01]  /*5450*/  @!P0 ISETP.GE.AND P1, PT, R166, R9.reuse, PT ;  /* 0x00000009a600820c */ /* 0x080fe20003f26270 */
[----:B------:R-:W-:Y:S08]  /*5460*/  FFMA.FTZ R4, R4, c[0x0][0x23c], -R8 ;  /* 0x00008f0004047a23 */ /* 0x000ff00000010808 */
[----:B------:R2:W-:Y:S10]  /*5470*/  MUFU.EX2 R153, R4 ;  /* 0x0000000400997308 */ /* 0x0005f40000000800 */
[----:B------:R-:W-:Y:S01]  /*5480*/  MUFU.TANH R72, R43 ;  /* 0x0000002b00487308 */ /* 0x000fe20000002400 */
[----:B-1----:R-:W-:Y:S05]  /*5490*/  FFMA.FTZ R5, R177, UR4, R81 ;  /* 0x00000004b1057c23 */ /* 0x002fea0008010051 */
[----:B------:R-:W-:Y:S04]  /*54a0*/  @!P0 FSEL R5, R5, -INF , !P1 ;  /* 0xff80000005058808 */ /* 0x000fe80004800000 */
[----:B------:R-:W-:Y:S01]  /*54b0*/  MUFU.TANH R71, R46 ;  /* 0x0000002e00477308 */ /* 0x000fe20000002400 */
[-C--:B------:R-:W-:Y:S01]  /*54c0*/  @!P0 ISETP.GE.AND P1, PT, R167, R9.reuse, PT ;  /* 0x00000009a700820c */ /* 0x080fe20003f26270 */
[----:B------:R-:W-:Y:S02]  /*54d0*/  FFMA.FTZ R5, R5, c[0x0][0x23c], -R0 ;  /* 0x00008f0005057a23 */ /* 0x000fe40000010800 */
[----:B--2---:R-:W-:Y:S06]  /*54e0*/  FFMA.FTZ R4, R178, UR4, R80 ;  /* 0x00000004b2047c23 */ /* 0x004fec0008010050 */
[----:B------:R1:W-:Y:S01]  /*54f0*/  MUFU.EX2 R85, R5 ;  /* 0x0000000500557308 */ /* 0x0003e20000000800 */
[----:B------:R-:W-:Y:S02]  /*5500*/  @!P0 FSEL R4, R4, -INF , !P1 ;  /* 0xff80000004048808 */ /* 0x000fe40004800000 */
[-C--:B------:R-:W-:Y:S03]  /*5510*/  @!P0 ISETP.GE.AND P1, PT, R171, R10.reuse, PT ;  /* 0x0000000aab00820c */ /* 0x080fe60003f26270 */
[----:B------:R-:W-:Y:S04]  /*5520*/  FFMA.FTZ R4, R4, c[0x0][0x23c], -R0 ;  /* 0x00008f0004047a23 */ /* 0x000fe80000010800 */
[----:B------:R2:W-:Y:S10]  /*5530*/  MUFU.EX2 R84, R4 ;  /* 0x0000000400547308 */ /* 0x0005f40000000800 */
[----:B------:R-:W-:Y:S01]  /*5540*/  MUFU.TANH R70, R47 ;  /* 0x0000002f00467308 */ /* 0x000fe20000002400 */
[----:B-1----:R-:W-:Y:S05]  /*5550*/  FFMA.FTZ R5, R181, UR4, R97 ;  /* 0x00000004b5057c23 */ /* 0x002fea0008010061 */
[----:B------:R-:W-:Y:S04]  /*5560*/  @!P0 FSEL R5, R5, -INF , !P1 ;  /* 0xff80000005058808 */ /* 0x000fe80004800000 */
[----:B------:R1:W-:Y:S01]  /*5570*/  MUFU.EX2 R168, R16 ;  /* 0x0000001000a87308 */ /* 0x0003e20000000800 */
[----:B------:R-:W-:Y:S01]  /*5580*/  @!P0 ISETP.GE.AND P1, PT, R172, R10, PT ;  /* 0x0000000aac00820c */ /* 0x000fe20003f26270 */
[----:B--2---:R-:W-:Y:S02]  /*5590*/  FFMA.FTZ R4, R182, UR4, R96 ;  /* 0x00000004b6047c23 */ /* 0x004fe40008010060 */
[--C-:B------:R-:W-:Y:S03]  /*55a0*/  FFMA.FTZ R5, R5, c[0x0][0x23c], -R8.reuse ;  /* 0x00008f0005057a23 */ /* 0x100fe60000010808 */
[----:B------:R-:W-:Y:S03]  /*55b0*/  @!P0 FSEL R4, R4, -INF , !P1 ;  /* 0xff80000004048808 */ /* 0x000fe60004800000 */
[----:B------:R2:W-:Y:S01]  /*55c0*/  MUFU.EX2 R152, R5 ;  /* 0x0000000500987308 */ /* 0x0005e20000000800 */
[-C--:B------:R-:W-:Y:S01]  /*55d0*/  @!P0 ISETP.GE.AND P1, PT, R171, R9.reuse, PT ;  /* 0x00000009ab00820c */ /* 0x080fe20003f26270 */
[----:B------:R-:W-:Y:S08]  /*55e0*/  FFMA.FTZ R4, R4, c[0x0][0x23c], -R8 ;  /* 0x00008f0004047a23 */ /* 0x000ff00000010808 */
[----:B------:R3:W-:Y:S01]  /*55f0*/  MUFU.EX2 R151, R4 ;  /* 0x0000000400977308 */ /* 0x0007e20000000800 */
[C---:B-1----:R-:W-:Y:S09]  /*5600*/  FFMA.FTZ R16, R181.reuse, UR4, R213 ;  /* 0x00000004b5107c23 */ /* 0x042ff200080100d5 */
[----:B------:R-:W-:Y:S01]  /*5610*/  MUFU.TANH R251, R44 ;  /* 0x0000002c00fb7308 */ /* 0x000fe20000002400 */
[----:B--2---:R-:W-:Y:S05]  /*5620*/  FFMA.FTZ R5, R181, UR4, R79 ;  /* 0x00000004b5057c23 */ /* 0x004fea000801004f */
[----:B------:R-:W-:Y:S04]  /*5630*/  @!P0 FSEL R5, R5, -INF , !P1 ;  /* 0xff80000005058808 */ /* 0x000fe80004800000 */
[----:B------:R-:W-:Y:S01]  /*5640*/  MUFU.TANH R249, R45 ;  /* 0x0000002d00f97308 */ /* 0x000fe20000002400 */
[----:B------:R-:W-:Y:S01]  /*5650*/  @!P0 ISETP.GE.AND P1, PT, R172, R9, PT ;  /* 0x00000009ac00820c */ /* 0x000fe20003f26270 */
[----:B---3--:R-:W-:Y:S02]  /*5660*/  FFMA.FTZ R4, R182, UR4, R78 ;  /* 0x00000004b6047c23 */ /* 0x008fe4000801004e */
[--C-:B------:R-:W-:Y:S03]  /*5670*/  FFMA.FTZ R5, R5, c[0x0][0x23c], -R0.reuse ;  /* 0x00008f0005057a23 */ /* 0x100fe60000010800 */
[----:B------:R-:W-:Y:S03]  /*5680*/  @!P0 FSEL R4, R4, -INF , !P1 ;  /* 0xff80000004048808 */ /* 0x000fe60004800000 */
[----:B------:R-:W-:Y:S01]  /*5690*/  MUFU.EX2 R83, R5 ;  /* 0x0000000500537308 */ /* 0x000fe20000000800 */
[-C--:B------:R-:W-:Y:S01]  /*56a0*/  @!P0 ISETP.GE.AND P1, PT, R171, R14.reuse, PT ;  /* 0x0000000eab00820c */ /* 0x080fe20003f26270 */
[----:B------:R-:W-:Y:S03]  /*56b0*/  FFMA.FTZ R4, R4, c[0x0][0x23c], -R0 ;  /* 0x00008f0004047a23 */ /* 0x000fe60000010800 */
[----:B------:R-:W-:Y:S02]  /*56c0*/  @!P0 FSEL R16, R16, -INF , !P1 ;  /* 0xff80000010108808 */ /* 0x000fe40004800000 */
[----:B------:R-:W-:Y:S03]  /*56d0*/  @!P0 ISETP.GE.AND P1, PT, R172, R14, PT ;  /* 0x0000000eac00820c */ /* 0x000fe60003f26270 */
[--C-:B------:R-:W-:Y:S01]  /*56e0*/  FFMA.FTZ R16, R16, c[0x0][0x23c], -R13.reuse ;  /* 0x00008f0010107a23 */ /* 0x100fe2000001080d */
[----:B------:R1:W-:Y:S01]  /*56f0*/  MUFU.EX2 R82, R4 ;  /* 0x0000000400527308 */ /* 0x0003e20000000800 */
[----:B------:R-:W-:Y:S02]  /*5700*/  @!P0 FSEL R15, R15, -INF , !P1 ;  /* 0xff8000000f0f8808 */ /* 0x000fe40004800000 */
[-C--:B------:R-:W-:Y:S02]  /*5710*/  @!P0 ISETP.GE.AND P1, PT, R171, R12.reuse, PT ;  /* 0x0000000cab00820c */ /* 0x080fe40003f26270 */
[----:B------:R-:W-:Y:S01]  /*5720*/  MOV R171, R3 ;  /* 0x0000000300ab7202 */ /* 0x000fe20000000f00 */
[----:B------:R-:W-:Y:S04]  /*5730*/  FFMA.FTZ R15, R15, c[0x0][0x23c], -R13 ;  /* 0x00008f000f0f7a23 */ /* 0x000fe8000001080d */
[----:B------:R2:W-:Y:S10]  /*5740*/  MUFU.EX2 R167, R16 ;  /* 0x0000001000a77308 */ /* 0x0005f40000000800 */
[----:B------:R3:W-:Y:S01]  /*5750*/  MUFU.EX2 R166, R15 ;  /* 0x0000000f00a67308 */ /* 0x0007e20000000800 */
[----:B-1----:R-:W1:Y:S09]  /*5760*/  LDSM.16.M88.4 R4, [R149+0x6c00] ;  /* 0x006c00009504783b */ /* 0x002e720000000200 */
[----:B------:R-:W4:Y:S01]  /*5770*/  MUFU.TANH R208, R37 ;  /* 0x0000002500d07308 */ /* 0x000f220000002400 */
[----:B--2---:R-:W-:Y:S05]  /*5780*/  FFMA.FTZ R16, R181, UR4, R238 ;  /* 0x00000004b5107c23 */ /* 0x004fea00080100ee */
[----:B------:R-:W-:Y:S04]  /*5790*/  @!P0 FSEL R16, R16, -INF , !P1 ;  /* 0xff80000010108808 */ /* 0x000fe80004800000 */
[----:B------:R-:W2:Y:S01]  /*57a0*/  MUFU.TANH R231, R38 ;  /* 0x0000002600e77308 */ /* 0x000ea20000002400 */
[----:B------:R-:W-:Y:S02]  /*57b0*/  @!P0 ISETP.GE.AND P1, PT, R172, R12, PT ;  /* 0x0000000cac00820c */ /* 0x000fe40003f26270 */
[----:B------:R-:W-:Y:S01]  /*57c0*/  MOV R172, R2 ;  /* 0x0000000200ac7202 */ /* 0x000fe20000000f00 */
[----:B------:R-:W-:Y:S02]  /*57d0*/  FFMA.FTZ R16, R16, c[0x0][0x23c], -R11 ;  /* 0x00008f0010107a23 */ /* 0x000fe4000001080b */
[----:B---3--:R-:W-:Y:S04]  /*57e0*/  FFMA.FTZ R15, R182, UR4, R237 ;  /* 0x00000004b60f7c23 */ /* 0x008fe800080100ed */
[----:B------:R4:W-:Y:S01]  /*57f0*/  MUFU.EX2 R220, R16 ;  /* 0x0000001000dc7308 */ /* 0x0009e20000000800 */
[----:B------:R-:W-:Y:S02]  /*5800*/  @!P0 FSEL R15, R15, -INF , !P1 ;  /* 0xff8000000f0f8808 */ /* 0x000fe40004800000 */
[-C--:B------:R-:W-:Y:S03]  /*5810*/  @!P0 ISETP.GE.AND P1, PT, R173, R14.reuse, PT ;  /* 0x0000000ead00820c */ /* 0x080fe60003f26270 */
[----:B------:R-:W-:Y:S04]  /*5820*/  FFMA.FTZ R15, R15, c[0x0][0x23c], -R11 ;  /* 0x00008f000f0f7a23 */ /* 0x000fe8000001080b */
[----:B------:R3:W-:Y:S01]  /*5830*/  MUFU.EX2 R219, R15 ;  /* 0x0000000f00db7308 */ /* 0x0007e20000000800 */
[-C--:B-1----:R-:W-:Y:S09]  /*5840*/  HMMA.16816.F32 R52, R104, R4.reuse, R52 ;  /* 0x000000046834723c */ /* 0x082ff20000001834 */
[----:B------:R-:W1:Y:S01]  /*5850*/  MUFU.TANH R230, R39 ;  /* 0x0000002700e67308 */ /* 0x000e620000002400 */
[C---:B------:R-:W-:Y:S04]  /*5860*/  HMMA.16816.F32 R56, R112.reuse, R4, R56 ;  /* 0x000000047038723c */ /* 0x040fe80000001838 */
[----:B----4-:R-:W-:Y:S03]  /*5870*/  FFMA.FTZ R16, R184, UR4, R208 ;  /* 0x00000004b8107c23 */ /* 0x010fe600080100d0 */
[C---:B--2---:R-:W-:Y:S01]  /*5880*/  FFMA.FTZ R5, R183.reuse, UR4, R231 ;  /* 0x00000004b7057c23 */ /* 0x044fe200080100e7 */
[-C--:B------:R-:W-:Y:S01]  /*5890*/  HMMA.16816.F32 R60, R112, R6.reuse, R60 ;  /* 0x00000006703c723c */ /* 0x080fe2000000183c */
[----:B------:R-:W2:Y:S03]  /*58a0*/  MUFU.TANH R207, R48 ;  /* 0x0000003000cf7308 */ /* 0x000ea60000002400 */
[----:B---3--:R-:W-:Y:S02]  /*58b0*/  FFMA.FTZ R15, R183, UR4, R209 ;  /* 0x00000004b70f7c23 */ /* 0x008fe400080100d1 */
[----:B------:R-:W-:Y:S03]  /*58c0*/  FMUL.FTZ R52, R52, c[0x0][0x2ec] ;  /* 0x0000bb0034347a20 */ /* 0x000fe60000410000 */
[----:B------:R-:W-:Y:S01]  /*58d0*/  @!P0 FSEL R15, R15, -INF , !P1 ;  /* 0xff8000000f0f8808 */ /* 0x000fe20004800000 */
[----:B------:R-:W-:Y:S01]  /*58e0*/  HMMA.16816.F32 R64, R104, R6, R64 ;  /* 0x000000066840723c */ /* 0x000fe20000001840 */
[----:B------:R-:W3:Y:S03]  /*58f0*/  MUFU.TANH R206, R49 ;  /* 0x0000003100ce7308 */ /* 0x000ee60000002400 */
[----:B-1----:R-:W-:Y:S01]  /*5900*/  FFMA.FTZ R4, R184, UR4, R230 ;  /* 0x00000004b8047c23 */ /* 0x002fe200080100e6 */
[----:B------:R-:W-:Y:S01]  /*5910*/  @!P0 ISETP.GE.AND P1, PT, R174, R14, PT ;  /* 0x0000000eae00820c */ /* 0x000fe20003f26270 */
[----:B------:R-:W-:Y:S01]  /*5920*/  FFMA.FTZ R15, R15, c[0x0][0x23c], -R13 ;  /* 0x00008f000f0f7a23 */ /* 0x000fe2000001080d */
[----:B------:R-:W-:Y:S01]  /*5930*/  F2FP.PACK_AB R7, R246, R247 ;  /* 0x000000f7f607723e */ /* 0x000fe200000000ff */
[----:B------:R-:W-:Y:S01]  /*5940*/  FMUL.FTZ R53, R53, c[0x0][0x2ec] ;  /* 0x0000bb0035357a20 */ /* 0x000fe20000410000 */
[----:B------:R-:W-:Y:S02]  /*5950*/  @!P0 FSEL R16, R16, -INF , !P1 ;  /* 0xff80000010108808 */ /* 0x000fe40004800000 */
[-C--:B------:R-:W-:Y:S01]  /*5960*/  @!P0 ISETP.GE.AND P1, PT, R173, R12.reuse, PT ;  /* 0x0000000cad00820c */ /* 0x080fe20003f26270 */
[----:B------:R-:W-:Y:S01]  /*5970*/  FMUL.FTZ R54, R54, c[0x0][0x2ec] ;  /* 0x0000bb0036367a20 */ /* 0x000fe20000410000 */
[----:B------:R1:W-:Y:S01]  /*5980*/  MUFU.EX2 R165, R15 ;  /* 0x0000000f00a57308 */ /* 0x0003e20000000800 */
[----:B------:R-:W-:Y:S01]  /*5990*/  FMUL.FTZ R60, R60, c[0x0][0x2ec] ;  /* 0x0000bb003c3c7a20 */ /* 0x000fe20000410000 */
[----:B------:R-:W-:Y:S01]  /*59a0*/  @!P0 FSEL R5, R5, -INF , !P1 ;  /* 0xff80000005058808 */ /* 0x000fe20004800000 */
[----:B------:R-:W-:Y:S01]  /*59b0*/  FMUL.FTZ R55, R55, c[0x0][0x2ec] ;  /* 0x0000bb0037377a20 */ /* 0x000fe20000410000 */
[----:B------:R-:W-:Y:S01]  /*59c0*/  @!P0 ISETP.GE.AND P1, PT, R174, R12, PT ;  /* 0x0000000cae00820c */ /* 0x000fe20003f26270 */
[----:B------:R-:W-:Y:S01]  /*59d0*/  FMUL.FTZ R61, R61, c[0x0][0x2ec] ;  /* 0x0000bb003d3d7a20 */ /* 0x000fe20000410000 */
[----:B------:R4:W-:Y:S01]  /*59e0*/  STS [R199+0x10000], R7 ;  /* 0x01000007c7007388 */ /* 0x0009e20000000800 */
[--C-:B------:R-:W-:Y:S01]  /*59f0*/  FFMA.FTZ R5, R5, c[0x0][0x23c], -R11.reuse ;  /* 0x00008f0005057a23 */ /* 0x100fe2000001080b */
[----:B------:R-:W-:Y:S01]  /*5a00*/  @!P0 FSEL R4, R4, -INF , !P1 ;  /* 0xff80000004048808 */ /* 0x000fe20004800000 */
[----:B------:R-:W-:Y:S01]  /*5a10*/  FMUL.FTZ R62, R62, c[0x0][0x2ec] ;  /* 0x0000bb003e3e7a20 */ /* 0x000fe20000410000 */
[-C--:B------:R-:W-:Y:S01]  /*5a20*/  @!P0 ISETP.GE.AND P1, PT, R173, R10.reuse, PT ;  /* 0x0000000aad00820c */ /* 0x080fe20003f26270 */
[----:B------:R-:W-:Y:S01]  /*5a30*/  FMUL.FTZ R56, R56, c[0x0][0x2ec] ;  /* 0x0000bb0038387a20 */ /* 0x000fe20000410000 */
[----:B------:R-:W-:Y:S01]  /*5a40*/  MUFU.TANH R222, R60 ;  /* 0x0000003c00de7308 */ /* 0x000fe20000002400 */
[----:B------:R-:W-:Y:S02]  /*5a50*/  FMUL.FTZ R64, R64, c[0x0][0x2ec] ;  /* 0x0000bb0040407a20 */ /* 0x000fe40000410000 */
        /* <DEDUP_REMOVED lines=11> */
[----:B------:R-:W-:Y:S01]  /*5b10*/  FFMA.FTZ R16, R16, c[0x0][0x23c], -R13 ;  /* 0x00008f0010107a23 */ /* 0x000fe2000001080d */
[----:B----4-:R-:W-:Y:S08]  /*5b20*/  F2FP.PACK_AB R7, R252, R229 ;  /* 0x000000e5fc07723e */ /* 0x010ff000000000ff */
        /* <DEDUP_REMOVED lines=8> */
[----:B------:R-:W-:Y:S01]  /*5bb0*/  MUFU.TANH R2, R59 ;  /* 0x0000003b00027308 */ /* 0x000fe20000002400 */
[-C--:B------:R-:W-:Y:S02]  /*5bc0*/  @!P0 ISETP.GE.AND P1, PT, R173, R9.reuse, PT ;  /* 0x00000009ad00820c */ /* 0x080fe40003f26270 */
[----:B------:R-:W2:Y:S01]  /*5bd0*/  LDL R173, [R1+0x18] ;  /* 0x0000180001ad7983 */ /* 0x000ea20000100800 */
[----:B------:R-:W-:Y:S06]  /*5be0*/  FFMA.FTZ R4, R4, c[0x0][0x23c], -R8 ;  /* 0x00008f0004047a23 */ /* 0x000fec0000010808 */
[----:B------:R1:W-:Y:S10]  /*5bf0*/  MUFU.EX2 R244, R5 ;  /* 0x0000000500f47308 */ /* 0x0003f40000000800 */
[----:B------:R4:W-:Y:S10]  /*5c00*/  MUFU.EX2 R239, R4 ;  /* 0x0000000400ef7308 */ /* 0x0009f40000000800 */
[----:B------:R-:W-:Y:S01]  /*5c10*/  MUFU.TANH R250, R62 ;  /* 0x0000003e00fa7308 */ /* 0x000fe20000002400 */
[----:B-1----:R-:W-:Y:S05]  /*5c20*/  FFMA.FTZ R5, R183, UR4, R73 ;  /* 0x00000004b7057c23 */ /* 0x002fea0008010049 */
[----:B------:R-:W-:Y:S04]  /*5c30*/  @!P0 FSEL R5, R5, -INF , !P1 ;  /* 0xff80000005058808 */ /* 0x000fe80004800000 */
[----:B------:R-:W-:Y:S01]  /*5c40*/  MUFU.TANH R113, R64 ;  /* 0x0000004000717308 */ /* 0x000fe20000002400 */
[-C--:B------:R-:W-:Y:S01]  /*5c50*/  @!P0 ISETP.GE.AND P1, PT, R174, R9.reuse, PT ;  /* 0x00000009ae00820c */ /* 0x080fe20003f26270 */
[----:B----4-:R-:W-:Y:S02]  /*5c60*/  FFMA.FTZ R4, R184, UR4, R72 ;  /* 0x00000004b8047c23 */ /* 0x010fe40008010048 */
[--C-:B------:R-:W-:Y:S03]  /*5c70*/  FFMA.FTZ R5, R5, c[0x0][0x23c], -R0.reuse ;  /* 0x00008f0005057a23 */ /* 0x100fe60000010800 */
[----:B------:R-:W-:Y:S03]  /*5c80*/  @!P0 FSEL R4, R4, -INF , !P1 ;  /* 0xff80000004048808 */ /* 0x000fe60004800000 */
[----:B------:R1:W-:Y:S01]  /*5c90*/  MUFU.EX2 R77, R5 ;  /* 0x00000005004d7308 */ /* 0x0003e20000000800 */
[-C--:B------:R-:W-:Y:S01]  /*5ca0*/  @!P0 ISETP.GE.AND P1, PT, R101, R10.reuse, PT ;  /* 0x0000000a6500820c */ /* 0x080fe20003f26270 */
[----:B------:R-:W-:Y:S08]  /*5cb0*/  FFMA.FTZ R4, R4, c[0x0][0x23c], -R0 ;  /* 0x00008f0004047a23 */ /* 0x000ff00000010800 */
[----:B------:R4:W-:Y:S10]  /*5cc0*/  MUFU.EX2 R76, R4 ;  /* 0x00000004004c7308 */ /* 0x0009f40000000800 */
[----:B------:R-:W-:Y:S01]  /*5cd0*/  MUFU.TANH R112, R65 ;  /* 0x0000004100707308 */ /* 0x000fe20000002400 */
[C---:B-1----:R-:W-:Y:S09]  /*5ce0*/  FFMA.FTZ R5, R186.reuse, UR4, R71 ;  /* 0x00000004ba057c23 */ /* 0x042ff20008010047 */
[----:B------:R-:W-:Y:S01]  /*5cf0*/  MUFU.TANH R182, R66 ;  /* 0x0000004200b67308 */ /* 0x000fe20000002400 */
[----:B----4-:R-:W-:Y:S05]  /*5d00*/  FFMA.FTZ R4, R186, UR4, R251 ;  /* 0x00000004ba047c23 */ /* 0x010fea00080100fb */
[----:B------:R-:W-:Y:S04]  /*5d10*/  @!P0 FSEL R4, R4, -INF , !P1 ;  /* 0xff80000004048808 */ /* 0x000fe80004800000 */
[----:B------:R-:W-:Y:S01]  /*5d20*/  MUFU.TANH R181, R67 ;  /* 0x0000004300b57308 */ /* 0x000fe20000002400 */
[----:B------:R-:W-:Y:S01]  /*5d30*/  @!P0 ISETP.GE.AND P1, PT, R100, R10, PT ;  /* 0x0000000a6400820c */ /* 0x000fe20003f26270 */
[--C-:B------:R-:W-:Y:S03]  /*5d40*/  FFMA.FTZ R4, R4, c[0x0][0x23c], -R8.reuse ;  /* 0x00008f0004047a23 */ /* 0x100fe60000010808 */
[----:B------:R-:W-:Y:S02]  /*5d50*/  @!P0 FSEL R15, R15, -INF , !P1 ;  /* 0xff8000000f0f8808 */ /* 0x000fe40004800000 */
[-C--:B------:R-:W-:Y:S03]  /*5d60*/  @!P0 ISETP.GE.AND P1, PT, R101, R9.reuse, PT ;  /* 0x000000096500820c */ /* 0x080fe60003f26270 */
[----:B------:R-:W-:Y:S01]  /*5d70*/  FFMA.FTZ R15, R15, c[0x0][0x23c], -R8 ;  /* 0x00008f000f0f7a23 */ /* 0x000fe20000010808 */
        /* <DEDUP_REMOVED lines=8> */
[----:B------:R-:W-:Y:S01]  /*5e00*/  MUFU.EX2 R225, R15 ;  /* 0x0000000f00e17308 */ /* 0x000fe20000000800 */
[-C--:B------:R-:W-:Y:S01]  /*5e10*/  @!P0 ISETP.GE.AND P1, PT, R101, R14.reuse, PT ;  /* 0x0000000e6500820c */ /* 0x080fe20003f26270 */
[----:B------:R-:W-:Y:S02]  /*5e20*/  FFMA.FTZ R4, R4, c[0x0][0x23c], -R0 ;  /* 0x00008f0004047a23 */ /* 0x000fe40000010800 */
[----:B----4-:R-:W-:Y:S06]  /*5e30*/  FFMA.FTZ R5, R186, UR4, R207 ;  /* 0x00000004ba057c23 */ /* 0x010fec00080100cf */
[----:B------:R3:W-:Y:S01]  /*5e40*/  MUFU.EX2 R74, R4 ;  /* 0x00000004004a7308 */ /* 0x0007e20000000800 */
[----:B------:R-:W-:Y:S02]  /*5e50*/  @!P0 FSEL R5, R5, -INF , !P1 ;  /* 0xff80000005058808 */ /* 0x000fe40004800000 */
[----:B------:R-:W-:Y:S03]  /*5e60*/  @!P0 ISETP.GE.AND P1, PT, R100, R14, PT ;  /* 0x0000000e6400820c */ /* 0x000fe60003f26270 */
[--C-:B------:R-:W-:Y:S04]  /*5e70*/  FFMA.FTZ R5, R5, c[0x0][0x23c], -R13.reuse ;  /* 0x00008f0005057a23 */ /* 0x100fe8000001080d */
[----:B------:R-:W-:Y:S10]  /*5e80*/  MUFU.EX2 R174, R5 ;  /* 0x0000000500ae7308 */ /* 0x000ff40000000800 */
[----:B------:R-:W1:Y:S01]  /*5e90*/  MUFU.TANH R215, R50 ;  /* 0x0000003200d77308 */ /* 0x000e620000002400 */
[----:B---3--:R-:W-:Y:S05]  /*5ea0*/  FFMA.FTZ R4, R185, UR4, R206 ;  /* 0x00000004b9047c23 */ /* 0x008fea00080100ce */
[----:B------:R-:W-:Y:S04]  /*5eb0*/  @!P0 FSEL R4, R4, -INF , !P1 ;  /* 0xff80000004048808 */ /* 0x000fe80004800000 */
[----:B------:R-:W-:Y:S01]  /*5ec0*/  MUFU.EX2 R164, R16 ;  /* 0x0000001000a47308 */ /* 0x000fe20000000800 */
[-C--:B------:R-:W-:Y:S01]  /*5ed0*/  @!P0 ISETP.GE.AND P1, PT, R101, R12.reuse, PT ;  /* 0x0000000c6500820c */ /* 0x080fe20003f26270 */
[----:B------:R-:W-:Y:S08]  /*5ee0*/  FFMA.FTZ R4, R4, c[0x0][0x23c], -R13 ;  /* 0x00008f0004047a23 */ /* 0x000ff0000001080d */
[----:B------:R-:W-:Y:S01]  /*5ef0*/  MUFU.EX2 R163, R4 ;  /* 0x0000000400a37308 */ /* 0x000fe20000000800 */
[----:B-1----:R-:W-:Y:S05]  /*5f00*/  FFMA.FTZ R5, R186, UR4, R215 ;  /* 0x00000004ba057c23 */ /* 0x002fea00080100d7 */
[----:B------:R-:W-:Y:S04]  /*5f10*/  @!P0 FSEL R5, R5, -INF , !P1 ;  /* 0xff80000005058808 */ /* 0x000fe80004800000 */
[----:B------:R-:W1:Y:S01]  /*5f20*/  MUFU.TANH R214, R51 ;  /* 0x0000003300d67308 */ /* 0x000e620000002400 */
[----:B------:R-:W-:Y:S01]  /*5f30*/  @!P0 ISETP.GE.AND P1, PT, R100, R12, PT ;  /* 0x0000000c6400820c */ /* 0x000fe20003f26270 */
[--C-:B------:R-:W-:Y:S08]  /*5f40*/  FFMA.FTZ R5, R5, c[0x0][0x23c], -R11.reuse ;  /* 0x00008f0005057a23 */ /* 0x100ff0000001080b */
[----:B------:R-:W-:Y:S10]  /*5f50*/  MUFU.EX2 R186, R5 ;  /* 0x0000000500ba7308 */ /* 0x000ff40000000800 */
[----:B------:R-:W3:Y:S01]  /*5f60*/  MUFU.TANH R178, R52 ;  /* 0x0000003400b27308 */ /* 0x000ee20000002400 */
[----:B-1----:R-:W-:Y:S05]  /*5f70*/  FFMA.FTZ R4, R185, UR4, R214 ;  /* 0x00000004b9047c23 */ /* 0x002fea00080100d6 */
[----:B------:R-:W-:Y:S04]  /*5f80*/  @!P0 FSEL R4, R4, -INF , !P1 ;  /* 0xff80000004048808 */ /* 0x000fe80004800000 */
[----:B------:R-:W-:Y:S01]  /*5f90*/  MUFU.TANH R227, R56 ;  /* 0x0000003800e37308 */ /* 0x000fe20000002400 */
[-C--:B------:R-:W-:Y:S01]  /*5fa0*/  @!P0 ISETP.GE.AND P1, PT, R103, R14.reuse, PT ;  /* 0x0000000e6700820c */ /* 0x080fe20003f26270 */
[----:B------:R-:W-:Y:S08]  /*5fb0*/  FFMA.FTZ R4, R4, c[0x0][0x23c], -R11 ;  /* 0x00008f0004047a23 */ /* 0x000ff0000001080b */
[----:B------:R-:W-:Y:S01]  /*5fc0*/  MUFU.EX2 R185, R4 ;  /* 0x0000000400b97308 */ /* 0x000fe20000000800 */
[----:B---3--:R-:W-:Y:S05]  /*5fd0*/  FFMA.FTZ R5, R188, UR4, R178 ;  /* 0x00000004bc057c23 */ /* 0x008fea00080100b2 */
[----:B------:R-:W-:Y:S04]  /*5fe0*/  @!P0 FSEL R5, R5, -INF , !P1 ;  /* 0xff80000005058808 */ /* 0x000fe80004800000 */
[----:B------:R-:W1:Y:S01]  /*5ff0*/  MUFU.TANH R177, R53 ;  /* 0x0000003500b17308 */ /* 0x000e620000002400 */
[----:B------:R-:W-:Y:S01]  /*6000*/  @!P0 ISETP.GE.AND P1, PT, R102, R14, PT ;  /* 0x0000000e6600820c */ /* 0x000fe20003f26270 */
[----:B------:R-:W-:Y:S08]  /*6010*/  FFMA.FTZ R5, R5, c[0x0][0x23c], -R13 ;  /* 0x00008f0005057a23 */ /* 0x000ff0000001080d */
        /* <DEDUP_REMOVED lines=13> */
[----:B------:R3:W-:Y:S01]  /*60f0*/  MUFU.EX2 R184, R5 ;  /* 0x0000000500b87308 */ /* 0x0007e20000000800 */
[----:B-1----:R-:W-:Y:S05]  /*6100*/  FFMA.FTZ R4, R187, UR4, R210 ;  /* 0x00000004bb047c23 */ /* 0x002fea00080100d2 */
[----:B------:R-:W-:Y:S02]  /*6110*/  @!P0 FSEL R4, R4, -INF , !P1 ;  /* 0xff80000004048808 */ /* 0x000fe40004800000 */
[-C--:B------:R-:W-:Y:S01]  /*6120*/  @!P0 ISETP.GE.AND P1, PT, R103, R10.reuse, PT ;  /* 0x0000000a6700820c */ /* 0x080fe20003f26270 */
[----:B---3--:R-:W-:Y:S02]  /*6130*/  FFMA.FTZ R5, R188, UR4, R227 ;  /* 0x00000004bc057c23 */ /* 0x008fe400080100e3 */
[----:B------:R-:W-:Y:S03]  /*6140*/  FFMA.FTZ R4, R4, c[0x0][0x23c], -R11 ;  /* 0x00008f0004047a23 */ /* 0x000fe6000001080b */
[----:B------:R-:W-:Y:S01]  /*6150*/  @!P0 FSEL R5, R5, -INF , !P1 ;  /* 0xff80000005058808 */ /* 0x000fe20004800000 */
[----:B------:R1:W3:Y:S01]  /*6160*/  MUFU.EX2 R183, R4 ;  /* 0x0000000400b77308 */ /* 0x0002e20000000800 */
[-C--:B------:R-:W-:Y:S03]  /*6170*/  @!P0 ISETP.GE.AND P1, PT, R102, R10.reuse, PT ;  /* 0x0000000a6600820c */ /* 0x080fe60003f26270 */
[----:B------:R-:W-:Y:S06]  /*6180*/  FFMA.FTZ R5, R5, c[0x0][0x23c], -R8 ;  /* 0x00008f0005057a23 */ /* 0x000fec0000010808 */
[----:B------:R4:W-:Y:S01]  /*6190*/  MUFU.EX2 R223, R5 ;  /* 0x0000000500df7308 */ /* 0x0009e20000000800 */
[----:B-1----:R-:W-:Y:S05]  /*61a0*/  FFMA.FTZ R4, R187, UR4, R226 ;  /* 0x00000004bb047c23 */ /* 0x002fea00080100e2 */
[----:B------:R-:W-:Y:S02]  /*61b0*/  @!P0 FSEL R4, R4, -INF , !P1 ;  /* 0xff80000004048808 */ /* 0x000fe40004800000 */
[-C--:B------:R-:W-:Y:S01]  /*61c0*/  @!P0 ISETP.GE.AND P1, PT, R103, R9.reuse, PT ;  /* 0x000000096700820c */ /* 0x080fe20003f26270 */
[----:B----4-:R-:W-:Y:S02]  /*61d0*/  FFMA.FTZ R5, R188, UR4, R3 ;  /* 0x00000004bc057c23 */ /* 0x010fe40008010003 */
[----:B------:R-:W-:Y:S03]  /*61e0*/  FFMA.FTZ R4, R4, c[0x0][0x23c], -R8 ;  /* 0x00008f0004047a23 */ /* 0x000fe60000010808 */
[----:B------:R-:W-:Y:S01]  /*61f0*/  @!P0 FSEL R5, R5, -INF , !P1 ;  /* 0xff80000005058808 */ /* 0x000fe20004800000 */
[----:B------:R1:W-:Y:S01]  /*6200*/  MUFU.EX2 R188, R4 ;  /* 0x0000000400bc7308 */ /* 0x0003e20000000800 */
[-C--:B------:R-:W-:Y:S03]  /*6210*/  @!P0 ISETP.GE.AND P1, PT, R102, R9.reuse, PT ;  /* 0x000000096600820c */ /* 0x080fe60003f26270 */
[----:B------:R-:W-:Y:S06]  /*6220*/  FFMA.FTZ R5, R5, c[0x0][0x23c], -R0 ;  /* 0x00008f0005057a23 */ /* 0x000fec0000010800 */
[----:B------:R4:W-:Y:S01]  /*6230*/  MUFU.EX2 R69, R5 ;  /* 0x0000000500457308 */ /* 0x0009e20000000800 */
[----:B-1----:R-:W-:Y:S05]  /*6240*/  FFMA.FTZ R4, R187, UR4, R2 ;  /* 0x00000004bb047c23 */ /* 0x002fea0008010002 */
[----:B------:R-:W-:Y:S02]  /*6250*/  @!P0 FSEL R4, R4, -INF , !P1 ;  /* 0xff80000004048808 */ /* 0x000fe40004800000 */
[----:B------:R-:W-:Y:S03]  /*6260*/  @!P0 ISETP.GE.AND P1, PT, R180, R10, PT ;  /* 0x0000000ab400820c */ /* 0x000fe60003f26270 */
[----:B------:R-:W-:Y:S02]  /*6270*/  FFMA.FTZ R6, R4, c[0x0][0x23c], -R0 ;  /* 0x00008f0004067a23 */ /* 0x000fe40000010800 */
[----:B----4-:R-:W-:Y:S02]  /*6280*/  FFMA.FTZ R5, R189, UR4, R222 ;  /* 0x00000004bd057c23 */ /* 0x010fe400080100de */
[----:B------:R-:W-:Y:S01]  /*6290*/  FFMA.FTZ R4, R190, UR4, R221 ;  /* 0x00000004be047c23 */ /* 0x000fe200080100dd */
[----:B------:R1:W-:Y:S02]  /*62a0*/  MUFU.EX2 R68, R6 ;  /* 0x0000000600447308 */ /* 0x0003e40000000800 */
[----:B------:R-:W-:Y:S02]  /*62b0*/  @!P0 FSEL R5, R5, -INF , !P2 ;  /* 0xff80000005058808 */ /* 0x000fe40005000000 */
[----:B------:R-:W-:Y:S02]  /*62c0*/  @!P0 FSEL R4, R4, -INF , !P1 ;  /* 0xff80000004048808 */ /* 0x000fe40004800000 */
[-C--:B------:R-:W-:Y:S01]  /*62d0*/  @!P0 ISETP.GE.AND P1, PT, R179, R9.reuse, PT ;  /* 0x00000009b300820c */ /* 0x080fe20003f26270 */
[--C-:B------:R-:W-:Y:S01]  /*62e0*/  FFMA.FTZ R5, R5, c[0x0][0x23c], -R8.reuse ;  /* 0x00008f0005057a23 */ /* 0x100fe20000010808 */
[----:B------:R-:W-:Y:S01]  /*62f0*/  @!P0 ISETP.GE.AND P2, PT, R180, R12, PT ;  /* 0x0000000cb400820c */ /* 0x000fe20003f46270 */
[----:B------:R-:W-:Y:S02]  /*6300*/  FFMA.FTZ R8, R4, c[0x0][0x23c], -R8 ;  /* 0x00008f0004087a23 */ /* 0x000fe40000010808 */
[C---:B------:R-:W-:Y:S01]  /*6310*/  FFMA.FTZ R4, R189.reuse, UR4, R250 ;  /* 0x00000004bd047c23 */ /* 0x040fe200080100fa */
[----:B------:R4:W-:Y:S04]  /*6320*/  MUFU.EX2 R187, R5 ;  /* 0x0000000500bb7308 */ /* 0x0009e80000000800 */
[----:B------:R-:W-:Y:S02]  /*6330*/  @!P0 FSEL R4, R4, -INF , !P1 ;  /* 0xff80000004048808 */ /* 0x000fe40004800000 */
[----:B------:R-:W-:Y:S04]  /*6340*/  @!P0 ISETP.GE.AND P1, PT, R180, R9, PT ;  /* 0x00000009b400820c */ /* 0x000fe80003f26270 */
[----:B------:R2:W-:Y:S01]  /*6350*/  MUFU.EX2 R179, R8 ;  /* 0x0000000800b37308 */ /* 0x0005e20000000800 */
[----:B-1----:R-:W-:Y:S05]  /*6360*/  F2FP.PACK_AB R6, R204, R205 ;  /* 0x000000cdcc06723e */ /* 0x002fea00000000ff */
[----:B------:R1:W-:Y:S04]  /*6370*/  STS [R199+0x10400], R6 ;  /* 0x01040006c7007388 */ /* 0x0003e80000000800 */
[----:B------:R3:W-:Y:S01]  /*6380*/  STS [R197+0x10400], R7 ;  /* 0x01040007c5007388 */ /* 0x0007e20000000800 */
[----:B----4-:R-:W-:Y:S05]  /*6390*/  FFMA.FTZ R5, R189, UR4, R113 ;  /* 0x00000004bd057c23 */ /* 0x010fea0008010071 */
[----:B------:R-:W-:Y:S01]  /*63a0*/  @!P0 FSEL R5, R5, -INF , !P5 ;  /* 0xff80000005058808 */ /* 0x000fe20006800000 */
[----:B--2---:R-:W-:Y:S01]  /*63b0*/  FFMA.FTZ R8, R4, c[0x0][0x23c], -R0 ;  /* 0x00008f0004087a23 */ /* 0x004fe20000010800 */
[----:B------:R-:W-:Y:S03]  /*63c0*/  F2FP.PACK_AB R4, R170, R224 ;  /* 0x000000e0aa04723e */ /* 0x000fe600000000ff */
[----:B------:R2:W-:Y:S02]  /*63d0*/  MUFU.EX2 R245, R8 ;  /* 0x0000000800f57308 */ /* 0x0005e40000000800 */
[----:B------:R4:W-:Y:S01]  /*63e0*/  STS [R197+0x10000], R4 ;  /* 0x01000004c5007388 */ /* 0x0009e20000000800 */
[----:B-1----:R-:W-:Y:S02]  /*63f0*/  F2FP.PACK_AB R6, R200, R201 ;  /* 0x000000c9c806723e */ /* 0x002fe400000000ff */
[----:B---3--:R-:W-:Y:S03]  /*6400*/  F2FP.PACK_AB R7, R162, R191 ;  /* 0x000000bfa207723e */ /* 0x008fe600000000ff */
[----:B------:R1:W-:Y:S01]  /*6410*/  STS [R199+0x12000], R6 ;  /* 0x01200006c7007388 */ /* 0x0003e20000000800 */
[--C-:B--2---:R-:W-:Y:S01]  /*6420*/  FFMA.FTZ R8, R5, c[0x0][0x23c], -R13.reuse ;  /* 0x00008f0005087a23 */ /* 0x104fe2000001080d */
[----:B------:R-:W-:Y:S01]  /*6430*/  F2FP.PACK_AB R5, R92, R93 ;  /* 0x0000005d5c05723e */ /* 0x000fe200000000ff */
[----:B----4-:R-:W-:Y:S02]  /*6440*/  FFMA.FTZ R4, R190, UR4, R112 ;  /* 0x00000004be047c23 */ /* 0x010fe40008010070 */
[----:B------:R2:W-:Y:S02]  /*6450*/  MUFU.EX2 R111, R8 ;  /* 0x00000008006f7308 */ /* 0x0005e40000000800 */
[----:B------:R3:W-:Y:S01]  /*6460*/  STS [R199+0x12400], R5 ;  /* 0x01240005c7007388 */ /* 0x0007e20000000800 */
[----:B------:R-:W-:Y:S03]  /*6470*/  @!P0 FSEL R4, R4, -INF , !P4 ;  /* 0xff80000004048808 */ /* 0x000fe60006000000 */
[----:B------:R4:W-:Y:S01]  /*6480*/  STS [R197+0x12000], R7 ;  /* 0x01200007c5007388 */ /* 0x0009e20000000800 */
[----:B-1----:R-:W-:Y:S01]  /*6490*/  F2FP.PACK_AB R6, R90, R91 ;  /* 0x0000005b5a06723e */ /* 0x002fe200000000ff */
[----:B------:R-:W-:Y:S01]  /*64a0*/  FFMA.FTZ R13, R4, c[0x0][0x23c], -R13 ;  /* 0x00008f00040d7a23 */ /* 0x000fe2000001080d */
[----:B------:R-:W-:Y:S03]  /*64b0*/  F2FP.PACK_AB R4, R168, R169 ;  /* 0x000000a9a804723e */ /* 0x000fe600000000ff */
[----:B------:R1:W-:Y:S01]  /*64c0*/  STS [R197+0x12400], R6 ;  /* 0x01240006c5007388 */ /* 0x0003e20000000800 */
[----:B------:R-:W1:Y:S03]  /*64d0*/  MUFU.EX2 R110, R13 ;  /* 0x0000000d006e7308 */ /* 0x000e660000000800 */
[----:B------:R2:W-:Y:S01]  /*64e0*/  STS [R198+0x10000], R4 ;  /* 0x01000004c6007388 */ /* 0x0005e20000000800 */
[----:B---3--:R-:W-:Y:S01]  /*64f0*/  FFMA.FTZ R5, R189, UR4, R182 ;  /* 0x00000004bd057c23 */ /* 0x008fe200080100b6 */
[----:B------:R-:W-:Y:S02]  /*6500*/  MOV R189, R172 ;  /* 0x000000ac00bd7202 */ /* 0x000fe40000000f00 */
[----:B----4-:R-:W-:Y:S02]  /*6510*/  F2FP.PACK_AB R7, R242, R243 ;  /* 0x000000f3f207723e */ /* 0x010fe400000000ff */
[----:B------:R-:W-:Y:S03]  /*6520*/  @!P0 FSEL R5, R5, -INF , !P3 ;  /* 0xff80000005058808 */ /* 0x000fe60005800000 */
[----:B------:R3:W-:Y:S01]  /*6530*/  STS [R198+0x10400], R7 ;  /* 0x01040007c6007388 */ /* 0x0007e20000000800 */
[----:B-1----:R-:W-:Y:S01]  /*6540*/  F2FP.PACK_AB R6, R166, R167 ;  /* 0x000000a7a606723e */ /* 0x002fe200000000ff */
[----:B--2---:R-:W-:Y:S01]  /*6550*/  FFMA.FTZ R8, R5, c[0x0][0x23c], -R11 ;  /* 0x00008f0005087a23 */ /* 0x004fe2000001080b */
[----:B------:R-:W-:Y:S01]  /*6560*/  F2FP.PACK_AB R5, R219, R220 ;  /* 0x000000dcdb05723e */ /* 0x000fe200000000ff */
[----:B------:R-:W-:Y:S02]  /*6570*/  FFMA.FTZ R4, R190, UR4, R181 ;  /* 0x00000004be047c23 */ /* 0x000fe400080100b5 */
[----:B------:R1:W-:Y:S01]  /*6580*/  STS [R196+0x10000], R6 ;  /* 0x01000006c4007388 */ /* 0x0003e20000000800 */
[----:B------:R2:W-:Y:S03]  /*6590*/  MUFU.EX2 R176, R8 ;  /* 0x0000000800b07308 */ /* 0x0005e60000000800 */
[----:B------:R4:W-:Y:S01]  /*65a0*/  STS [R196+0x10400], R5 ;  /* 0x01040005c4007388 */ /* 0x0009e20000000800 */
[----:B------:R-:W-:Y:S05]  /*65b0*/  @!P0 FSEL R4, R4, -INF , !P2 ;  /* 0xff80000004048808 */ /* 0x000fea0005000000 */
[----:B------:R-:W-:Y:S02]  /*65c0*/  FFMA.FTZ R11, R4, c[0x0][0x23c], -R11 ;  /* 0x00008f00040b7a23 */ /* 0x000fe4000001080b */
[----:B------:R-:W-:Y:S01]  /*65d0*/  FFMA.FTZ R4, R190, UR4, R248 ;  /* 0x00000004be047c23 */ /* 0x000fe200080100f8 */
[----:B------:R-:W-:Y:S01]  /*65e0*/  MOV R190, R171 ;  /* 0x000000ab00be7202 */ /* 0x000fe20000000f00 */
[----:B------:R-:W4:Y:S03]  /*65f0*/  MUFU.EX2 R175, R11 ;  /* 0x0000000b00af7308 */ /* 0x000f260000000800 */
[----:B------:R-:W-:Y:S02]  /*6600*/  @!P0 FSEL R4, R4, -INF , !P1 ;  /* 0xff80000004048808 */ /* 0x000fe40004800000 */
[----:B---3--:R-:W-:Y:S02]  /*6610*/  F2FP.PACK_AB R7, R153, R156 ;  /* 0x0000009c9907723e */ /* 0x008fe400000000ff */
[----:B------:R-:W-:Y:S01]  /*6620*/  IADD3 R108, P0, R108, UR15, RZ ;  /* 0x0000000f6c6c7c10 */ /* 0x000fe2000ff1e0ff */
[----:B------:R-:W-:Y:S01]  /*6630*/  FFMA.FTZ R0, R4, c[0x0][0x23c], -R0 ;  /* 0x00008f0004007a23 */ /* 0x000fe20000010800 */
[----:B------:R-:W-:Y:S01]  /*6640*/  F2FP.PACK_AB R4, R163, R174 ;  /* 0x000000aea304723e */ /* 0x000fe200000000ff */
[----:B------:R3:W-:Y:S01]  /*6650*/  STS [R198+0x12000], R7 ;  /* 0x01200007c6007388 */ /* 0x0007e20000000800 */
[----:B--2---:R-:W-:Y:S01]  /*6660*/  F2FP.PACK_AB R8, R84, R85 ;  /* 0x000000555408723e */ /* 0x004fe200000000ff */
[----:B------:R2:W2:Y:S01]  /*6670*/  MUFU.EX2 R180, R0 ;  /* 0x0000000000b47308 */ /* 0x0004a20000000800 */
[----:B-1----:R-:W-:Y:S02]  /*6680*/  F2FP.PACK_AB R6, R82, R83 ;  /* 0x000000535206723e */ /* 0x002fe400000000ff */
[----:B----4-:R-:W-:Y:S01]  /*6690*/  F2FP.PACK_AB R5, R164, R165 ;  /* 0x000000a5a405723e */ /* 0x010fe200000000ff */
[----:B------:R-:W-:Y:S01]  /*66a0*/  STS [R198+0x12400], R8 ;  /* 0x01240008c6007388 */ /* 0x000fe20000000800 */
[----:B------:R-:W-:Y:S02]  /*66b0*/  IADD3.X R109, R173, UR14, RZ, P0, !PT ;  /* 0x0000000ead6d7c10 */ /* 0x000fe400087fe4ff */
[----:B------:R-:W-:Y:S01]  /*66c0*/  PLOP3.LUT P1, PT, PT, PT, UP0, 0x80, 0x0 ;  /* 0x000000000000781c */ /* 0x000fe20003f2f008 */
[----:B------:R1:W-:Y:S01]  /*66d0*/  STS [R196+0x12400], R6 ;  /* 0x01240006c4007388 */ /* 0x0003e20000000800 */
[----:B---3--:R-:W-:Y:S02]  /*66e0*/  F2FP.PACK_AB R7, R151, R152 ;  /* 0x000000989707723e */ /* 0x008fe400000000ff */
[----:B--2---:R-:W-:Y:S03]  /*66f0*/  F2FP.PACK_AB R0, R185, R186 ;  /* 0x000000bab900723e */ /* 0x004fe600000000ff */
[----:B------:R2:W-:Y:S04]  /*6700*/  STS [R196+0x12000], R7 ;  /* 0x01200007c4007388 */ /* 0x0005e80000000800 */
[----:B------:R3:W-:Y:S01]  /*6710*/  STS [R192+0x10000], R5 ;  /* 0x01000005c0007388 */ /* 0x0007e20000000800 */
[----:B-1----:R-:W-:Y:S02]  /*6720*/  F2FP.PACK_AB R6, R239, R244 ;  /* 0x000000f4ef06723e */ /* 0x002fe400000000ff */
[----:B--2---:R-:W-:Y:S02]  /*6730*/  F2FP.PACK_AB R7, R216, R217 ;  /* 0x000000d9d807723e */ /* 0x004fe400000000ff */
[----:B---3--:R-:W-:Y:S03]  /*6740*/  F2FP.PACK_AB R5, R76, R77 ;  /* 0x0000004d4c05723e */ /* 0x008fe600000000ff */
[----:B------:R1:W-:Y:S04]  /*6750*/  STS [R192+0x10400], R7 ;  /* 0x01040007c0007388 */ /* 0x0003e80000000800 */
[----:B------:R2:W-:Y:S04]  /*6760*/  STS [R193+0x10000], R4 ;  /* 0x01000004c1007388 */ /* 0x0005e80000000800 */
[----:B------:R3:W-:Y:S04]  /*6770*/  STS [R193+0x10400], R0 ;  /* 0x01040000c1007388 */ /* 0x0007e80000000800 */
[----:B------:R4:W-:Y:S04]  /*6780*/  STS [R192+0x12000], R6 ;  /* 0x01200006c0007388 */ /* 0x0009e80000000800 */
[----:B------:R4:W-:Y:S01]  /*6790*/  STS [R192+0x12400], R5 ;  /* 0x01240005c0007388 */ /* 0x0009e20000000800 */
[----:B-1----:R-:W-:Y:S02]  /*67a0*/  F2FP.PACK_AB R7, R225, R233 ;  /* 0x000000e9e107723e */ /* 0x002fe400000000ff */
[----:B--2---:R-:W-:Y:S03]  /*67b0*/  F2FP.PACK_AB R4, R183, R184 ;  /* 0x000000b8b704723e */ /* 0x004fe600000000ff */
[----:B------:R1:W-:Y:S01]  /*67c0*/  STS [R193+0x12000], R7 ;  /* 0x01200007c1007388 */ /* 0x0003e20000000800 */
[----:B---3--:R-:W-:Y:S02]  /*67d0*/  F2FP.PACK_AB R0, R110, R111 ;  /* 0x0000006f6e00723e */ /* 0x008fe400000000ff */
[----:B----4-:R-:W-:Y:S02]  /*67e0*/  F2FP.PACK_AB R6, R74, R75 ;  /* 0x0000004b4a06723e */ /* 0x010fe400000000ff */
[----:B------:R-:W-:Y:S03]  /*67f0*/  F2FP.PACK_AB R5, R114, R115 ;  /* 0x000000737205723e */ /* 0x000fe600000000ff */
        /* <DEDUP_REMOVED lines=8> */
[----:B------:R-:W-:Y:S01]  /*6880*/  STS [R194+0x10400], R5 ;  /* 0x01040005c2007388 */ /* 0x000fe20000000800 */
[----:B------:R-:W-:Y:S03]  /*6890*/  F2FP.PACK_AB R0, R180, R245 ;  /* 0x000000f5b400723e */ /* 0x000fe600000000ff */
        /* <DEDUP_REMOVED lines=8> */
[----:B-1----:R1:W4:Y:S01]  /*6920*/  LDG.E R0, [R108.64+0x120] ;  /* 0x000120246c007981 */ /* 0x002322000c1e1900 */
        /* <DEDUP_REMOVED lines=34> */
[----:B------:R1:W3:Y:S06]  /*6b50*/  LDG.E R104, [R108.64+0x100] ;  /* 0x000100246c687981 */ /* 0x0002ec000c1e1900 */
[C---:B--2---:R-:W-:Y:S02]  /*6b60*/  FADD.FTZ R101, -R106.reuse, R4 ;  /* 0x000000046a657221 */ /* 0x044fe40000010100 */
[----:B------:R-:W-:Y:S03]  /*6b70*/  FADD.FTZ R100, -R106, R5 ;  /* 0x000000056a647221 */ /* 0x000fe60000010100 */
[----:B------:R-:W-:Y:S02]  /*6b80*/  FFMA.FTZ R5, -R241, R241, 1 ;  /* 0x3f800000f1057423 */ /* 0x000fe400000101f1 */
[----:B------:R-:W-:Y:S02]  /*6b90*/  FFMA.FTZ R4, -R240, R240, 1 ;  /* 0x3f800000f0047423 */ /* 0x000fe400000101f0 */
        /* <DEDUP_REMOVED lines=52> */
[----:B------:R-:W-:Y:S02]  /*6ee0*/  FADD.FTZ R33, -R106, R52 ;  /* 0x000000346a217221 */ /* 0x000fe40000010100 */
[----:B------:R-:W-:Y:S02]  /*6ef0*/  FMUL.FTZ R5, R5, c[0x0][0x2ec] ;  /* 0x0000bb0005057a20 */ /* 0x000fe40000410000 */
[----:B------:R-:W-:Y:S02]  /*6f00*/  FMUL.FTZ R4, R4, c[0x0][0x2ec] ;  /* 0x0000bb0004047a20 */ /* 0x000fe40000410000 */
[----:B------:R-:W-:Y:S02]  /*6f10*/  FADD.FTZ R32, -R106, R53 ;  /* 0x000000356a207221 */ /* 0x000fe40000010100 */
[----:B------:R-:W-:Y:S02]  /*6f20*/  FMUL.FTZ R33, R115, R33 ;  /* 0x0000002173217220 */ /* 0x000fe40000410000 */
[----:B------:R-:W-:Y:S02]  /*6f30*/  FMUL.FTZ R163, R5, R17 ;  /* 0x0000001105a37220 */ /* 0x000fe40000410000 */
[----:B------:R-:W-:Y:S02]  /*6f40*/  FMUL.FTZ R115, R4, R16 ;  /* 0x0000001004737220 */ /* 0x000fe40000410000 */
[----:B------:R-:W-:Y:S02]  /*6f50*/  FFMA.FTZ R16, -R177, R177, 1 ;  /* 0x3f800000b1107423 */ /* 0x000fe400000101b1 */
[----:B------:R-:W-:Y:S02]  /*6f60*/  FFMA.FTZ R5, -R113, R113, 1 ;  /* 0x3f80000071057423 */ /* 0x000fe40000010171 */
[----:B------:R-:W-:Y:S02]  /*6f70*/  FMUL.FTZ R32, R114, R32 ;  /* 0x0000002072207220 */ /* 0x000fe40000410000 */
[----:B------:R-:W-:Y:S02]  /*6f80*/  FMUL.FTZ R16, R16, c[0x0][0x2ec] ;  /* 0x0000bb0010107a20 */ /* 0x000fe40000410000 */
[----:B------:R-:W-:Y:S02]  /*6f90*/  FADD.FTZ R21, -R106, R64 ;  /* 0x000000406a157221 */ /* 0x000fe40000010100 */
[----:B------:R-:W-:Y:S02]  /*6fa0*/  FMUL.FTZ R113, R16, R32 ;  /* 0x0000002010717220 */ /* 0x000fe40000410000 */
[C---:B---3--:R-:W-:Y:S02]  /*6fb0*/  FADD.FTZ R16, -R105.reuse, R6 ;  /* 0x0000000669107221 */ /* 0x048fe40000010100 */
[----:B------:R-:W-:Y:S02]  /*6fc0*/  FADD.FTZ R6, -R105, R7 ;  /* 0x0000000769067221 */ /* 0x000fe40000010100 */
[----:B------:R-:W-:Y:S02]  /*6fd0*/  FMUL.FTZ R7, R205, R16 ;  /* 0x00000010cd077220 */ /* 0x000fe40000410000 */
[----:B------:R-:W-:Y:S01]  /*6fe0*/  FMUL.FTZ R6, R204, R6 ;  /* 0x00000006cc067220 */ /* 0x000fe20000410000 */
[----:B------:R-:W2:Y:S01]  /*6ff0*/  LDL.LU R205, [R1+0x138] ;  /* 0x0001380001cd7983 */ /* 0x000ea20000300800 */
[----:B------:R-:W-:Y:S02]  /*7000*/  FADD.FTZ R20, -R106, R65 ;  /* 0x000000416a147221 */ /* 0x000fe40000010100 */
[----:B------:R-:W-:Y:S01]  /*7010*/  FMUL.FTZ R21, R111, R21 ;  /* 0x000000156f157220 */ /* 0x000fe20000410000 */
[----:B------:R-:W3:Y:S01]  /*7020*/  LDL.LU R204, [R1+0x134] ;  /* 0x0001340001cc7983 */ /* 0x000ee20000300800 */
[----:B------:R-:W-:Y:S02]  /*7030*/  FFMA.FTZ R4, -R112, R112, 1 ;  /* 0x3f80000070047423 */ /* 0x000fe40000010170 */
[----:B------:R-:W-:Y:S02]  /*7040*/  FMUL.FTZ R5, R5, c[0x0][0x2ec] ;  /* 0x0000bb0005057a20 */ /* 0x000fe40000410000 */
[----:B------:R-:W-:Y:S02]  /*7050*/  FMUL.FTZ R20, R110, R20 ;  /* 0x000000146e147220 */ /* 0x000fe40000410000 */
[----:B------:R-:W-:Y:S02]  /*7060*/  FMUL.FTZ R4, R4, c[0x0][0x2ec] ;  /* 0x0000bb0004047a20 */ /* 0x000fe40000410000 */
[----:B------:R-:W-:Y:S02]  /*7070*/  FMUL.FTZ R112, R5, R21 ;  /* 0x0000001505707220 */ /* 0x000fe40000410000 */
[----:B------:R-:W-:Y:S02]  /*7080*/  FFMA.FTZ R5, -R190, R190, 1 ;  /* 0x3f800000be057423 */ /* 0x000fe400000101be */
[----:B------:R-:W-:Y:S02]  /*7090*/  FFMA.FTZ R17, -R178, R178, 1 ;  /* 0x3f800000b2117423 */ /* 0x000fe400000101b2 */
[----:B------:R-:W-:Y:S02]  /*70a0*/  FMUL.FTZ R111, R4, R20 ;  /* 0x00000014046f7220 */ /* 0x000fe40000410000 */
[----:B------:R-:W-:Y:S02]  /*70b0*/  FFMA.FTZ R4, -R189, R189, 1 ;  /* 0x3f800000bd047423 */ /* 0x000fe400000101bd */
[----:B------:R-:W-:Y:S02]  /*70c0*/  FMUL.FTZ R5, R5, c[0x0][0x2ec] ;  /* 0x0000bb0005057a20 */ /* 0x000fe40000410000 */
[----:B------:R-:W-:Y:S02]  /*70d0*/  FMUL.FTZ R17, R17, c[0x0][0x2ec] ;  /* 0x0000bb0011117a20 */ /* 0x000fe40000410000 */
[----:B------:R-:W-:Y:S02]  /*70e0*/  FMUL.FTZ R4, R4, c[0x0][0x2ec] ;  /* 0x0000bb0004047a20 */ /* 0x000fe40000410000 */
[----:B------:R-:W-:Y:S02]  /*70f0*/  FADD.FTZ R16, -R105, R18 ;  /* 0x0000001269107221 */ /* 0x000fe40000010100 */
[----:B------:R-:W-:Y:S02]  /*7100*/  FMUL.FTZ R110, R5, R7 ;  /* 0x00000007056e7220 */ /* 0x000fe40000410000 */
[----:B------:R-:W-:Y:S02]  /*7110*/  FFMA.FTZ R5, -R228, R228, 1 ;  /* 0x3f800000e4057423 */ /* 0x000fe400000101e4 */
[----:B------:R-:W-:Y:S02]  /*7120*/  FMUL.FTZ R114, R17, R33 ;  /* 0x0000002111727220 */ /* 0x000fe40000410000 */
[----:B------:R-:W-:Y:S02]  /*7130*/  FADD.FTZ R18, -R105, R19 ;  /* 0x0000001369127221 */ /* 0x000fe40000010100 */
[----:B-1----:R-:W-:Y:S02]  /*7140*/  FMUL.FTZ R109, R4, R6 ;  /* 0x00000006046d7220 */ /* 0x002fe40000410000 */
[----:B------:R-:W-:Y:S02]  /*7150*/  FMUL.FTZ R19, R229, R16 ;  /* 0x00000010e5137220 */ /* 0x000fe40000410000 */
[----:B------:R-:W-:Y:S01]  /*7160*/  FADD.FTZ R17, -R105, R22 ;  /* 0x0000001669117221 */ /* 0x000fe20000010100 */
[----:B------:R1:W5:Y:S01]  /*7170*/  LDL.LU R229, [R1+0x130] ;  /* 0x0001300001e57983 */ /* 0x0003620000300800 */
[----:B------:R-:W-:Y:S02]  /*7180*/  FFMA.FTZ R4, -R218, R218, 1 ;  /* 0x3f800000da047423 */ /* 0x000fe400000101da */
[----:B------:R-:W-:Y:S01]  /*7190*/  FMUL.FTZ R5, R5, c[0x0][0x2ec] ;  /* 0x0000bb0005057a20 */ /* 0x000fe20000410000 */
[----:B------:R1:W5:Y:S01]  /*71a0*/  LDL.LU R228, [R1+0x12c] ;  /* 0x00012c0001e47983 */ /* 0x0003620000300800 */
[----:B------:R-:W-:Y:S02]  /*71b0*/  FFMA.FTZ R6, -R203, R203, 1 ;  /* 0x3f800000cb067423 */ /* 0x000fe400000101cb */
[----:B------:R-:W-:Y:S01]  /*71c0*/  FMUL.FTZ R18, R252, R18 ;  /* 0x00000012fc127220 */ /* 0x000fe20000410000 */
[----:B------:R1:W5:Y:S01]  /*71d0*/  LDL.LU R218, [R1+0x128] ;  /* 0x0001280001da7983 */ /* 0x0003620000300800 */
[----:B------:R-:W-:Y:S02]  /*71e0*/  FADD.FTZ R16, -R105, R23 ;  /* 0x0000001769107221 */ /* 0x000fe40000010100 */
[----:B------:R-:W-:Y:S01]  /*71f0*/  FMUL.FTZ R17, R243, R17 ;  /* 0x00000011f3117220 */ /* 0x000fe20000410000 */
[----:B------:R1:W5:Y:S01]  /*7200*/  LDL.LU R203, [R1+0x124] ;  /* 0x0001240001cb7983 */ /* 0x0003620000300800 */
[----:B------:R-:W-:Y:S02]  /*7210*/  FMUL.FTZ R4, R4, c[0x0][0x2ec] ;  /* 0x0000bb0004047a20 */ /* 0x000fe40000410000 */
[----:B------:R-:W-:Y:S02]  /*7220*/  FFMA.FTZ R7, -R202, R202, 1 ;  /* 0x3f800000ca077423 */ /* 0x000fe400000101ca */
[----:B------:R-:W-:Y:S01]  /*7230*/  FMUL.FTZ R108, R5, R19 ;  /* 0x00000013056c7220 */ /* 0x000fe20000410000 */
[----:B------:R1:W5:Y:S01]  /*7240*/  LDL.LU R202, [R1+0x120] ;  /* 0x0001200001ca7983 */ /* 0x0003620000300800 */
[----:B------:R-:W-:Y:S02]  /*7250*/  FMUL.FTZ R5, R6, c[0x0][0x2ec] ;  /* 0x0000bb0006057a20 */ /* 0x000fe40000410000 */
[----:B------:R-:W-:Y:S02]  /*7260*/  FMUL.FTZ R16, R242, R16 ;  /* 0x00000010f2107220 */ /* 0x000fe40000410000 */
[----:B------:R-:W-:Y:S02]  /*7270*/  FMUL.FTZ R107, R4, R18 ;  /* 0x00000012046b7220 */ /* 0x000fe40000410000 */
        /* <DEDUP_REMOVED lines=78> */
[----:B------:R-:W-:Y:S02]  /*7760*/  FMUL.FTZ R23, R6, R12 ;  /* 0x0000000c06177220 */ /* 0x000fe40000410000 */
[----:B------:R-:W-:Y:S02]  /*7770*/  FADD.FTZ R12, -R104, R25 ;  /* 0x00000019680c7221 */ /* 0x000fe40000010100 */
[----:B------:R-:W-:Y:S02]  /*7780*/  FMUL.FTZ R13, R156, R13 ;  /* 0x0000000d9c0d7220 */ /* 0x000fe40000410000 */
[----:B------:R-:W-:Y:S01]  /*7790*/  FMUL.FTZ R4, R4, c[0x0][0x2ec] ;  /* 0x0000bb0004047a20 */ /* 0x000fe20000410000 */
[----:B------:R1:W5:Y:S01]  /*77a0*/  LDL.LU R156, [R1+0xfc] ;  /* 0x0000fc00019c7983 */ /* 0x0003620000300800 */
[----:B------:R-:W-:Y:S02]  /*77b0*/  FMUL.FTZ R20, R5, R9 ;  /* 0x0000000905147220 */ /* 0x000fe40000410000 */
[----:B------:R-:W-:Y:S02]  /*77c0*/  FADD.FTZ R9, -R104, R28 ;  /* 0x0000001c68097221 */ /* 0x000fe40000010100 */
[----:B------:R-:W-:Y:S02]  /*77d0*/  FMUL.FTZ R12, R153, R12 ;  /* 0x0000000c990c7220 */ /* 0x000fe40000410000 */
[----:B------:R-:W-:Y:S01]  /*77e0*/  FMUL.FTZ R19, R4, R8 ;  /* 0x0000000804137220 */ /* 0x000fe20000410000 */
[----:B------:R1:W5:Y:S01]  /*77f0*/  LDL.LU R153, [R1+0xf8] ;  /* 0x0000f80001997983 */ /* 0x0003620000300800 */
[----:B------:R-:W-:Y:S02]  /*7800*/  FADD.FTZ R8, -R104, R29 ;  /* 0x0000001d68087221 */ /* 0x000fe40000010100 */
[----:B------:R-:W-:Y:S02]  /*7810*/  FMUL.FTZ R9, R152, R9 ;  /* 0x0000000998097220 */ /* 0x000fe40000410000 */
        /* <DEDUP_REMOVED lines=8> */
[----:B------:R-:W-:Y:S02]  /*78a0*/  FFMA.FTZ R5, -R97, R97, 1 ;  /* 0x3f80000061057423 */ /* 0x000fe40000010161 */
[----:B------:R-:W-:Y:S01]  /*78b0*/  FMUL.FTZ R18, R4, R8 ;  /* 0x0000000804127220 */ /* 0x000fe20000410000 */
[----:B------:R1:W5:Y:S01]  /*78c0*/  LDL.LU R98, [R1+0xe8] ;  /* 0x0000e80001627983 */ /* 0x0003620000300800 */
[----:B------:R-:W-:Y:S02]  /*78d0*/  FADD.FTZ R8, -R104, R45 ;  /* 0x0000002d68087221 */ /* 0x000fe40000010100 */
[----:B------:R-:W-:Y:S01]  /*78e0*/  FFMA.FTZ R4, -R249, R249, 1 ;  /* 0x3f800000f9047423 */ /* 0x000fe200000101f9 */
[----:B------:R1:W5:Y:S01]  /*78f0*/  LDL.LU R97, [R1+0xe4] ;  /* 0x0000e40001617983 */ /* 0x0003620000300800 */
[----:B------:R-:W-:Y:S02]  /*7900*/  FMUL.FTZ R6, R6, c[0x0][0x2ec] ;  /* 0x0000bb0006067a20 */ /* 0x000fe40000410000 */
[----:B------:R-:W-:Y:S01]  /*7910*/  FMUL.FTZ R5, R5, c[0x0][0x2ec] ;  /* 0x0000bb0005057a20 */ /* 0x000fe20000410000 */
[----:B------:R1:W5:Y:S01]  /*7920*/  LDL.LU R96, [R1+0xe0] ;  /* 0x0000e00001607983 */ /* 0x0003620000300800 */
[----:B------:R-:W-:Y:S02]  /*7930*/  FMUL.FTZ R8, R225, R8 ;  /* 0x00000008e1087220 */ /* 0x000fe40000410000 */
        /* <DEDUP_REMOVED lines=11> */
[----:B------:R-:W-:Y:S02]  /*79f0*/  FMUL.FTZ R9, R233, R9 ;  /* 0x00000009e9097220 */ /* 0x000fe40000410000 */
[----:B------:R-:W-:Y:S02]  /*7a00*/  FFMA.FTZ R7, -R95, R95, 1 ;  /* 0x3f8000005f077423 */ /* 0x000fe4000001015f */
[----:B------:R-:W-:Y:S01]  /*7a10*/  FMUL.FTZ R5, R5, c[0x0][0x2ec] ;  /* 0x0000bb0005057a20 */ /* 0x000fe20000410000 */
[----:B------:R1:W5:Y:S01]  /*7a20*/  LDL.LU R95, [R1+0xdc] ;  /* 0x0000dc00015f7983 */ /* 0x0003620000300800 */
[----:B------:R-:W-:Y:S02]  /*7a30*/  FMUL.FTZ R8, R179, R8 ;  /* 0x00000008b3087220 */ /* 0x000fe40000410000 */
[----:B------:R-:W-:Y:S02]  /*7a40*/  FMUL.FTZ R4, R4, c[0x0][0x2ec] ;  /* 0x0000bb0004047a20 */ /* 0x000fe40000410000 */
[----:B------:R-:W-:Y:S02]  /*7a50*/  FFMA.FTZ R6, -R94, R94, 1 ;  /* 0x3f8000005e067423 */ /* 0x000fe4000001015e */
[----:B------:R-:W-:Y:S01]  /*7a60*/  FMUL.FTZ R44, R5, R9 ;  /* 0x00000009052c7220 */ /* 0x000fe20000410000 */
[----:B------:R1:W5:Y:S01]  /*7a70*/  LDL.LU R94, [R1+0xd8] ;  /* 0x0000d800015e7983 */ /* 0x0003620000300800 */
[----:B------:R-:W-:Y:S02]  /*7a80*/  FADD.FTZ R9, -R104, R60 ;  /* 0x0000003c68097221 */ /* 0x000fe40000010100 */
[----:B------:R-:W-:Y:S02]  /*7a90*/  FFMA.FTZ R5, -R222, R222, 1 ;  /* 0x3f800000de057423 */ /* 0x000fe400000101de */
[----:B------:R-:W-:Y:S02]  /*7aa0*/  FMUL.FTZ R37, R4, R8 ;  /* 0x0000000804257220 */ /* 0x000fe40000410000 */
[----:B----4-:R-:W-:Y:S02]  /*7ab0*/  FADD.FTZ R4, -R0, R10 ;  /* 0x0000000a00047221 */ /* 0x010fe40000010100 */
[----:B------:R-:W-:Y:S02]  /*7ac0*/  FADD.FTZ R13, -R104, R40 ;  /* 0x00000028680d7221 */ /* 0x000fe40000010100 */
[----:B------:R-:W-:Y:S02]  /*7ad0*/  FMUL.FTZ R9, R187, R9 ;  /* 0x00000009bb097220 */ /* 0x000fe40000410000 */
[----:B------:R-:W-:Y:S02]  /*7ae0*/  FMUL.FTZ R5, R5, c[0x0][0x2ec] ;  /* 0x0000bb0005057a20 */ /* 0x000fe40000410000 */
[----:B------:R-:W-:Y:S02]  /*7af0*/  FADD.FTZ R10, -R0, R11 ;  /* 0x0000000b000a7221 */ /* 0x000fe40000010100 */
[----:B------:R-:W-:Y:S02]  /*7b00*/  FMUL.FTZ R11, R93, R4 ;  /* 0x000000045d0b7220 */ /* 0x000fe40000410000 */
[----:B------:R-:W-:Y:S01]  /*7b10*/  FMUL.FTZ R13, R244, R13 ;  /* 0x0000000df40d7220 */ /* 0x000fe20000410000 */
        /* <DEDUP_REMOVED lines=10> */
[----:B--2---:R-:W-:Y:S01]  /*7bc0*/  MOV R56, R205 ;  /* 0x000000cd00387202 */ /* 0x004fe20000000f00 */
[----:B------:R-:W-:Y:S02]  /*7bd0*/  FFMA.FTZ R7, -R227, R227, 1 ;  /* 0x3f800000e3077423 */ /* 0x000fe400000101e3 */
[----:B------:R-:W-:Y:S02]  /*7be0*/  FADD.FTZ R8, -R0, R15 ;  /* 0x0000000f00087221 */ /* 0x000fe40000010100 */
[----:B------:R-:W-:Y:S02]  /*7bf0*/  FMUL.FTZ R9, R91, R9 ;  /* 0x000000095b097220 */ /* 0x000fe40000410000 */
[----:B------:R-:W-:Y:S01]  /*7c00*/  FMUL.FTZ R45, R6, R12 ;  /* 0x0000000c062d7220 */ /* 0x000fe20000410000 */
[----:B------:R1:W5:Y:S01]  /*7c10*/  LDL.LU R91, [R1+0xcc] ;  /* 0x0000cc00015b7983 */ /* 0x0003620000300800 */
[----:B------:R-:W-:Y:S01]  /*7c20*/  FADD.FTZ R12, -R104, R57 ;  /* 0x00000039680c7221 */ /* 0x000fe20000010100 */
[----:B---3--:R-:W-:Y:S01]  /*7c30*/  MOV R57, R204 ;  /* 0x000000cc00397202 */ /* 0x008fe20000000f00 */
        /* <DEDUP_REMOVED lines=45> */
[C---:B------:R-:W-:Y:S01]  /*7f10*/  FADD.FTZ R13, -R0.reuse, R43 ;  /* 0x0000002b000d7221 */ /* 0x040fe20000010100 */
[----:B------:R1:W5:Y:S01]  /*7f20*/  LDL.LU R78, [R1+0x98] ;  /* 0x00009800014e7983 */ /* 0x0003620000300800 */
[----:B------:R-:W-:Y:S02]  /*7f30*/  FMUL.FTZ R8, R77, R8 ;  /* 0x000000084d087220 */ /* 0x000fe40000410000 */
[----:B------:R-:W-:Y:S01]  /*7f40*/  FADD.FTZ R9, -R0, R46 ;  /* 0x0000002e00097221 */ /* 0x000fe20000010100 */
        /* <DEDUP_REMOVED lines=27> */
[----:B------:R-:W-:Y:S01]  /*8100*/  FMUL.FTZ R6, R6, c[0x0][0x2ec] ;  /* 0x0000bb0006067a20 */ /* 0x000fe20000410000 */
[----:B------:R1:W5:Y:S01]  /*8110*/  LDL.LU R69, [R1+0x74] ;  /* 0x0000740001457983 */ /* 0x0003620000300800 */
[----:B------:R-:W-:Y:S02]  /*8120*/  FMUL.FTZ R34, R68, R34 ;  /* 0x0000002244227220 */ /* 0x000fe40000410000 */
[----:B------:R-:W-:Y:S01]  /*8130*/  FMUL.FTZ R7, R7, c[0x0][0x2ec] ;  /* 0x0000bb0007077a20 */ /* 0x000fe20000410000 */
[----:B------:R1:W5:Y:S01]  /*8140*/  LDL.LU R68, [R1+0x70] ;  /* 0x0000700001447983 */ /* 0x0003620000300800 */
[----:B------:R-:W-:Y:S02]  /*8150*/  FMUL.FTZ R5, R5, c[0x0][0x2ec] ;  /* 0x0000bb0005057a20 */ /* 0x000fe40000410000 */
[----:B------:R-:W-:Y:S02]  /*8160*/  FMUL.FTZ R13, R6, R13 ;  /* 0x0000000d060d7220 */ /* 0x000fe40000410000 */
[----:B------:R-:W-:Y:S02]  /*8170*/  FFMA.FTZ R6, -R3, R3, 1 ;  /* 0x3f80000003067423 */ /* 0x000fe40000010103 */
[----:B------:R-:W-:Y:S01]  /*8180*/  FMUL.FTZ R8, R7, R8 ;  /* 0x0000000807087220 */ /* 0x000fe20000410000 */
[----:B------:R1:W5:Y:S01]  /*8190*/  LDL.LU R3, [R1+0x6c] ;  /* 0x00006c0001037983 */ /* 0x0003620000300800 */
[----:B------:R-:W-:Y:S02]  /*81a0*/  FMUL.FTZ R7, R5, R9 ;  /* 0x0000000905077220 */ /* 0x000fe40000410000 */
[----:B------:R-:W-:Y:S02]  /*81b0*/  FFMA.FTZ R5, -R2, R2, 1 ;  /* 0x3f80000002057423 */ /* 0x000fe40000010102 */
[----:B------:R-:W-:Y:S01]  /*81c0*/  FMUL.FTZ R4, R4, c[0x0][0x2ec] ;  /* 0x0000bb0004047a20 */ /* 0x000fe20000410000 */
[----:B------:R1:W5:Y:S01]  /*81d0*/  LDL.LU R2, [R1+0x68] ;  /* 0x0000680001027983 */ /* 0x0003620000300800 */
[----:B------:R-:W-:Y:S02]  /*81e0*/  FADD.FTZ R35, -R0, R62 ;  /* 0x0000003e00237221 */ /* 0x000fe40000010100 */
[----:B------:R-:W-:Y:S02]  /*81f0*/  FMUL.FTZ R9, R4, R12 ;  /* 0x0000000c04097220 */ /* 0x000fe40000410000 */
[----:B------:R-:W-:Y:S02]  /*8200*/  FADD.FTZ R33, -R0, R63 ;  /* 0x0000003f00217221 */ /* 0x000fe40000010100 */
[----:B------:R-:W-:Y:S02]  /*8210*/  FFMA.FTZ R4, -R250, R250, 1 ;  /* 0x3f800000fa047423 */ /* 0x000fe400000101fa */
[----:B------:R-:W-:Y:S02]  /*8220*/  FFMA.FTZ R0, -R248, R248, 1 ;  /* 0x3f800000f8007423 */ /* 0x000fe400000101f8 */
[----:B------:R-:W-:Y:S02]  /*8230*/  FMUL.FTZ R35, R245, R35 ;  /* 0x00000023f5237220 */ /* 0x000fe40000410000 */
        /* <DEDUP_REMOVED lines=43> */
.L_x_388:
        /* <DEDUP_REMOVED lines=149> */
.L_x_389:
        /* <DEDUP_REMOVED lines=297> */
.L_x_391:
        /* <DEDUP_REMOVED lines=19> */
.L_x_392:
        /* <DEDUP_REMOVED lines=43> */
.L_x_394:
[----:B--2---:R-:W-:Y:S05]  /*a4b0*/  BSYNC B0 ;  /* 0x0000000000007941 */ /* 0x004fea0003800000 */
.L_x_393:
        /* <DEDUP_REMOVED lines=14> */
.L_x_396:
[----:B------:R-:W-:Y:S05]  /*a5a0*/  BSYNC B0 ;  /* 0x0000000000007941 */ /* 0x000fea0003800000 */
.L_x_395:
        /* <DEDUP_REMOVED lines=25> */
.L_x_398:
[----:B------:R-:W-:Y:S05]  /*a740*/  BSYNC B0 ;  /* 0x0000000000007941 */ /* 0x000fea0003800000 */
.L_x_397:
        /* <DEDUP_REMOVED lines=11> */
.L_x_371:
[----:B------:R-:W-:Y:S05]  /*a800*/  BSYNC B1 ;  /* 0x0000000000017941 */ /* 0x000fea0003800000 */
.L_x_357:
        /* <DEDUP_REMOVED lines=11> */
.L_x_399:
[----:B------:R-:W-:Y:S05]  /*a8c0*/  EXIT ;  /* 0x000000000000794d */ /* 0x000fea0003800000 */
.L_x_401:
        /* <DEDUP_REMOVED lines=11> */
.L_x_696:


//--------------------- .text._ZN5flash25flash_bwd_dot_do_o_kernelILb0E23Flash_bwd_kernel_traitsILi32ELi128ELi128ELi8ELi4ELi4ELi4ELb1ELb0EN7cutlass6half_tE19Flash_kernel_traitsILi32ELi128ELi128ELi8ES3_EEEEvNS_16Flash_bwd_paramsE --------------------------
	.section	.text._ZN5flash25flash_bwd_dot_do_o_kernelILb0E23Flash_bwd_kernel_traitsILi32ELi128ELi128ELi8ELi4ELi4ELi4ELb1ELb0EN7cutlass6half_tE19Flash_kernel_traitsILi32ELi128ELi128ELi8ES3_EEEEvNS_16Flash_bwd_paramsE,"ax",@progbits
	.sectioninfo	@"SHI_REGISTERS=32"
	.align	128
        .global         _ZN5flash25flash_bwd_dot_do_o_kernelILb0E23Flash_bwd_kernel_traitsILi32ELi128ELi128ELi8ELi4ELi4ELi4ELb1ELb0EN7cutlass6half_tE19Flash_kernel_traitsILi32ELi128ELi128ELi8ES3_EEEEvNS_16Flash_bwd_paramsE
        .type           _ZN5flash25flash_bwd_dot_do_o_kernelILb0E23Flash_bwd_kernel_traitsILi32ELi128ELi128ELi8ELi4ELi4ELi4ELb1ELb0EN7cutlass6half_tE19Flash_kernel_traitsILi32ELi128ELi128ELi8ES3_EEEEvNS_16Flash_bwd_paramsE,@function
        .size           _ZN5flash25flash_bwd_dot_do_o_kernelILb0E23Flash_bwd_kernel_traitsILi32ELi128ELi128ELi8ELi4ELi4ELi4ELb1ELb0EN7cutlass6half_tE19Flash_kernel_traitsILi32ELi128ELi128ELi8ES3_EEEEvNS_16Flash_bwd_paramsE,(.L_x_697 - _ZN5flash25flash_bwd_dot_do_o_kernelILb0E23Flash_bwd_kernel_traitsILi32ELi128ELi128ELi8ELi4ELi4ELi4ELb1ELb0EN7cutlass6half_tE19Flash_kernel_traitsILi32ELi128ELi128ELi8ES3_EEEEvNS_16Flash_bwd_paramsE)
        .other          _ZN5flash25flash_bwd_dot_do_o_kernelILb0E23Flash_bwd_kernel_traitsILi32ELi128ELi128ELi8ELi4ELi4ELi4ELb1ELb0EN7cutlass6half_tE19Flash_kernel_traitsILi32ELi128ELi128ELi8ES3_EEEEvNS_16Flash_bwd_paramsE,@"STO_CUDA_ENTRY STV_DEFAULT"
_ZN5flash25flash_bwd_dot_do_o_kernelILb0E23Flash_bwd_kernel_traitsILi32ELi128ELi128ELi8ELi4ELi4ELi4ELb1ELb0EN7cutlass6half_tE19Flash_kernel_traitsILi32ELi128ELi128ELi8ES3_EEEEvNS_16Flash_bwd_paramsE:
.text._ZN5flash25flash_bwd_dot_do_o_kernelILb0E23Flash_bwd_kernel_traitsILi32ELi128ELi128ELi8ELi4ELi4ELi4ELb1ELb0EN7cutlass6half_tE19Flash_kernel_traitsILi32ELi128ELi128ELi8ES3_EEEEvNS_16Flash_bwd_paramsE:
        /* <DEDUP_REMOVED lines=10> */
[----:B------:R-:W0:Y:S02]  /*00a0*/  S2R R23, SR_CTAID.X ;  /* 0x0000000000177919 */ /* 0x000e240000002500 */
[----:B0-----:R-:W-:-:S02]  /*00b0*/  SHF.L.U32 R23, R23, 0x7, RZ ;  /* 0x0000000717177819 */ /* 0x001fc400000006ff */
[----:B--2---:R-:W-:Y:S02]  /*00c0*/  @P0 IADD3 R8, R8, -R7, RZ ;  /* 0x8000000708080210 */ /* 0x004fe40007ffe0ff */
[----:B------:R-:W-:-:S04]  /*00d0*/  @!P0 MOV R8, c[0x0][0x214] ;  /* 0x0000850000088a02 */ /* 0x000fc80000000f00 */
[----:B------:R-:W-:-:S13]  /*00e0*/  ISETP.GT.AND P0, PT, R8, R23, PT ;  /* 0x000000170800720c */ /* 0x000fda0003f04270 */
[----:B------:R-:W-:Y:S05]  /*00f0*/  @!P0 EXIT ;  /* 0x000000000000894d */ /* 0x000fea0003800000 */
[C---:B------:R-:W-:Y:S01]  /*0100*/  ISETP.NE.AND P1, PT, R7.reuse, -0x1, PT ;  /* 0xffffffff0700780c */ /* 0x040fe20003f25270 */
[----:B------:R-:W0:Y:S01]  /*0110*/  S2R R3, SR_CTAID.Z ;  /* 0x0000000000037919 */ /* 0x000e220000002700 */
[----:B------:R-:W-:Y:S02]  /*0120*/  ULDC.U8 UR6, c[0x0][0x328] ;  /* 0x0000ca0000067ab9 */ /* 0x000fe40000000000 */
[----:B------:R-:W-:Y:S01]  /*0130*/  ISETP.NE.AND P0, PT, RZ, UR6, PT ;  /* 0x00000006ff007c0c */ /* 0x000fe2000bf05270 */
[----:B------:R-:W1:Y:S08]  /*0140*/  S2R R22, SR_TID.X ;  /* 0x0000000000167919 */ /* 0x000e700000002100 */
[----:B------:R-:W-:Y:S01]  /*0150*/  @P1 IMAD.WIDE.U32 R12, R7, c[0x0][0x370], RZ ;  /* 0x0000dc00070c1a25 */ /* 0x000fe200078e00ff */
[----:B------:R-:W-:-:S03]  /*0160*/  @!P1 SHF.R.S32.HI R2, RZ, 0x1f, R0 ;  /* 0x0000001fff029819 */ /* 0x000fc60000011400 */
[C---:B------:R-:W-:Y:S01]  /*0170*/  @P1 IMAD R4, R7.reuse, c[0x0][0x374], R13 ;  /* 0x0000dd0007041a24 */ /* 0x040fe200078e020d */
[----:B------:R-:W-:Y:S01]  /*0180*/  @!P1 SHF.R.S32.HI R13, RZ, 0x1f, R0 ;  /* 0x0000001fff0d9819 */ /* 0x000fe20000011400 */
[----:B------:R-:W-:-:S04]  /*0190*/  @P1 IMAD.WIDE.U32 R10, R7, c[0x0][0x1e8], RZ ;  /* 0x00007a00070a1a25 */ /* 0x000fc800078e00ff */
[----:B------:R-:W-:Y:S01]  /*01a0*/  @!P1 IMAD R9, R2, c[0x0][0x368], RZ ;  /* 0x0000da0002099a24 */ /* 0x000fe200078e02ff */
[----:B------:R-:W-:Y:S01]  /*01b0*/  @P1 MOV R6, R10 ;  /* 0x0000000a00061202 */ /* 0x000fe20000000f00 */
[----:B------:R-:W-:Y:S02]  /*01c0*/  @!P1 IMAD R13, R13, c[0x0][0x1e0], RZ ;  /* 0x000078000d0d9a24 */ /* 0x000fe400078e02ff */
[----:B------:R-:W-:Y:S02]  /*01d0*/  @P1 IMAD R5, R7, c[0x0][0x1ec], R11 ;  /* 0x00007b0007051a24 */ /* 0x000fe400078e020b */
[----:B------:R-:W-:-:S04]  /*01e0*/  @!P1 IMAD.WIDE.U32 R10, R0, c[0x0][0x368], RZ ;  /* 0x0000da00000a9a25 */ /* 0x000fc800078e00ff */
[----:B------:R-:W-:Y:S01]  /*01f0*/  @!P1 IMAD R9, R0, c[0x0][0x36c], R9 ;  /* 0x0000db0000099a24 */ /* 0x000fe200078e0209 */
[----:B------:R-:W-:Y:S01]  /*0200*/  @!P1 MOV R12, R10 ;  /* 0x0000000a000c9202 */ /* 0x000fe20000000f00 */
[----:B------:R-:W-:-:S03]  /*0210*/  @!P1 IMAD.WIDE.U32 R14, R0, c[0x0][0x1e0], RZ ;  /* 0x00007800000e9a25 */ /* 0x000fc600078e00ff */
[----:B------:R-:W-:Y:S01]  /*0220*/  @!P1 IADD3 R4, R11, R9, RZ ;  /* 0x000000090b049210 */ /* 0x000fe20007ffe0ff */
[----:B------:R-:W-:Y:S01]  /*0230*/  @!P1 IMAD R13, R0, c[0x0][0x1e4], R13 ;  /* 0x00007900000d9a24 */ /* 0x000fe200078e020d */
[----:B------:R-:W-:-:S04]  /*0240*/  @!P1 MOV R6, R14 ;  /* 0x0000000e00069202 */ /* 0x000fc80000000f00 */
[----:B------:R-:W-:Y:S01]  /*0250*/  @!P1 IADD3 R5, R15, R13, RZ ;  /* 0x0000000d0f059210 */ /* 0x000fe20007ffe0ff */
[----:B------:R-:W-:Y:S05]  /*0260*/  @!P0 BRA `(.L_x_402) ;  /* 0x0000007000008947 */ /* 0x000fea0003800000 */
[----:B01----:R-:W-:Y:S01]  /*0270*/  HFMA2.MMA R2, -RZ, RZ, 0, 7.62939453125e-06 ;  /* 0x00000080ff027435 */ /* 0x003fe200000001ff */
[----:B------:R-:W-:Y:S01]  /*0280*/  @!P1 IMAD R7, R0, c[0x0][0x224], RZ ;  /* 0x0000890000079a24 */ /* 0x000fe200078e02ff */
[----:B------:R-:W-:-:S03]  /*0290*/  MOV R9, c[0x0][0x210] ;  /* 0x0000840000097a02 */ /* 0x000fc60000000f00 */
[----:B------:R-:W-:-:S05]  /*02a0*/  IMAD R7, R0, 0x80, R7 ;  /* 0x0000008000077824 */ /* 0x000fca00078e0207 */
[----:B------:R-:W-:-:S04]  /*02b0*/  IMAD R0, R2, R9, c[0x0][0x234] ;  /* 0x00008d0002007624 */ /* 0x000fc800078e0209 */
[----:B------:R-:W-:Y:S01]  /*02c0*/  IMAD R0, R0, R3, R7 ;  /* 0x0000000300007224 */ /* 0x000fe200078e0207 */
[----:B------:R-:W-:Y:S05]  /*02d0*/  BRA `(.L_x_403) ;  /* 0x0000002000007947 */ /* 0x000fea0003800000 */
.L_x_402:
[----:B01----:R-:W-:-:S04]  /*02e0*/  IMAD R0, R0, c[0x0][0x1c0], R3 ;  /* 0x0000700000007a24 */ /* 0x003fc800078e0203 */
[----:B------:R-:W-:Y:S02]  /*02f0*/  IMAD R0, R0, c[0x0][0x224], RZ ;  /* 0x0000890000007a24 */ /* 0x000fe400078e02ff */
.L_x_403:
[----:B------:R-:W-:Y:S02]  /*0300*/  SHF.R.S32.HI R7, RZ, 0x1f, R22 ;  /* 0x0000001fff077819 */ /* 0x000fe40000011416 */
[----:B------:R-:W-:Y:S02]  /*0310*/  IADD3 R17, -R23, R8, RZ ;  /* 0x0000000817117210 */ /* 0x000fe40007ffe1ff */
[----:B------:R-:W-:Y:S02]  /*0320*/  LEA.HI R7, R7, R22, RZ, 0x2 ;  /* 0x0000001607077211 */ /* 0x000fe400078f10ff */
[----:B------:R-:W-:Y:S02]  /*0330*/  SHF.R.S32.HI R8, RZ, 0x1f, R3 ;  /* 0x0000001fff087819 */ /* 0x000fe40000011403 */
[----:B------:R-:W-:Y:S02]  /*0340*/  LOP3.LUT R9, R7, 0x1ffffffc, RZ, 0xc0, !PT ;  /* 0x1ffffffc07097812 */ /* 0x000fe400078ec0ff */
[----:B------:R-:W-:-:S02]  /*0350*/  SHF.R.S32.HI R2, RZ, 0x2, R7 ;  /* 0x00000002ff027819 */ /* 0x000fc40000011407 */
[----:B------:R-:W-:Y:S02]  /*0360*/  IADD3 R9, -R9, R22, RZ ;  /* 0x0000001609097210 */ /* 0x000fe40007ffe1ff */
[----:B------:R-:W-:Y:S02]  /*0370*/  IADD3 R7, R2, 0x40, RZ ;  /* 0x0000004002077810 */ /* 0x000fe40007ffe0ff */
[----:B------:R-:W-:Y:S02]  /*0380*/  SHF.L.U32 R10, R9, 0x3, RZ ;  /* 0x00000003090a7819 */ /* 0x000fe400000006ff */
[----:B------:R-:W-:Y:S02]  /*0390*/  SHF.R.S32.HI R9, RZ, 0x1f, R23 ;  /* 0x0000001fff097819 */ /* 0x000fe40000011417 */
[----:B------:R-:W-:Y:S02]  /*03a0*/  SHF.R.S32.HI R11, RZ, 0x1f, R10 ;  /* 0x0000001fff0b7819 */ /* 0x000fe4000001140a */
[----:B------:R-:W-:Y:S01]  /*03b0*/  ISETP.GE.AND P0, PT, R10, c[0x0][0x220], PT ;  /* 0x000088000a007a0c */ /* 0x000fe20003f06270 */
[----:B------:R-:W-:-:S02]  /*03c0*/  IMAD R16, R9, c[0x0][0x370], RZ ;  /* 0x0000dc0009107a24 */ /* 0x000fc400078e02ff */
[----:B------:R-:W-:Y:S01]  /*03d0*/  IMAD.WIDE.U32 R14, R23, c[0x0][0x370], R10 ;  /* 0x0000dc00170e7a25 */ /* 0x000fe200078e000a */
[-C--:B------:R-:W-:Y:S02]  /*03e0*/  ISETP.LT.AND P1, PT, R7, R17.reuse, !P0 ;  /* 0x000000110700720c */ /* 0x080fe40004721270 */
[----:B------:R-:W-:Y:S01]  /*03f0*/  ISETP.LT.AND P0, PT, R2, R17, !P0 ;  /* 0x000000110200720c */ /* 0x000fe20004701270 */
[----:B------:R-:W-:Y:S01]  /*0400*/  IMAD R18, R9, c[0x0][0x1e8], RZ ;  /* 0x00007a0009127a24 */ /* 0x000fe200078e02ff */
[----:B------:R-:W-:Y:S01]  /*0410*/  IADD3 R12, P2, R12, R14, RZ ;  /* 0x0000000e0c0c7210 */ /* 0x000fe20007f5e0ff */
[C---:B------:R-:W-:Y:S02]  /*0420*/  IMAD R9, R23.reuse, c[0x0][0x374], R16 ;  /* 0x0000dd0017097a24 */ /* 0x040fe400078e0210 */
[----:B------:R-:W-:-:S03]  /*0430*/  IMAD.WIDE.U32 R10, R23, c[0x0][0x1e8], R10 ;  /* 0x00007a00170a7a25 */ /* 0x000fc600078e000a */
[----:B------:R-:W-:Y:S01]  /*0440*/  IADD3.X R13, R4, R15, R9, P2, !PT ;  /* 0x0000000f040d7210 */ /* 0x000fe200017fe409 */
[----:B------:R-:W-:Y:S01]  /*0450*/  IMAD R18, R23, c[0x0][0x1ec], R18 ;  /* 0x00007b0017127a24 */ /* 0x000fe200078e0212 */
[----:B------:R-:W-:Y:S01]  /*0460*/  IADD3 R10, P2, R6, R10, RZ ;  /* 0x0000000a060a7210 */ /* 0x000fe20007f5e0ff */
[----:B------:R-:W-:Y:S02]  /*0470*/  IMAD R4, R8, c[0x0][0x378], RZ ;  /* 0x0000de0008047a24 */ /* 0x000fe400078e02ff */
[----:B------:R-:W-:Y:S01]  /*0480*/  IMAD.WIDE.U32 R6, R3, c[0x0][0x378], R12 ;  /* 0x0000de0003067a25 */ /* 0x000fe200078e000c */
[----:B------:R-:W-:Y:S02]  /*0490*/  IADD3.X R11, R5, R11, R18, P2, !PT ;  /* 0x0000000b050b7210 */ /* 0x000fe400017fe412 */
[----:B------:R-:W-:Y:S01]  /*04a0*/  @P1 IADD3 R9, P2, R2, 0x40, RZ ;  /* 0x0000004002091810 */ /* 0x000fe20007f5e0ff */
[C---:B------:R-:W-:Y:S02]  /*04b0*/  IMAD R5, R3.reuse, c[0x0][0x37c], R4 ;  /* 0x0000df0003057a24 */ /* 0x040fe400078e0204 */
[----:B------:R-:W-:Y:S01]  /*04c0*/  IMAD R4, R8, c[0x0][0x1f0], RZ ;  /* 0x00007c0008047a24 */ /* 0x000fe200078e02ff */
[----:B------:R-:W-:Y:S01]  /*04d0*/  SHF.R.S32.HI R8, RZ, 0x1f, R2 ;  /* 0x0000001fff087819 */ /* 0x000fe20000011402 */
[----:B------:R-:W-:Y:S01]  /*04e0*/  IMAD.WIDE.U32 R10, R3, c[0x0][0x1f0], R10 ;  /* 0x00007c00030a7a25 */ /* 0x000fe200078e000a */
[----:B------:R-:W-:-:S02]  /*04f0*/  IADD3 R7, R7, R5, RZ ;  /* 0x0000000507077210 */ /* 0x000fc40007ffe0ff */
[----:B------:R-:W-:Y:S01]  /*0500*/  @P1 IADD3.X R13, RZ, R8, RZ, P2, !PT ;  /* 0x00000008ff0d1210 */ /* 0x000fe200017fe4ff */
[----:B------:R-:W-:Y:S01]  /*0510*/  IMAD R15, R3, c[0x0][0x1f4], R4 ;  /* 0x00007d00030f7a24 */ /* 0x000fe200078e0204 */
[----:B------:R-:W-:Y:S01]  /*0520*/  @P1 IADD3 R12, P2, R2, 0x40, RZ ;  /* 0x00000040020c1810 */ /* 0x000fe20007f5e0ff */
[C---:B------:R-:W-:Y:S01]  /*0530*/  @P0 IMAD R17, R8.reuse, c[0x0][0x1e8], RZ ;  /* 0x00007a0008110a24 */ /* 0x040fe200078e02ff */
[----:B------:R-:W-:Y:S01]  /*0540*/  @P1 MOV R4, R6 ;  /* 0x0000000600041202 */ /* 0x000fe20000000f00 */
[----:B------:R-:W-:Y:S01]  /*0550*/  @P1 IMAD R14, R13, c[0x0][0x370], RZ ;  /* 0x0000dc000d0e1a24 */ /* 0x000fe200078e02ff */
[----:B------:R-:W-:Y:S01]  /*0560*/  @P1 MOV R5, R7 ;  /* 0x0000000700051202 */ /* 0x000fe20000000f00 */
[----:B------:R-:W-:Y:S01]  /*0570*/  @P0 IMAD R13, R8, c[0x0][0x370], RZ ;  /* 0x0000dc00080d0a24 */ /* 0x000fe200078e02ff */
[----:B------:R-:W-:Y:S01]  /*0580*/  IADD3 R11, R11, R15, RZ ;  /* 0x0000000f0b0b7210 */ /* 0x000fe20007ffe0ff */
[----:B------:R-:W-:Y:S02]  /*0590*/  @P1 IMAD.X R8, RZ, RZ, R8, P2 ;  /* 0x000000ffff081224 */ /* 0x000fe400010e0608 */
[----:B------:R-:W-:-:S02]  /*05a0*/  @P1 IMAD R3, R9, c[0x0][0x374], R14 ;  /* 0x0000dd0009031a24 */ /* 0x000fc400078e020e */
[----:B------:R-:W-:-:S04]  /*05b0*/  @P1 IMAD.WIDE.U32 R4, R9, c[0x0][0x370], R4 ;  /* 0x0000dc0009041a25 */ /* 0x000fc800078e0004 */
[----:B------:R-:W-:Y:S01]  /*05c0*/  @P1 IMAD R15, R8, c[0x0][0x1e8], RZ ;  /* 0x00007a00080f1a24 */ /* 0x000fe200078e02ff */
[----:B------:R-:W-:Y:S01]  /*05d0*/  @P1 IADD3 R3, R5, R3, RZ ;  /* 0x0000000305031210 */ /* 0x000fe20007ffe0ff */
[C---:B------:R-:W-:Y:S02]  /*05e0*/  @P0 IMAD R13, R2.reuse, c[0x0][0x374], R13 ;  /* 0x0000dd00020d0a24 */ /* 0x040fe400078e020d */
[C---:B------:R-:W-:Y:S02]  /*05f0*/  @P0 IMAD R17, R2.reuse, c[0x0][0x1ec], R17 ;  /* 0x00007b0002110a24 */ /* 0x040fe400078e0211 */
[----:B------:R-:W-:-:S04]  /*0600*/  @P0 IMAD.WIDE.U32 R6, R2, c[0x0][0x370], R6 ;  /* 0x0000dc0002060a25 */ /* 0x000fc800078e0006 */
[----:B------:R-:W-:Y:S01]  /*0610*/  @P0 IMAD.WIDE.U32 R8, R2, c[0x0][0x1e8], R10 ;  /* 0x00007a0002080a25 */ /* 0x000fe200078e000a */
[----:B------:R-:W-:Y:S02]  /*0620*/  @P0 IADD3 R7, R7, R13, RZ ;  /* 0x0000000d07070210 */ /* 0x000fe40007ffe0ff */
[----:B------:R-:W-:Y:S01]  /*0630*/  @P0 LEA R24, P2, R6, c[0x0][0x330], 0x1 ;  /* 0x0000cc0006180a11 */ /* 0x000fe200078408ff */
[C---:B------:R-:W-:Y:S01]  /*0640*/  @P1 IMAD R15, R12.reuse, c[0x0][0x1ec], R15 ;  /* 0x00007b000c0f1a24 */ /* 0x040fe200078e020f */
[----:B------:R-:W-:Y:S01]  /*0650*/  @P0 IADD3 R5, R9, R17, RZ ;  /* 0x0000001109050210 */ /* 0x000fe20007ffe0ff */
[----:B------:R-:W-:Y:S01]  /*0660*/  @P1 IMAD.WIDE.U32 R12, R12, c[0x0][0x1e8], R10 ;  /* 0x00007a000c0c1a25 */ /* 0x000fe200078e000a */
[----:B------:R-:W-:Y:S01]  /*0670*/  @P1 LEA R2, P3, R4, c[0x0][0x330], 0x1 ;  /* 0x0000cc0004021a11 */ /* 0x000fe200078608ff */
[----:B------:R-:W-:Y:S01]  /*0680*/  CS2R R10, SRZ ;  /* 0x00000000000a7805 */ /* 0x000fe2000001ff00 */
[----:B------:R-:W-:Y:S02]  /*0690*/  @P0 LEA R26, P4, R8, c[0x0][0x1d0], 0x1 ;  /* 0x00007400081a0a11 */ /* 0x000fe400078808ff */
[----:B------:R-:W-:-:S02]  /*06a0*/  @P0 LEA.HI.X R25, R6, c[0x0][0x334], R7, 0x1, P2 ;  /* 0x0000cd0006190a11 */ /* 0x000fc400010f0c07 */
[----:B------:R-:W-:Y:S01]  /*06b0*/  @P1 LEA.HI.X R3, R4, c[0x0][0x334], R3, 0x1, P3 ;  /* 0x0000cd0004031a11 */ /* 0x000fe200018f0c03 */
[----:B------:R-:W-:Y:S01]  /*06c0*/  CS2R R6, SRZ ;  /* 0x0000000000067805 */ /* 0x000fe2000001ff00 */
[----:B------:R-:W-:Y:S02]  /*06d0*/  @P0 LEA.HI.X R27, R8, c[0x0][0x1d4], R5, 0x1, P4 ;  /* 0x00007500081b0a11 */ /* 0x000fe400020f0c05 */
[----:B------:R-:W-:Y:S01]  /*06e0*/  CS2R R4, SRZ ;  /* 0x0000000000047805 */ /* 0x000fe2000001ff00 */
[----:B------:R-:W-:Y:S01]  /*06f0*/  CS2R R8, SRZ ;  /* 0x0000000000087805 */ /* 0x000fe2000001ff00 */
[----:B------:R-:W-:Y:S02]  /*0700*/  @P1 IADD3 R15, R13, R15, RZ ;  /* 0x0000000f0d0f1210 */ /* 0x000fe40007ffe0ff */
[C---:B------:R-:W-:Y:S01]  /*0710*/  @P1 LEA R20, P2, R12.reuse, c[0x0][0x1d0], 0x1 ;  /* 0x000074000c141a11 */ /* 0x040fe200078408ff */
[----:B------:R-:W-:Y:S01]  /*0720*/  CS2R R18, SRZ ;  /* 0x0000000000127805 */ /* 0x000fe2000001ff00 */
[----:B------:R-:W2:Y:S01]  /*0730*/  @P0 LDG.E.128 R4, [R24.64] ;  /* 0x0000000418040981 */ /* 0x000ea2000c1e1d00 */
[----:B------:R-:W-:Y:S01]  /*0740*/  CS2R R16, SRZ ;  /* 0x0000000000107805 */ /* 0x000fe2000001ff00 */
[----:B------:R-:W-:-:S02]  /*0750*/  @P1 LEA.HI.X R21, R12, c[0x0][0x1d4], R15, 0x1, P2 ;  /* 0x000075000c151a11 */ /* 0x000fc400010f0c0f */
[----:B------:R-:W3:Y:S01]  /*0760*/  @P0 LDG.E.128 R8, [R26.64] ;  /* 0x000000041a080981 */ /* 0x000ee2000c1e1d00 */
[----:B------:R-:W-:Y:S01]  /*0770*/  CS2R R14, SRZ ;  /* 0x00000000000e7805 */ /* 0x000fe2000001ff00 */
[----:B------:R-:W-:Y:S02]  /*0780*/  CS2R R12, SRZ ;  /* 0x00000000000c7805 */ /* 0x000fe4000001ff00 */
[----:B------:R-:W4:Y:S04]  /*0790*/  @P1 LDG.E.128 R16, [R20.64] ;  /* 0x0000000414101981 */ /* 0x000f28000c1e1d00 */
[----:B------:R-:W5:Y:S01]  /*07a0*/  @P1 LDG.E.128 R12, [R2.64] ;  /* 0x00000004020c1981 */ /* 0x000f62000c1e1d00 */
[----:B------:R-:W-:Y:S01]  /*07b0*/  LOP3.LUT P0, RZ, R22, 0x3, RZ, 0xc0, !PT ;  /* 0x0000000316ff7812 */ /* 0x000fe2000780c0ff */
[----:B--2---:R-:W-:-:S02]  /*07c0*/  HADD2.F32 R25, -RZ, R4.H1_H1 ;  /* 0x30000004ff197230 */ /* 0x004fc40000004100 */
[----:B---3--:R-:W-:Y:S02]  /*07d0*/  HADD2.F32 R26, -RZ, R8.H1_H1 ;  /* 0x30000008ff1a7230 */ /* 0x008fe40000004100 */
[----:B------:R-:W-:Y:S02]  /*07e0*/  HADD2.F32 R24, -RZ, R4.H0_H0 ;  /* 0x20000004ff187230 */ /* 0x000fe40000004100 */
[----:B------:R-:W-:Y:S01]  /*07f0*/  HADD2.F32 R27, -RZ, R8.H0_H0 ;  /* 0x20000008ff1b7230 */ /* 0x000fe20000004100 */
[----:B------:R-:W-:Y:S01]  /*0800*/  FMUL.FTZ R25, R25, R26 ;  /* 0x0000001a19197220 */ /* 0x000fe20000410000 */
[----:B----4-:R-:W-:Y:S02]  /*0810*/  HADD2.F32 R29, -RZ, R16.H1_H1 ;  /* 0x30000010ff1d7230 */ /* 0x010fe40000004100 */
[----:B-----5:R-:W-:Y:S01]  /*0820*/  HADD2.F32 R28, -RZ, R12.H1_H1 ;  /* 0x3000000cff1c7230 */ /* 0x020fe20000004100 */
[----:B------:R-:W-:Y:S01]  /*0830*/  FFMA.FTZ R24, R24, R27, R25 ;  /* 0x0000001b18187223 */ /* 0x000fe20000010019 */
[----:B------:R-:W-:-:S02]  /*0840*/  HADD2.F32 R8, -RZ, R5.H0_H0 ;  /* 0x20000005ff087230 */ /* 0x000fc40000004100 */
[----:B------:R-:W-:Y:S01]  /*0850*/  HADD2.F32 R21, -RZ, R9.H0_H0 ;  /* 0x20000009ff157230 */ /* 0x000fe20000004100 */
[----:B------:R-:W-:Y:S01]  /*0860*/  FMUL.FTZ R4, R28, R29 ;  /* 0x0000001d1c047220 */ /* 0x000fe20000410000 */
[----:B------:R-:W-:Y:S02]  /*0870*/  HADD2.F32 R25, -RZ, R12.H0_H0 ;  /* 0x2000000cff197230 */ /* 0x000fe40000004100 */
[----:B------:R-:W-:Y:S01]  /*0880*/  HADD2.F32 R16, -RZ, R16.H0_H0 ;  /* 0x20000010ff107230 */ /* 0x000fe20000004100 */
[----:B------:R-:W-:Y:S01]  /*0890*/  FFMA.FTZ R24, R8, R21, R24 ;  /* 0x0000001508187223 */ /* 0x000fe20000010018 */
[----:B------:R-:W-:Y:S02]  /*08a0*/  HADD2.F32 R5, -RZ, R5.H1_H1 ;  /* 0x30000005ff057230 */ /* 0x000fe40000004100 */
[----:B------:R-:W-:Y:S01]  /*08b0*/  HADD2.F32 R12, -RZ, R9.H1_H1 ;  /* 0x30000009ff0c7230 */ /* 0x000fe20000004100 */
[----:B------:R-:W-:Y:S01]  /*08c0*/  FFMA.FTZ R16, R25, R16, R4 ;  /* 0x0000001019107223 */ /* 0x000fe20000010004 */
[----:B------:R-:W-:-:S02]  /*08d0*/  HADD2.F32 R21, -RZ, R10.H0_H0 ;  /* 0x2000000aff157230 */ /* 0x000fc40000004100 */
[----:B------:R-:W-:Y:S01]  /*08e0*/  HADD2.F32 R9, -RZ, R10.H1_H1 ;  /* 0x3000000aff097230 */ /* 0x000fe20000004100 */
[----:B------:R-:W-:Y:S01]  /*08f0*/  FFMA.FTZ R5, R5, R12, R24 ;  /* 0x0000000c05057223 */ /* 0x000fe20000010018 */
[--C-:B------:R-:W-:Y:S02]  /*0900*/  HADD2.F32 R2, -RZ, R6.reuse.H0_H0 ;  /* 0x20000006ff027230 */ /* 0x100fe40000004100 */
[----:B------:R-:W-:Y:S02]  /*0910*/  HADD2.F32 R25, -RZ, R13.H0_H0 ;  /* 0x2000000dff197230 */ /* 0x000fe40000004100 */
[----:B------:R-:W-:Y:S01]  /*0920*/  HADD2.F32 R10, -RZ, R17.H0_H0 ;  /* 0x20000011ff0a7230 */ /* 0x000fe20000004100 */
[----:B------:R-:W-:Y:S01]  /*0930*/  FFMA.FTZ R2, R2, R21, R5 ;  /* 0x0000001502027223 */ /* 0x000fe20000010005 */
[----:B------:R-:W-:Y:S02]  /*0940*/  HADD2.F32 R6, -RZ, R6.H1_H1 ;  /* 0x30000006ff067230 */ /* 0x000fe40000004100 */
[----:B------:R-:W-:Y:S01]  /*0950*/  HADD2.F32 R13, -RZ, R13.H1_H1 ;  /* 0x3000000dff0d7230 */ /* 0x000fe20000004100 */
[----:B------:R-:W-:Y:S01]  /*0960*/  FFMA.FTZ R16, R25, R10, R16 ;  /* 0x0000000a19107223 */ /* 0x000fe20000010010 */
[----:B------:R-:W-:Y:S01]  /*0970*/  HADD2.F32 R17, -RZ, R17.H1_H1 ;  /* 0x30000011ff117230 */ /* 0x000fe20000004100 */
[----:B------:R-:W-:Y:S01]  /*0980*/  FFMA.FTZ R2, R6, R9, R2 ;  /* 0x0000000906027223 */ /* 0x000fe20000010002 */
[----:B------:R-:W-:-:S02]  /*0990*/  HADD2.F32 R3, -RZ, R7.H0_H0 ;  /* 0x20000007ff037230 */ /* 0x000fc40000004100 */
[----:B------:R-:W-:Y:S01]  /*09a0*/  HADD2.F32 R8, -RZ, R11.H0_H0 ;  /* 0x2000000bff087230 */ /* 0x000fe20000004100 */
[----:B------:R-:W-:Y:S01]  /*09b0*/  FFMA.FTZ R16, R13, R17, R16 ;  /* 0x000000110d107223 */ /* 0x000fe20000010010 */
[----:B------:R-:W-:Y:S02]  /*09c0*/  HADD2.F32 R5, -RZ, R14.H0_H0 ;  /* 0x2000000eff057230 */ /* 0x000fe40000004100 */
[----:B------:R-:W-:Y:S01]  /*09d0*/  HADD2.F32 R10, -RZ, R18.H0_H0 ;  /* 0x20000012ff0a7230 */ /* 0x000fe20000004100 */
[----:B------:R-:W-:Y:S01]  /*09e0*/  FFMA.FTZ R2, R3, R8, R2 ;  /* 0x0000000803027223 */ /* 0x000fe20000010002 */
[----:B------:R-:W-:Y:S02]  /*09f0*/  HADD2.F32 R7, -RZ, R7.H1_H1 ;  /* 0x30000007ff077230 */ /* 0x000fe40000004100 */
[----:B------:R-:W-:Y:S01]  /*0a00*/  HADD2.F32 R4, -RZ, R11.H1_H1 ;  /* 0x3000000bff047230 */ /* 0x000fe20000004100 */
[----:B------:R-:W-:Y:S01]  /*0a10*/  FFMA.FTZ R16, R5, R10, R16 ;  /* 0x0000000a05107223 */ /* 0x000fe20000010010 */
[----:B------:R-:W-:-:S02]  /*0a20*/  HADD2.F32 R9, -RZ, R14.H1_H1 ;  /* 0x3000000eff097230 */ /* 0x000fc40000004100 */
[----:B------:R-:W-:Y:S01]  /*0a30*/  HADD2.F32 R18, -RZ, R18.H1_H1 ;  /* 0x30000012ff127230 */ /* 0x000fe20000004100 */
[----:B------:R-:W-:Y:S01]  /*0a40*/  FFMA.FTZ R2, R7, R4, R2 ;  /* 0x0000000407027223 */ /* 0x000fe20000010002 */
[----:B------:R-:W-:Y:S02]  /*0a50*/  HADD2.F32 R3, -RZ, R15.H0_H0 ;  /* 0x2000000fff037230 */ /* 0x000fe40000004100 */
[----:B------:R-:W-:Y:S01]  /*0a60*/  HADD2.F32 R5, -RZ, R19.H0_H0 ;  /* 0x20000013ff057230 */ /* 0x000fe20000004100 */
[----:B------:R-:W-:Y:S01]  /*0a70*/  FFMA.FTZ R16, R9, R18, R16 ;  /* 0x0000001209107223 */ /* 0x000fe20000010010 */
[----:B------:R-:W-:-:S03]  /*0a80*/  HADD2.F32 R15, -RZ, R15.H1_H1 ;  /* 0x3000000fff0f7230 */ /* 0x000fc60000004100 */
[----:B------:R-:W-:Y:S02]  /*0a90*/  FFMA.FTZ R16, R3, R5, R16 ;  /* 0x0000000503107223 */ /* 0x000fe40000010010 */
[----:B------:R-:W0:Y:S01]  /*0aa0*/  SHFL.BFLY PT, R3, R2, 0x2, 0x1f ;  /* 0x0c401f0002037f89 */ /* 0x000e2200000e0000 */
[----:B------:R-:W-:-:S05]  /*0ab0*/  HADD2.F32 R19, -RZ, R19.H1_H1 ;  /* 0x30000013ff137230 */ /* 0x000fca0000004100 */
[----:B------:R-:W-:-:S05]  /*0ac0*/  FFMA.FTZ R16, R15, R19, R16 ;  /* 0x000000130f107223 */ /* 0x000fca0000010010 */
[----:B------:R-:W1:Y:S01]  /*0ad0*/  SHFL.BFLY PT, R5, R16, 0x2, 0x1f ;  /* 0x0c401f0010057f89 */ /* 0x000e6200000e0000 */
[----:B0-----:R-:W-:-:S05]  /*0ae0*/  FADD.FTZ R4, R2, R3 ;  /* 0x0000000302047221 */ /* 0x001fca0000010000 */
[----:B------:R-:W0:Y:S01]  /*0af0*/  SHFL.BFLY PT, R3, R4, 0x1, 0x1f ;  /* 0x0c201f0004037f89 */ /* 0x000e2200000e0000 */
[----:B-1----:R-:W-:Y:S01]  /*0b00*/  FADD.FTZ R5, R16, R5 ;  /* 0x0000000510057221 */ /* 0x002fe20000010000 */
[----:B------:R-:W-:-:S04]  /*0b10*/  IADD3 R7, R23, R0, RZ ;  /* 0x0000000017077210 */ /* 0x000fc80007ffe0ff */
[----:B------:R-:W1:Y:S01]  /*0b20*/  SHFL.BFLY PT, R6, R5, 0x1, 0x1f ;  /* 0x0c201f0005067f89 */ /* 0x000e6200000e0000 */
[----:B------:R-:W-:Y:S02]  /*0b30*/  SHF.R.S32.HI R8, RZ, 0x1f, R7 ;  /* 0x0000001fff087819 */ /* 0x000fe40000011407 */
[----:B------:R-:W-:-:S04]  /*0b40*/  LEA.HI R7, P1, R22, R7, RZ, 0x1e ;  /* 0x0000000716077211 */ /* 0x000fc8000783f0ff */
[----:B------:R-:W-:Y:S02]  /*0b50*/  IADD3.X R8, RZ, R8, RZ, P1, !PT ;  /* 0x00000008ff087210 */ /* 0x000fe40000ffe4ff */
[----:B------:R-:W-:Y:S01]  /*0b60*/  LEA R2, P1, R7, c[0x0][0x3c8], 0x2 ;  /* 0x0000f20007027a11 */ /* 0x000fe200078210ff */
[----:B0-----:R-:W-:-:S03]  /*0b70*/  FADD.FTZ R0, R4, R3 ;  /* 0x0000000304007221 */ /* 0x001fc60000010000 */
[----:B------:R-:W-:Y:S01]  /*0b80*/  LEA.HI.X R3, R7, c[0x0][0x3cc], R8, 0x2, P1 ;  /* 0x0000f30007037a11 */ /* 0x000fe200008f1408 */
[----:B------:R-:W-:-:S05]  /*0b90*/  FMUL.FTZ R7, R0, c[0x0][0x2d4] ;  /* 0x0000b50000077a20 */ /* 0x000fca0000410000 */
[----:B------:R0:W-:Y:S01]  /*0ba0*/  @!P0 STG.E [R2.64], R7 ;  /* 0x0000000702008986 */ /* 0x0001e2000c101904 */
[----:B-1----:R-:W-:Y:S01]  /*0bb0*/  FADD.FTZ R6, R5, R6 ;  /* 0x0000000605067221 */ /* 0x002fe20000010000 */
[----:B------:R-:W-:Y:S06]  /*0bc0*/  @P0 EXIT ;  /* 0x000000000000094d */ /* 0x000fec0003800000 */
[----:B------:R-:W-:-:S05]  /*0bd0*/  FMUL.FTZ R5, R6, c[0x0][0x2d4] ;  /* 0x0000b50006057a20 */ /* 0x000fca0000410000 */
[----:B------:R-:W-:Y:S01]  /*0be0*/  STG.E [R2.64+0x100], R5 ;  /* 0x0001000502007986 */ /* 0x000fe2000c101904 */
[----:B------:R-:W-:Y:S05]  /*0bf0*/  EXIT ;  /* 0x000000000000794d */ /* 0x000fea0003800000 */
.L_x_404:
        /* <DEDUP_REMOVED lines=16> */
.L_x_697:


//--------------------- .text._ZN5flash25flash_bwd_dot_do_o_kernelILb1E23Flash_bwd_kernel_traitsILi32ELi128ELi128ELi8ELi4ELi4ELi4ELb1ELb0EN7cutlass6half_tE19Flash_kernel_traitsILi32ELi128ELi128ELi8ES3_EEEEvNS_16Flash_bwd_paramsE --------------------------
	.section	.text._ZN5flash25flash_bwd_dot_do_o_kernelILb1E23Flash_bwd_kernel_traitsILi32ELi128ELi128ELi8ELi4ELi4ELi4ELb1ELb0EN7cutlass6half_tE19Flash_kernel_traitsILi32ELi128ELi128ELi8ES3_EEEEvNS_16Flash_bwd_paramsE,"ax",@progbits
	.sectioninfo	@"SHI_REGISTERS=34"
	.align	128
        .global         _ZN5flash25flash_bwd_dot_do_o_kernelILb1E23Flash_bwd_kernel_traitsILi32ELi128ELi128ELi8ELi4ELi4ELi4ELb1ELb0EN7cutlass6half_tE19Flash_kernel_traitsILi32ELi128ELi128ELi8ES3_EEEEvNS_16Flash_bwd_paramsE
        .type           _ZN5flash25flash_bwd_dot_do_o_kernelILb1E23Flash_bwd_kernel_traitsILi32ELi128ELi128ELi8ELi4ELi4ELi4ELb1ELb0EN7cutlass6half_tE19Flash_kernel_traitsILi32ELi128ELi128ELi8ES3_EEEEvNS_16Flash_bwd_paramsE,@function
        .size           _ZN5flash25flash_bwd_dot_do_o_kernelILb1E23Flash_bwd_kernel_traitsILi32ELi128ELi128ELi8ELi4ELi4ELi4ELb1ELb0EN7cutlass6half_tE19Flash_kernel_traitsILi32ELi128ELi128ELi8ES3_EEEEvNS_16Flash_bwd_paramsE,(.L_x_698 - _ZN5flash25flash_bwd_dot_do_o_kernelILb1E23Flash_bwd_kernel_traitsILi32ELi128ELi128ELi8ELi4ELi4ELi4ELb1ELb0EN7cutlass6half_tE19Flash_kernel_traitsILi32ELi128ELi128ELi8ES3_EEEEvNS_16Flash_bwd_paramsE)
        .other          _ZN5flash25flash_bwd_dot_do_o_kernelILb1E23Flash_bwd_kernel_traitsILi32ELi128ELi128ELi8ELi4ELi4ELi4ELb1ELb0EN7cutlass6half_tE19Flash_kernel_traitsILi32ELi128ELi128ELi8ES3_EEEEvNS_16Flash_bwd_paramsE,@"STO_CUDA_ENTRY STV_DEFAULT"
_ZN5flash25flash_bwd_dot_do_o_kernelILb1E23Flash_bwd_kernel_traitsILi32ELi128ELi128ELi8ELi4ELi4ELi4ELb1ELb0EN7cutlass6half_tE19Flash_kernel_traitsILi32ELi128ELi128ELi8ES3_EEEEvNS_16Flash_bwd_paramsE:
.text._ZN5flash25flash_bwd_dot_do_o_kernelILb1E23Flash_bwd_kernel_traitsILi32ELi128ELi128ELi8ELi4ELi4ELi4ELb1ELb0EN7cutlass6half_tE19Flash_kernel_traitsILi32ELi128ELi128ELi8ES3_EEEEvNS_16Flash_bwd_paramsE:
        /* <DEDUP_REMOVED lines=12> */
[----:B--2---:R-:W-:Y:S01]  /*00c0*/  @P0 IADD3 R13, R0, -R11, RZ ;  /* 0x8000000b000d0210 */ /* 0x004fe20007ffe0ff */
[----:B------:R-:W-:-:S05]  /*00d0*/  @!P0 IMAD.MOV.U32 R13, RZ, RZ, c[0x0][0x214] ;  /* 0x00008500ff0d8624 */ /* 0x000fca00078e00ff */
[----:B------:R-:W-:-:S13]  /*00e0*/  ISETP.GT.AND P1, PT, R13, R21, PT ;  /* 0x000000150d00720c */ /* 0x000fda0003f24270 */
[----:B------:R-:W-:Y:S05]  /*00f0*/  @!P1 EXIT ;  /* 0x000000000000994d */ /* 0x000fea0003800000 */
[----:B------:R-:W-:Y:S01]  /*0100*/  ISETP.NE.AND P1, PT, R11, -0x1, PT ;  /* 0xffffffff0b00780c */ /* 0x000fe20003f25270 */
[C---:B------:R-:W-:Y:S01]  /*0110*/  IMAD.WIDE R2, R10.reuse, 0x80, RZ ;  /* 0x000000800a027825 */ /* 0x040fe200078e02ff */
[----:B------:R-:W-:Y:S01]  /*0120*/  MOV R20, c[0x0][0x1c0] ;  /* 0x0000700000147a02 */ /* 0x000fe20000000f00 */
[----:B------:R-:W-:Y:S01]  /*0130*/  ULDC.U8 UR6, c[0x0][0x328] ;  /* 0x0000ca0000067ab9 */ /* 0x000fe20000000000 */
[----:B------:R-:W-:Y:S01]  /*0140*/  SHF.R.S32.HI R14, RZ, 0x1f, R21 ;  /* 0x0000001fff0e7819 */ /* 0x000fe20000011415 */
[----:B------:R-:W-:Y:S01]  /*0150*/  IMAD.WIDE R24, R10, c[0x0][0x224], RZ ;  /* 0x000089000a187a25 */ /* 0x000fe200078e02ff */
[----:B------:R-:W-:Y:S02]  /*0160*/  SEL R0, R2, RZ, P0 ;  /* 0x000000ff02007207 */ /* 0x000fe40000000000 */
[----:B------:R-:W-:Y:S01]  /*0170*/  SEL R5, R3, RZ, P0 ;  /* 0x000000ff03057207 */ /* 0x000fe20000000000 */
[----:B------:R-:W-:-:S04]  /*0180*/  IMAD.WIDE R30, R20, c[0x0][0x22c], RZ ;  /* 0x00008b00141e7a25 */ /* 0x000fc800078e02ff */
[--C-:B------:R-:W-:Y:S01]  /*0190*/  @!P1 SHF.R.S32.HI R4, RZ, 0x1f, R10.reuse ;  /* 0x0000001fff049819 */ /* 0x100fe2000001140a */
[C---:B------:R-:W-:Y:S01]  /*01a0*/  @P1 IMAD.WIDE.U32 R2, R11.reuse, c[0x0][0x1e8], RZ ;  /* 0x00007a000b021a25 */ /* 0x040fe200078e00ff */
[----:B------:R-:W-:Y:S02]  /*01b0*/  @!P1 SHF.R.S32.HI R19, RZ, 0x1f, R10 ;  /* 0x0000001fff139819 */ /* 0x000fe4000001140a */
[----:B------:R-:W-:Y:S01]  /*01c0*/  @P1 MOV R23, R11 ;  /* 0x0000000b00171202 */ /* 0x000fe20000000f00 */
[----:B------:R-:W-:Y:S01]  /*01d0*/  @P1 IMAD R8, R11, c[0x0][0x1ec], R3 ;  /* 0x00007b000b081a24 */ /* 0x000fe200078e0203 */
[----:B------:R-:W-:Y:S01]  /*01e0*/  @P1 MOV R12, R2 ;  /* 0x00000002000c1202 */ /* 0x000fe20000000f00 */
[----:B------:R-:W-:Y:S01]  /*01f0*/  @!P1 IMAD R9, R4, c[0x0][0x368], RZ ;  /* 0x0000da0004099a24 */ /* 0x000fe200078e02ff */
[----:B------:R-:W-:Y:S01]  /*0200*/  SHF.R.S32.HI R3, RZ, 0x1f, R20 ;  /* 0x0000001fff037819 */ /* 0x000fe20000011414 */
[----:B------:R-:W-:Y:S01]  /*0210*/  IMAD R2, R25, c[0x0][0x1c0], RZ ;  /* 0x0000700019027a24 */ /* 0x000fe200078e02ff */
[----:B------:R-:W-:Y:S01]  /*0220*/  @!P1 MOV R23, 0xffffffff ;  /* 0xffffffff00179802 */ /* 0x000fe20000000f00 */
[----:B------:R-:W-:-:S02]  /*0230*/  @!P1 IMAD R19, R19, c[0x0][0x1e0], RZ ;  /* 0x0000780013139a24 */ /* 0x000fc400078e02ff */
[----:B------:R-:W-:-:S04]  /*0240*/  @P1 IMAD.WIDE.U32 R6, R11, c[0x0][0x370], RZ ;  /* 0x0000dc000b061a25 */ /* 0x000fc800078e00ff */
[C---:B------:R-:W-:Y:S01]  /*0250*/  @!P1 IMAD R9, R10.reuse, c[0x0][0x36c], R9 ;  /* 0x0000db000a099a24 */ /* 0x040fe200078e0209 */
[----:B------:R-:W-:Y:S01]  /*0260*/  @P1 MOV R15, R6 ;  /* 0x00000006000f1202 */ /* 0x000fe20000000f00 */
[----:B------:R-:W-:-:S04]  /*0270*/  @!P1 IMAD.WIDE.U32 R16, R10, c[0x0][0x368], RZ ;  /* 0x0000da000a109a25 */ /* 0x000fc800078e00ff */
[----:B------:R-:W-:Y:S01]  /*0280*/  IMAD R27, R24, R3, R2 ;  /* 0x00000003181b7224 */ /* 0x000fe200078e0202 */
[----:B------:R-:W-:Y:S01]  /*0290*/  @!P1 MOV R15, R16 ;  /* 0x00000010000f9202 */ /* 0x000fe20000000f00 */
[----:B------:R-:W-:-:S04]  /*02a0*/  @!P1 IMAD.WIDE.U32 R2, R10, c[0x0][0x1e0], RZ ;  /* 0x000078000a029a25 */ /* 0x000fc800078e00ff */
[----:B------:R-:W-:Y:S01]  /*02b0*/  @!P1 IMAD R19, R10, c[0x0][0x1e4], R19 ;  /* 0x000079000a139a24 */ /* 0x000fe200078e0213 */
[----:B------:R-:W-:Y:S01]  /*02c0*/  @!P1 MOV R12, R2 ;  /* 0x00000002000c9202 */ /* 0x000fe20000000f00 */
[----:B------:R-:W-:Y:S02]  /*02d0*/  @P1 IMAD R7, R11, c[0x0][0x374], R7 ;  /* 0x0000dd000b071a24 */ /* 0x000fe400078e0207 */
[----:B------:R-:W-:Y:S01]  /*02e0*/  @!P1 IMAD.IADD R7, R17, 0x1, R9 ;  /* 0x0000000111079824 */ /* 0x000fe200078e0209 */
[----:B------:R-:W-:Y:S01]  /*02f0*/  @!P1 IADD3 R8, R3, R19, RZ ;  /* 0x0000001303089210 */ /* 0x000fe20007ffe0ff */
[----:B------:R-:W0:Y:S01]  /*0300*/  S2R R9, SR_CTAID.Z ;  /* 0x0000000000097919 */ /* 0x000e220000002700 */
[----:B------:R-:W-:Y:S01]  /*0310*/  IMAD.WIDE.U32 R24, R24, c[0x0][0x1c0], RZ ;  /* 0x0000700018187a25 */ /* 0x000fe200078e00ff */
[----:B------:R-:W-:Y:S02]  /*0320*/  MOV R3, c[0x0][0x22c] ;  /* 0x00008b0000037a02 */ /* 0x000fe40000000f00 */
[----:B------:R-:W-:Y:S01]  /*0330*/  IADD3 R19, P0, R21, R0, RZ ;  /* 0x0000000015137210 */ /* 0x000fe20007f1e0ff */
[----:B------:R-:W-:Y:S01]  /*0340*/  IMAD.MOV.U32 R17, RZ, RZ, RZ ;  /* 0x000000ffff117224 */ /* 0x000fe200078e00ff */
[----:B------:R-:W-:Y:S01]  /*0350*/  IADD3 R2, R25, R27, RZ ;  /* 0x0000001b19027210 */ /* 0x000fe20007ffe0ff */
[----:B------:R-:W-:Y:S01]  /*0360*/  IMAD R4, R31, R23, RZ ;  /* 0x000000171f047224 */ /* 0x000fe200078e02ff */
[----:B------:R-:W-:-:S02]  /*0370*/  SHF.R.S32.HI R25, RZ, 0x1f, R3 ;  /* 0x0000001fff197819 */ /* 0x000fc40000011403 */
[----:B------:R-:W1:Y:S01]  /*0380*/  S2R R3, SR_TID.X ;  /* 0x0000000000037919 */ /* 0x000e620000002100 */
[----:B------:R-:W-:Y:S01]  /*0390*/  IADD3.X R5, R14, R5, RZ, P0, !PT ;  /* 0x000000050e057210 */ /* 0x000fe200007fe4ff */
[----:B------:R-:W-:Y:S01]  /*03a0*/  IMAD R2, R2, c[0x0][0x22c], RZ ;  /* 0x00008b0002027a24 */ /* 0x000fe200078e02ff */
[----:B------:R-:W-:Y:S01]  /*03b0*/  ISETP.NE.AND P0, PT, RZ, UR6, PT ;  /* 0x00000006ff007c0c */ /* 0x000fe2000bf05270 */
[C---:B------:R-:W-:Y:S02]  /*03c0*/  IMAD R17, R30.reuse, R17, R4 ;  /* 0x000000111e117224 */ /* 0x040fe400078e0204 */
[----:B------:R-:W-:Y:S02]  /*03d0*/  IMAD R6, R5, R30, RZ ;  /* 0x0000001e05067224 */ /* 0x000fe400078e02ff */
[----:B------:R-:W-:Y:S02]  /*03e0*/  IMAD R27, R25, R24, R2 ;  /* 0x00000018191b7224 */ /* 0x000fe400078e0202 */
[----:B------:R-:W-:-:S04]  /*03f0*/  IMAD.WIDE.U32 R4, R30, R23, RZ ;  /* 0x000000171e047225 */ /* 0x000fc800078e00ff */
[----:B------:R-:W-:-:S04]  /*0400*/  IMAD.WIDE.U32 R24, R24, c[0x0][0x22c], RZ ;  /* 0x00008b0018187a25 */ /* 0x000fc800078e00ff */
[----:B------:R-:W-:Y:S01]  /*0410*/  IMAD R23, R31, R19, R6 ;  /* 0x000000131f177224 */ /* 0x000fe200078e0206 */
[----:B------:R-:W-:Y:S01]  /*0420*/  IADD3 R0, R25, R27, RZ ;  /* 0x0000001b19007210 */ /* 0x000fe20007ffe0ff */
[----:B0-----:R-:W-:Y:S01]  /*0430*/  IMAD R2, R9, c[0x0][0x22c], RZ ;  /* 0x00008b0009027a24 */ /* 0x001fe200078e02ff */
[----:B------:R-:W-:Y:S01]  /*0440*/  SEL R24, R24, R4, !P1 ;  /* 0x0000000418187207 */ /* 0x000fe20004800000 */
[----:B------:R-:W-:Y:S01]  /*0450*/  IMAD.WIDE.U32 R30, R19, R30, RZ ;  /* 0x0000001e131e7225 */ /* 0x000fe200078e00ff */
[----:B------:R-:W-:Y:S02]  /*0460*/  SHF.R.S32.HI R6, RZ, 0x1f, R9 ;  /* 0x0000001fff067819 */ /* 0x000fe40000011409 */
[----:B------:R-:W-:Y:S01]  /*0470*/  SHF.R.S32.HI R25, RZ, 0x1f, R2 ;  /* 0x0000001fff197819 */ /* 0x000fe20000011402 */
[----:B------:R-:W-:Y:S01]  /*0480*/  @P1 IMAD.IADD R0, R5, 0x1, R17 ;  /* 0x0000000105001824 */ /* 0x000fe200078e0211 */
[----:B------:R-:W-:Y:S01]  /*0490*/  IADD3 R26, R31, R23, RZ ;  /* 0x000000171f1a7210 */ /* 0x000fe20007ffe0ff */
[----:B------:R-:W-:Y:S05]  /*04a0*/  @!P0 BRA `(.L_x_405) ;  /* 0x0000007000008947 */ /* 0x000fea0003800000 */
[----:B-1----:R-:W-:Y:S01]  /*04b0*/  HFMA2.MMA R4, -RZ, RZ, 0, 7.62939453125e-06 ;  /* 0x00000080ff047435 */ /* 0x002fe200000001ff */
[----:B------:R-:W-:Y:S01]  /*04c0*/  @!P1 IMAD R11, R10, c[0x0][0x224], RZ ;  /* 0x000089000a0b9a24 */ /* 0x000fe200078e02ff */
[----:B------:R-:W-:-:S04]  /*04d0*/  MOV R5, c[0x0][0x210] ;  /* 0x0000840000057a02 */ /* 0x000fc80000000f00 */
[----:B------:R-:W-:-:S04]  /*04e0*/  LEA R10, R10, R11, 0x7 ;  /* 0x0000000b0a0a7211 */ /* 0x000fc800078e38ff */
[----:B------:R-:W-:-:S04]  /*04f0*/  IMAD R4, R4, R5, c[0x0][0x234] ;  /* 0x00008d0004047624 */ /* 0x000fc800078e0205 */
[----:B------:R-:W-:Y:S01]  /*0500*/  IMAD R27, R4, R9, R10 ;  /* 0x00000009041b7224 */ /* 0x000fe200078e020a */
[----:B------:R-:W-:Y:S05]  /*0510*/  BRA `(.L_x_406) ;  /* 0x0000002000007947 */ /* 0x000fea0003800000 */
.L_x_405:
[----:B-1----:R-:W-:-:S04]  /*0520*/  IMAD R10, R10, c[0x0][0x1c0], R9 ;  /* 0x000070000a0a7a24 */ /* 0x002fc800078e0209 */
[----:B------:R-:W-:Y:S02]  /*0530*/  IMAD R27, R10, c[0x0][0x224], RZ ;  /* 0x000089000a1b7a24 */ /* 0x000fe400078e02ff */
.L_x_406:
[----:B------:R-:W-:Y:S01]  /*0540*/  SHF.R.S32.HI R28, RZ, 0x1f, R3 ;  /* 0x0000001fff1c7819 */ /* 0x000fe20000011403 */
[----:B------:R-:W-:-:S03]  /*0550*/  IMAD R18, R14, c[0x0][0x370], RZ ;  /* 0x0000dc000e127a24 */ /* 0x000fc600078e02ff */
[----:B------:R-:W-:Y:S01]  /*0560*/  LEA.HI R16, R28, R3, RZ, 0x2 ;  /* 0x000000031c107211 */ /* 0x000fe200078f10ff */
[----:B------:R-:W-:-:S03]  /*0570*/  IMAD R18, R21, c[0x0][0x374], R18 ;  /* 0x0000dd0015127a24 */ /* 0x000fc600078e0212 */
[----:B------:R-:W-:-:S05]  /*0580*/  LOP3.LUT R4, R16, 0x1ffffffc, RZ, 0xc0, !PT ;  /* 0x1ffffffc10047812 */ /* 0x000fca00078ec0ff */
[----:B------:R-:W-:-:S05]  /*0590*/  IMAD.IADD R4, R3, 0x1, -R4 ;  /* 0x0000000103047824 */ /* 0x000fca00078e0a04 */
[----:B------:R-:W-:-:S04]  /*05a0*/  SHF.L.U32 R4, R4, 0x3, RZ ;  /* 0x0000000304047819 */ /* 0x000fc800000006ff */
[----:B------:R-:W-:Y:S02]  /*05b0*/  SHF.R.S32.HI R5, RZ, 0x1f, R4 ;  /* 0x0000001fff057819 */ /* 0x000fe40000011404 */
[----:B------:R-:W-:-:S03]  /*05c0*/  ISETP.GE.AND P0, PT, R4, c[0x0][0x220], PT ;  /* 0x0000880004007a0c */ /* 0x000fc60003f06270 */
[----:B------:R-:W-:-:S04]  /*05d0*/  IMAD.WIDE.U32 R10, R21, c[0x0][0x370], R4 ;  /* 0x0000dc00150a7a25 */ /* 0x000fc800078e0004 */
[----:B------:R-:W-:Y:S01]  /*05e0*/  IMAD.WIDE.U32 R4, R21, c[0x0][0x1e8], R4 ;  /* 0x00007a0015047a25 */ /* 0x000fe200078e0004 */
[----:B------:R-:W-:-:S04]  /*05f0*/  IADD3 R10, P1, R15, R10, RZ ;  /* 0x0000000a0f0a7210 */ /* 0x000fc80007f3e0ff */
[----:B------:R-:W-:Y:S02]  /*0600*/  IADD3.X R11, R7, R11, R18, P1, !PT ;  /* 0x0000000b070b7210 */ /* 0x000fe40000ffe412 */
[----:B------:R-:W-:Y:S02]  /*0610*/  IADD3 R7, -R21, R13, RZ ;  /* 0x0000000d15077210 */ /* 0x000fe40007ffe1ff */
[----:B------:R-:W-:Y:S01]  /*0620*/  SHF.R.S32.HI R13, RZ, 0x2, R16 ;  /* 0x00000002ff0d7819 */ /* 0x000fe20000011410 */
[----:B------:R-:W-:Y:S01]  /*0630*/  IMAD R16, R14, c[0x0][0x1e8], RZ ;  /* 0x00007a000e107a24 */ /* 0x000fe200078e02ff */
[----:B------:R-:W-:Y:S01]  /*0640*/  IADD3 R4, P2, R12, R4, RZ ;  /* 0x000000040c047210 */ /* 0x000fe20007f5e0ff */
[----:B------:R-:W-:Y:S01]  /*0650*/  IMAD R14, R6, c[0x0][0x378], RZ ;  /* 0x0000de00060e7a24 */ /* 0x000fe200078e02ff */
[----:B------:R-:W-:Y:S01]  /*0660*/  ISETP.LT.AND P1, PT, R13, R7, !P0 ;  /* 0x000000070d00720c */ /* 0x000fe20004721270 */
[----:B------:R-:W-:Y:S02]  /*0670*/  IMAD R17, R21, c[0x0][0x1ec], R16 ;  /* 0x00007b0015117a24 */ /* 0x000fe400078e0210 */
[C---:B------:R-:W-:Y:S01]  /*0680*/  IMAD R15, R9.reuse, c[0x0][0x37c], R14 ;  /* 0x0000df00090f7a24 */ /* 0x040fe200078e020e */
[----:B------:R-:W-:Y:S01]  /*0690*/  SHF.R.S32.HI R14, RZ, 0x1f, R13 ;  /* 0x0000001fff0e7819 */ /* 0x000fe2000001140d */
[----:B------:R-:W-:Y:S01]  /*06a0*/  IMAD.WIDE.U32 R10, R9, c[0x0][0x378], R10 ;  /* 0x0000de00090a7a25 */ /* 0x000fe200078e000a */
[----:B------:R-:W-:-:S02]  /*06b0*/  IADD3.X R5, R8, R5, R17, P2, !PT ;  /* 0x0000000508057210 */ /* 0x000fc400017fe411 */
[----:B------:R-:W-:Y:S02]  /*06c0*/  IADD3 R8, R13, 0x40, RZ ;  /* 0x000000400d087810 */ /* 0x000fe40007ffe0ff */
[----:B------:R-:W-:Y:S01]  /*06d0*/  IADD3 R11, R11, R15, RZ ;  /* 0x0000000f0b0b7210 */ /* 0x000fe20007ffe0ff */
[----:B------:R-:W-:Y:S01]  /*06e0*/  IMAD.WIDE.U32 R4, R9, c[0x0][0x1f0], R4 ;  /* 0x00007c0009047a25 */ /* 0x000fe200078e0004 */
[----:B------:R-:W-:-:S03]  /*06f0*/  ISETP.LT.AND P0, PT, R8, R7, !P0 ;  /* 0x000000070800720c */ /* 0x000fc60004701270 */
[----:B------:R-:W-:Y:S02]  /*0700*/  @P1 IMAD R12, R14, c[0x0][0x370], RZ ;  /* 0x0000dc000e0c1a24 */ /* 0x000fe400078e02ff */
[----:B------:R-:W-:Y:S02]  /*0710*/  IMAD R8, R6, c[0x0][0x1f0], RZ ;  /* 0x00007c0006087a24 */ /* 0x000fe400078e02ff */
[C---:B------:R-:W-:Y:S02]  /*0720*/  @P1 IMAD R17, R13.reuse, c[0x0][0x374], R12 ;  /* 0x0000dd000d111a24 */ /* 0x040fe400078e020c */
[----:B------:R-:W-:-:S04]  /*0730*/  @P1 IMAD.WIDE.U32 R6, R13, c[0x0][0x370], R10 ;  /* 0x0000dc000d061a25 */ /* 0x000fc800078e000a */
[----:B------:R-:W-:Y:S01]  /*0740*/  IMAD R15, R9, c[0x0][0x1f4], R8 ;  /* 0x00007d00090f7a24 */ /* 0x000fe200078e0208 */
[----:B------:R-:W-:Y:S02]  /*0750*/  @P1 IADD3 R7, R7, R17, RZ ;  /* 0x0000001107071210 */ /* 0x000fe40007ffe0ff */
[----:B------:R-:W-:-:S04]  /*0760*/  @P1 LEA R8, P2, R6, c[0x0][0x330], 0x1 ;  /* 0x0000cc0006081a11 */ /* 0x000fc800078408ff */
[----:B------:R-:W-:Y:S02]  /*0770*/  @P1 LEA.HI.X R9, R6, c[0x0][0x334], R7, 0x1, P2 ;  /* 0x0000cd0006091a11 */ /* 0x000fe400010f0c07 */
[----:B------:R-:W-:Y:S02]  /*0780*/  @P0 IADD3 R16, P2, R13, 0x40, RZ ;  /* 0x000000400d100810 */ /* 0x000fe40007f5e0ff */
[----:B------:R-:W-:Y:S02]  /*0790*/  IADD3 R7, R5, R15, RZ ;  /* 0x0000000f05077210 */ /* 0x000fe40007ffe0ff */
[----:B------:R-:W-:Y:S01]  /*07a0*/  @P1 MOV R6, R4 ;  /* 0x0000000400061202 */ /* 0x000fe20000000f00 */
[----:B------:R-:W-:Y:S01]  /*07b0*/  @P0 IMAD.X R12, RZ, RZ, R14, P2 ;  /* 0x000000ffff0c0224 */ /* 0x000fe200010e060e */
[----:B------:R-:W-:Y:S01]  /*07c0*/  @P0 IADD3 R15, P2, R13, 0x40, RZ ;  /* 0x000000400d0f0810 */ /* 0x000fe20007f5e0ff */
[----:B------:R-:W-:Y:S01]  /*07d0*/  @P0 IMAD.WIDE.U32 R10, R16, c[0x0][0x370], R10 ;  /* 0x0000dc00100a0a25 */ /* 0x000fe200078e000a */
[----:B------:R-:W-:-:S03]  /*07e0*/  @P0 MOV R5, R7 ;  /* 0x0000000700050202 */ /* 0x000fc60000000f00 */
[----:B------:R-:W-:Y:S02]  /*07f0*/  @P0 IMAD R17, R12, c[0x0][0x370], RZ ;  /* 0x0000dc000c110a24 */ /* 0x000fe400078e02ff */
[----:B------:R-:W-:-:S04]  /*0800*/  @P1 IMAD.WIDE.U32 R6, R13, c[0x0][0x1e8], R6 ;  /* 0x00007a000d061a25 */ /* 0x000fc800078e0006 */
[----:B------:R-:W-:Y:S01]  /*0810*/  @P0 IMAD R12, R16, c[0x0][0x374], R17 ;  /* 0x0000dd00100c0a24 */ /* 0x000fe200078e0211 */
[----:B------:R-:W-:Y:S01]  /*0820*/  @P0 IADD3.X R16, RZ, R14, RZ, P2, !PT ;  /* 0x0000000eff100210 */ /* 0x000fe200017fe4ff */
[----:B------:R-:W-:Y:S02]  /*0830*/  @P1 IMAD R14, R14, c[0x0][0x1e8], RZ ;  /* 0x00007a000e0e1a24 */ /* 0x000fe400078e02ff */
[----:B------:R-:W-:Y:S01]  /*0840*/  @P0 IMAD.WIDE.U32 R4, R15, c[0x0][0x1e8], R4 ;  /* 0x00007a000f040a25 */ /* 0x000fe200078e0004 */
[----:B------:R-:W-:-:S03]  /*0850*/  @P0 IADD3 R11, R11, R12, RZ ;  /* 0x0000000c0b0b0210 */ /* 0x000fc60007ffe0ff */
[----:B------:R-:W-:Y:S01]  /*0860*/  @P0 IMAD R16, R16, c[0x0][0x1e8], RZ ;  /* 0x00007a0010100a24 */ /* 0x000fe200078e02ff */
[----:B------:R-:W-:Y:S01]  /*0870*/  @P0 LEA R22, P3, R4, c[0x0][0x1d0], 0x1 ;  /* 0x0000740004160a11 */ /* 0x000fe200078608ff */
[----:B------:R-:W-:Y:S02]  /*0880*/  @P1 IMAD R14, R13, c[0x0][0x1ec], R14 ;  /* 0x00007b000d0e1a24 */ /* 0x000fe400078e020e */
[----:B------:R-:W-:Y:S01]  /*0890*/  @P0 IMAD R13, R15, c[0x0][0x1ec], R16 ;  /* 0x00007b000f0d0a24 */ /* 0x000fe200078e0210 */
[C---:B------:R-:W-:Y:S02]  /*08a0*/  @P0 LEA R16, P2, R10.reuse, c[0x0][0x330], 0x1 ;  /* 0x0000cc000a100a11 */ /* 0x040fe400078408ff */
[----:B------:R-:W-:Y:S01]  /*08b0*/  @P1 IADD3 R7, R7, R14, RZ ;  /* 0x0000000e07071210 */ /* 0x000fe20007ffe0ff */
[----:B------:R-:W-:Y:S01]  /*08c0*/  @P0 IMAD.IADD R5, R5, 0x1, R13 ;  /* 0x0000000105050824 */ /* 0x000fe200078e020d */
[----:B------:R-:W-:Y:S02]  /*08d0*/  @P0 LEA.HI.X R17, R10, c[0x0][0x334], R11, 0x1, P2 ;  /* 0x0000cd000a110a11 */ /* 0x000fe400010f0c0b */
[----:B------:R-:W-:-:S02]  /*08e0*/  @P1 LEA R12, P2, R6, c[0x0][0x1d0], 0x1 ;  /* 0x00007400060c1a11 */ /* 0x000fc400078408ff */
[----:B------:R-:W-:Y:S02]  /*08f0*/  @P0 LEA.HI.X R23, R4, c[0x0][0x1d4], R5, 0x1, P3 ;  /* 0x0000750004170a11 */ /* 0x000fe400018f0c05 */
[----:B------:R-:W-:Y:S01]  /*0900*/  @P1 LEA.HI.X R13, R6, c[0x0][0x1d4], R7, 0x1, P2 ;  /* 0x00007500060d1a11 */ /* 0x000fe200010f0c07 */
[----:B------:R-:W-:Y:S01]  /*0910*/  CS2R R4, SRZ ;  /* 0x0000000000047805 */ /* 0x000fe2000001ff00 */
[----:B------:R-:W-:Y:S01]  /*0920*/  CS2R R6, SRZ ;  /* 0x0000000000067805 */ /* 0x000fe2000001ff00 */
[----:B------:R-:W-:-:S05]  /*0930*/  CS2R R10, SRZ ;  /* 0x00000000000a7805 */ /* 0x000fca000001ff00 */
[----:B------:R0:W2:Y:S02]  /*0940*/  @P1 LDG.E.128 R4, [R8.64] ;  /* 0x0000000408041981 */ /* 0x0000a4000c1e1d00 */
[----:B0-----:R-:W-:-:S06]  /*0950*/  CS2R R8, SRZ ;  /* 0x0000000000087805 */ /* 0x001fcc000001ff00 */
[----:B------:R0:W3:Y:S01]  /*0960*/  @P1 LDG.E.128 R8, [R12.64] ;  /* 0x000000040c081981 */ /* 0x0000e2000c1e1d00 */
[----:B------:R-:W-:Y:S01]  /*0970*/  CS2R R18, SRZ ;  /* 0x0000000000127805 */ /* 0x000fe2000001ff00 */
[----:B0-----:R-:W-:Y:S01]  /*0980*/  CS2R R12, SRZ ;  /* 0x00000000000c7805 */ /* 0x001fe2000001ff00 */
[--C-:B--2---:R-:W-:Y:S02]  /*0990*/  HADD2.F32 R14, -RZ, R4.reuse.H1_H1 ;  /* 0x30000004ff0e7230 */ /* 0x104fe40000004100 */
[----:B------:R-:W-:Y:S02]  /*09a0*/  HADD2.F32 R4, -RZ, R4.H0_H0 ;  /* 0x20000004ff047230 */ /* 0x000fe40000004100 */
[----:B---3--:R-:W-:-:S05]  /*09b0*/  HADD2.F32 R15, -RZ, R8.H1_H1 ;  /* 0x30000008ff0f7230 */ /* 0x008fca0000004100 */
[----:B------:R-:W-:Y:S01]  /*09c0*/  FMUL.FTZ R14, R14, R15 ;  /* 0x0000000f0e0e7220 */ /* 0x000fe20000410000 */
[----:B------:R-:W-:-:S05]  /*09d0*/  HADD2.F32 R15, -RZ, R8.H0_H0 ;  /* 0x20000008ff0f7230 */ /* 0x000fca0000004100 */
[----:B------:R-:W-:Y:S01]  /*09e0*/  FFMA.FTZ R14, R4, R15, R14 ;  /* 0x0000000f040e7223 */ /* 0x000fe2000001000e */
[----:B------:R-:W-:Y:S02]  /*09f0*/  HADD2.F32 R4, -RZ, R5.H0_H0 ;  /* 0x20000005ff047230 */ /* 0x000fe40000004100 */
[----:B------:R-:W-:Y:S02]  /*0a00*/  HADD2.F32 R15, -RZ, R9.H0_H0 ;  /* 0x20000009ff0f7230 */ /* 0x000fe40000004100 */
[----:B------:R-:W-:-:S03]  /*0a10*/  HADD2.F32 R5, -RZ, R5.H1_H1 ;  /* 0x30000005ff057230 */ /* 0x000fc60000004100 */
[----:B------:R-:W-:Y:S01]  /*0a20*/  FFMA.FTZ R14, R4, R15, R14 ;  /* 0x0000000f040e7223 */ /* 0x000fe2000001000e */
[----:B------:R-:W-:Y:S02]  /*0a30*/  HADD2.F32 R4, -RZ, R9.H1_H1 ;  /* 0x30000009ff047230 */ /* 0x000fe40000004100 */
[----:B------:R-:W-:-:S03]  /*0a40*/  HADD2.F32 R9, -RZ, R10.H1_H1 ;  /* 0x3000000aff097230 */ /* 0x000fc60000004100 */
[----:B------:R-:W-:Y:S01]  /*0a50*/  FFMA.FTZ R14, R5, R4, R14 ;  /* 0x00000004050e7223 */ /* 0x000fe2000001000e */
[----:B------:R-:W-:Y:S02]  /*0a60*/  HADD2.F32 R4, -RZ, R6.H0_H0 ;  /* 0x20000006ff047230 */ /* 0x000fe40000004100 */
[----:B------:R-:W-:Y:S02]  /*0a70*/  HADD2.F32 R5, -RZ, R10.H0_H0 ;  /* 0x2000000aff057230 */ /* 0x000fe40000004100 */
[----:B------:R-:W-:-:S03]  /*0a80*/  HADD2.F32 R6, -RZ, R6.H1_H1 ;  /* 0x30000006ff067230 */ /* 0x000fc60000004100 */
[----:B------:R-:W-:Y:S01]  /*0a90*/  FFMA.FTZ R4, R4, R5, R14 ;  /* 0x0000000504047223 */ /* 0x000fe2000001000e */
[----:B------:R-:W-:Y:S01]  /*0aa0*/  HADD2.F32 R5, -RZ, R11.H0_H0 ;  /* 0x2000000bff057230 */ /* 0x000fe20000004100 */
[----:B------:R-:W-:Y:S02]  /*0ab0*/  CS2R R14, SRZ ;  /* 0x00000000000e7805 */ /* 0x000fe4000001ff00 */
[----:B------:R-:W-:Y:S01]  /*0ac0*/  FFMA.FTZ R6, R6, R9, R4 ;  /* 0x0000000906067223 */ /* 0x000fe20000010004 */
[----:B------:R-:W-:-:S03]  /*0ad0*/  HADD2.F32 R4, -RZ, R7.H0_H0 ;  /* 0x20000007ff047230 */ /* 0x000fc60000004100 */
[----:B------:R0:W2:Y:S02]  /*0ae0*/  @P0 LDG.E.128 R12, [R16.64] ;  /* 0x00000004100c0981 */ /* 0x0000a4000c1e1d00 */
[----:B------:R-:W-:Y:S01]  /*0af0*/  FFMA.FTZ R4, R4, R5, R6 ;  /* 0x0000000504047223 */ /* 0x000fe20000010006 */
[----:B0-----:R-:W-:-:S06]  /*0b00*/  CS2R R16, SRZ ;  /* 0x0000000000107805 */ /* 0x001fcc000001ff00 */
[----:B------:R-:W3:Y:S01]  /*0b10*/  @P0 LDG.E.128 R16, [R22.64] ;  /* 0x0000000416100981 */ /* 0x000ee2000c1e1d00 */
[----:B------:R-:W-:Y:S01]  /*0b20*/  HADD2.F32 R7, -RZ, R7.H1_H1 ;  /* 0x30000007ff077230 */ /* 0x000fe20000004100 */
[----:B------:R-:W-:Y:S01]  /*0b30*/  LEA.HI R28, R28, R3, RZ, 0x3 ;  /* 0x000000031c1c7211 */ /* 0x000fe200078f18ff */
[----:B------:R-:W-:Y:S01]  /*0b40*/  HADD2.F32 R11, -RZ, R11.H1_H1 ;  /* 0x3000000bff0b7230 */ /* 0x000fe20000004100 */
[----:B------:R-:W-:Y:S01]  /*0b50*/  IADD3 R24, P0, P1, R30, R24, R2 ;  /* 0x000000181e187210 */ /* 0x000fe2000791e002 */
[----:B------:R-:W-:Y:S01]  /*0b60*/  IMAD R20, R20, c[0x0][0x22c], RZ ;  /* 0x00008b0014147a24 */ /* 0x000fe200078e02ff */
[----:B------:R-:W-:Y:S02]  /*0b70*/  LOP3.LUT R2, R28, 0x3ffffff8, RZ, 0xc0, !PT ;  /* 0x3ffffff81c027812 */ /* 0x000fe400078ec0ff */
[----:B------:R-:W-:Y:S01]  /*0b80*/  FFMA.FTZ R4, R7, R11, R4 ;  /* 0x0000000b07047223 */ /* 0x000fe20000010004 */
[----:B------:R-:W-:Y:S02]  /*0b90*/  SHF.R.S32.HI R28, RZ, 0x3, R28 ;  /* 0x00000003ff1c7819 */ /* 0x000fe4000001141c */
[----:B------:R-:W-:-:S02]  /*0ba0*/  IADD3 R2, -R2, R3, RZ ;  /* 0x0000000302027210 */ /* 0x000fc40007ffe1ff */
[----:B------:R-:W-:Y:S01]  /*0bb0*/  IADD3.X R0, R26, R0, R25, P0, P1 ;  /* 0x000000001a007210 */ /* 0x000fe200007e2419 */
[--C-:B--2---:R-:W-:Y:S02]  /*0bc0*/  HADD2.F32 R5, -RZ, R12.reuse.H1_H1 ;  /* 0x3000000cff057230 */ /* 0x104fe40000004100 */
[----:B------:R-:W-:Y:S02]  /*0bd0*/  HADD2.F32 R12, -RZ, R12.H0_H0 ;  /* 0x2000000cff0c7230 */ /* 0x000fe40000004100 */
[----:B------:R-:W-:Y:S02]  /*0be0*/  HADD2.F32 R8, -RZ, R13.H1_H1 ;  /* 0x3000000dff087230 */ /* 0x000fe40000004100 */
[--C-:B---3--:R-:W-:Y:S02]  /*0bf0*/  HADD2.F32 R6, -RZ, R16.reuse.H1_H1 ;  /* 0x30000010ff067230 */ /* 0x108fe40000004100 */
[----:B------:R-:W-:Y:S02]  /*0c00*/  HADD2.F32 R16, -RZ, R16.H0_H0 ;  /* 0x20000010ff107230 */ /* 0x000fe40000004100 */
[----:B------:R-:W-:Y:S01]  /*0c10*/  HADD2.F32 R9, -RZ, R17.H0_H0 ;  /* 0x20000011ff097230 */ /* 0x000fe20000004100 */
[----:B------:R-:W-:Y:S01]  /*0c20*/  FMUL.FTZ R5, R5, R6 ;  /* 0x0000000605057220 */ /* 0x000fe20000410000 */
[----:B------:R-:W-:-:S02]  /*0c30*/  HADD2.F32 R6, -RZ, R13.H0_H0 ;  /* 0x2000000dff067230 */ /* 0x000fc40000004100 */
[----:B------:R-:W-:Y:S01]  /*0c40*/  HADD2.F32 R17, -RZ, R17.H1_H1 ;  /* 0x30000011ff117230 */ /* 0x000fe20000004100 */
[----:B------:R-:W-:-:S04]  /*0c50*/  FFMA.FTZ R5, R12, R16, R5 ;  /* 0x000000100c057223 */ /* 0x000fc80000010005 */
[----:B------:R-:W-:Y:S01]  /*0c60*/  FFMA.FTZ R5, R6, R9, R5 ;  /* 0x0000000906057223 */ /* 0x000fe20000010005 */
[----:B------:R-:W-:Y:S02]  /*0c70*/  HADD2.F32 R6, -RZ, R14.H0_H0 ;  /* 0x2000000eff067230 */ /* 0x000fe40000004100 */
[----:B------:R-:W-:Y:S01]  /*0c80*/  HADD2.F32 R9, -RZ, R18.H0_H0 ;  /* 0x20000012ff097230 */ /* 0x000fe20000004100 */
[----:B------:R-:W-:Y:S01]  /*0c90*/  FFMA.FTZ R5, R8, R17, R5 ;  /* 0x0000001108057223 */ /* 0x000fe20000010005 */
[----:B------:R-:W-:Y:S02]  /*0ca0*/  HADD2.F32 R14, -RZ, R14.H1_H1 ;  /* 0x3000000eff0e7230 */ /* 0x000fe40000004100 */
[----:B------:R-:W-:Y:S01]  /*0cb0*/  HADD2.F32 R18, -RZ, R18.H1_H1 ;  /* 0x30000012ff127230 */ /* 0x000fe20000004100 */
[----:B------:R-:W-:Y:S01]  /*0cc0*/  FFMA.FTZ R5, R6, R9, R5 ;  /* 0x0000000906057223 */ /* 0x000fe20000010005 */
[----:B------:R-:W-:Y:S02]  /*0cd0*/  HADD2.F32 R6, -RZ, R15.H0_H0 ;  /* 0x2000000fff067230 */ /* 0x000fe40000004100 */
[----:B------:R-:W-:Y:S01]  /*0ce0*/  HADD2.F32 R9, -RZ, R19.H0_H0 ;  /* 0x20000013ff097230 */ /* 0x000fe20000004100 */
[----:B------:R-:W-:Y:S01]  /*0cf0*/  FFMA.FTZ R5, R14, R18, R5 ;  /* 0x000000120e057223 */ /* 0x000fe20000010005 */
[----:B------:R-:W-:-:S02]  /*0d00*/  HADD2.F32 R8, -RZ, R15.H1_H1 ;  /* 0x3000000fff087230 */ /* 0x000fc40000004100 */
[----:B------:R-:W-:Y:S01]  /*0d10*/  HADD2.F32 R19, -RZ, R19.H1_H1 ;  /* 0x30000013ff137230 */ /* 0x000fe20000004100 */
[----:B------:R-:W-:Y:S01]  /*0d20*/  FFMA.FTZ R5, R6, R9, R5 ;  /* 0x0000000906057223 */ /* 0x000fe20000010005 */
[----:B------:R-:W-:-:S03]  /*0d30*/  SHF.L.U32 R9, R20, 0x3, RZ ;  /* 0x0000000314097819 */ /* 0x000fc600000006ff */
[----:B------:R-:W-:Y:S02]  /*0d40*/  FFMA.FTZ R8, R8, R19, R5 ;  /* 0x0000001308087223 */ /* 0x000fe40000010005 */
[----:B------:R-:W0:Y:S04]  /*0d50*/  SHFL.BFLY PT, R5, R4, 0x2, 0x1f ;  /* 0x0c401f0004057f89 */ /* 0x000e2800000e0000 */
[----:B------:R-:W1:Y:S01]  /*0d60*/  SHFL.BFLY PT, R7, R8, 0x2, 0x1f ;  /* 0x0c401f0008077f89 */ /* 0x000e6200000e0000 */
[----:B0-----:R-:W-:Y:S01]  /*0d70*/  FADD.FTZ R6, R4, R5 ;  /* 0x0000000504067221 */ /* 0x001fe20000010000 */
[----:B------:R-:W-:Y:S01]  /*0d80*/  SHF.L.U32 R5, R2, 0x2, RZ ;  /* 0x0000000202057819 */ /* 0x000fe200000006ff */
[----:B-1----:R-:W-:-:S03]  /*0d90*/  FADD.FTZ R7, R8, R7 ;  /* 0x0000000708077221 */ /* 0x002fc60000010000 */
[----:B------:R-:W0:Y:S01]  /*0da0*/  SHFL.BFLY PT, R11, R6, 0x1, 0x1f ;  /* 0x0c201f00060b7f89 */ /* 0x000e2200000e0000 */
[----:B------:R-:W-:Y:S01]  /*0db0*/  IMAD R5, R28, R20, R5 ;  /* 0x000000141c057224 */ /* 0x000fe200078e0205 */
[----:B------:R-:W-:Y:S02]  /*0dc0*/  IADD3 R8, R21, R27, RZ ;  /* 0x0000001b15087210 */ /* 0x000fe40007ffe0ff */
[----:B------:R-:W1:Y:S02]  /*0dd0*/  SHFL.BFLY PT, R10, R7, 0x1, 0x1f ;  /* 0x0c201f00070a7f89 */ /* 0x000e6400000e0000 */
[C---:B------:R-:W-:Y:S02]  /*0de0*/  IADD3 R2, P0, R5.reuse, R24, RZ ;  /* 0x0000001805027210 */ /* 0x040fe40007f1e0ff */
[----:B------:R-:W-:Y:S02]  /*0df0*/  SHF.R.S32.HI R12, RZ, 0x1f, R8 ;  /* 0x0000001fff0c7819 */ /* 0x000fe40000011408 */
[----:B------:R-:W-:-:S02]  /*0e00*/  LEA.HI.X.SX32 R5, R5, R0, 0x1, P0 ;  /* 0x0000000005057211 */ /* 0x000fc400000f0eff */
[C---:B------:R-:W-:Y:S02]  /*0e10*/  LEA R4, P0, R2.reuse, c[0x0][0x350], 0x2 ;  /* 0x0000d40002047a11 */ /* 0x040fe400078010ff */
[C---:B------:R-:W-:Y:S02]  /*0e20*/  LEA.HI R0, P1, R3.reuse, R8, RZ, 0x1e ;  /* 0x0000000803007211 */ /* 0x040fe4000783f0ff */
[----:B------:R-:W-:Y:S02]  /*0e30*/  LEA.HI.X R5, R2, c[0x0][0x354], R5, 0x2, P0 ;  /* 0x0000d50002057a11 */ /* 0x000fe400000f1405 */
[----:B------:R-:W-:Y:S02]  /*0e40*/  LOP3.LUT P0, RZ, R3, 0x3, RZ, 0xc0, !PT ;  /* 0x0000000303ff7812 */ /* 0x000fe4000780c0ff */
[----:B------:R-:W-:Y:S01]  /*0e50*/  IADD3.X R3, RZ, R12, RZ, P1, !PT ;  /* 0x0000000cff037210 */ /* 0x000fe20000ffe4ff */
[----:B------:R-:W-:Y:S01]  /*0e60*/  IMAD.WIDE R8, R9, 0x10, R4 ;  /* 0x0000001009087825 */ /* 0x000fe200078e0204 */
[----:B------:R-:W-:-:S03]  /*0e70*/  LEA R2, P1, R0, c[0x0][0x3c8], 0x2 ;  /* 0x0000f20000027a11 */ /* 0x000fc600078210ff */
[----:B0-----:R-:W-:Y:S01]  /*0e80*/  FADD.FTZ R11, R6, R11 ;  /* 0x0000000b060b7221 */ /* 0x001fe20000010000 */
[----:B------:R-:W-:Y:S01]  /*0e90*/  LEA.HI.X R3, R0, c[0x0][0x3cc], R3, 0x2, P1 ;  /* 0x0000f30000037a11 */ /* 0x000fe200008f1403 */
[----:B-1----:R-:W-:Y:S02]  /*0ea0*/  FADD.FTZ R10, R7, R10 ;  /* 0x0000000a070a7221 */ /* 0x002fe40000010000 */
[----:B------:R-:W-:-:S04]  /*0eb0*/  IMAD.WIDE R6, R20, 0x80, R8 ;  /* 0x0000008014067825 */ /* 0x000fc800078e0208 */
[----:B------:R-:W-:Y:S02]  /*0ec0*/  FMUL.FTZ R11, R11, c[0x0][0x2d4] ;  /* 0x0000b5000b0b7a20 */ /* 0x000fe40000410000 */
[----:B------:R-:W-:Y:S02]  /*0ed0*/  FMUL.FTZ R13, R10, c[0x0][0x2d4] ;  /* 0x0000b5000a0d7a20 */ /* 0x000fe40000410000 */
[----:B------:R-:W-:Y:S01]  /*0ee0*/  IMAD.WIDE R20, R20, 0x80, R6 ;  /* 0x0000008014147825 */ /* 0x000fe200078e0206 */
[----:B------:R-:W-:Y:S04]  /*0ef0*/  @!P0 STG.E [R2.64], R11 ;  /* 0x0000000b02008986 */ /* 0x000fe8000c101904 */
[----:B------:R-:W-:Y:S04]  /*0f00*/  @!P0 STG.E [R2.64+0x100], R13 ;  /* 0x0001000d02008986 */ /* 0x000fe8000c101904 */
[----:B------:R-:W-:Y:S04]  /*0f10*/  STG.E.128 [R4.64], RZ ;  /* 0x000000ff04007986 */ /* 0x000fe8000c101d04 */
[----:B------:R-:W-:Y:S04]  /*0f20*/  STG.E.128 [R8.64], RZ ;  /* 0x000000ff08007986 */ /* 0x000fe8000c101d04 */
[----:B------:R-:W-:Y:S04]  /*0f30*/  STG.E.128 [R6.64], RZ ;  /* 0x000000ff06007986 */ /* 0x000fe8000c101d04 */
[----:B------:R-:W-:Y:S01]  /*0f40*/  STG.E.128 [R20.64], RZ ;  /* 0x000000ff14007986 */ /* 0x000fe2000c101d04 */
[----:B------:R-:W-:Y:S05]  /*0f50*/  EXIT ;  /* 0x000000000000794d */ /* 0x000fea0003800000 */
.L_x_407:
        /* <DEDUP_REMOVED lines=10> */
.L_x_698:


//--------------------- .text._ZN5flash27flash_bwd_convert_dq_kernelI23Flash_bwd_kernel_traitsILi32ELi128ELi128ELi8ELi4ELi4ELi4ELb0ELb0EN7cutlass6half_tE19Flash_kernel_traitsILi32ELi128ELi128ELi8ES3_EEEEvNS_16Flash_bwd_paramsEi --------------------------
	.section	.text._ZN5flash27flash_bwd_convert_dq_kernelI23Flash_bwd_kernel_traitsILi32ELi128ELi128ELi8ELi4ELi4ELi4ELb0ELb0EN7cutlass6half_tE19Flash_kernel_traitsILi32ELi128ELi128ELi8ES3_EEEEvNS_16Flash_bwd_paramsEi,"ax",@progbits
	.sectioninfo	@"SHI_REGISTERS=48"
	.align	128
        .global         _ZN5flash27flash_bwd_convert_dq_kernelI23Flash_bwd_kernel_traitsILi32ELi128ELi128ELi8ELi4ELi4ELi4ELb0ELb0EN7cutlass6half_tE19Flash_kernel_traitsILi32ELi128ELi128ELi8ES3_EEEEvNS_16Flash_bwd_paramsEi
        .type           _ZN5flash27flash_bwd_convert_dq_kernelI23Flash_bwd_kernel_traitsILi32ELi128ELi128ELi8ELi4ELi4ELi4ELb0ELb0EN7cutlass6half_tE19Flash_kernel_traitsILi32ELi128ELi128ELi8ES3_EEEEvNS_16Flash_bwd_paramsEi,@function
        .size           _ZN5flash27flash_bwd_convert_dq_kernelI23Flash_bwd_kernel_traitsILi32ELi128ELi128ELi8ELi4ELi4ELi4ELb0ELb0EN7cutlass6half_tE19Flash_kernel_traitsILi32ELi128ELi128ELi8ES3_EEEEvNS_16Flash_bwd_paramsEi,(.L_x_699 - _ZN5flash27flash_bwd_convert_dq_kernelI23Flash_bwd_kernel_traitsILi32ELi128ELi128ELi8ELi4ELi4ELi4ELb0ELb0EN7cutlass6half_tE19Flash_kernel_traitsILi32ELi128ELi128ELi8ES3_EEEEvNS_16Flash_bwd_paramsEi)
        .other          _ZN5flash27flash_bwd_convert_dq_kernelI23Flash_bwd_kernel_traitsILi32ELi128ELi128ELi8ELi4ELi4ELi4ELb0ELb0EN7cutlass6half_tE19Flash_kernel_traitsILi32ELi128ELi128ELi8ES3_EEEEvNS_16Flash_bwd_paramsEi,@"STO_CUDA_ENTRY STV_DEFAULT"
_ZN5flash27flash_bwd_convert_dq_kernelI23Flash_bwd_kernel_traitsILi32ELi128ELi128ELi8ELi4ELi4ELi4ELb0ELb0EN7cutlass6half_tE19Flash_kernel_traitsILi32ELi128ELi128ELi8ES3_EEEEvNS_16Flash_bwd_paramsEi:
.text._ZN5flash27flash_bwd_convert_dq_kernelI23Flash_bwd_kernel_traitsILi32ELi128ELi128ELi8ELi4ELi4ELi4ELb0ELb0EN7cutlass6half_tE19Flash_kernel_traitsILi32ELi128ELi128ELi8ES3_EEEEvNS_16Flash_bwd_paramsEi:
        /* <DEDUP_REMOVED lines=154> */
.L_x_410:
        /* <DEDUP_REMOVED lines=105> */
.L_x_409:
        /* <DEDUP_REMOVED lines=50> */
.L_x_408:
        /* <DEDUP_REMOVED lines=65> */
.L_x_412:
[----:B------:R-:W-:Y:S05]  /*1760*/  BSYNC B0 ;  /* 0x0000000000007941 */ /* 0x000fea0003800000 */
.L_x_411:
        /* <DEDUP_REMOVED lines=13> */
.L_x_413:
        /* <DEDUP_REMOVED lines=12> */
.L_x_699:


//--------------------- .text._ZN5flash44flash_bwd_dq_dk_dv_loop_seqk_parallel_kernelI23Flash_bwd_kernel_traitsILi32ELi128ELi128ELi8ELi4ELi4ELi4ELb0ELb0EN7cutlass6half_tE19Flash_kernel_traitsILi32ELi128ELi128ELi8ES3_EELb1ELb1ELb0ELb0ELb0ELb0ELb0EEEvNS_16Flash_bwd_paramsE --------------------------
	.section	.text._ZN5flash44flash_bwd_dq_dk_dv_loop_seqk_parallel_kernelI23Flash_bwd_kernel_traitsILi32ELi128ELi128ELi8ELi4ELi4ELi4ELb0ELb0EN7cutlass6half_tE19Flash_kernel_traitsILi32ELi128ELi128ELi8ES3_EELb1ELb1ELb0ELb0ELb0ELb0ELb0EEEvNS_16Flash_bwd_paramsE,"ax",@progbits
	.sectioninfo	@"SHI_REGISTERS=255"
	.align	128
        .global         _ZN5flash44flash_bwd_dq_dk_dv_loop_seqk_parallel_kernelI23Flash_bwd_kernel_traitsILi32ELi128ELi128ELi8ELi4ELi4ELi4ELb0ELb0EN7cutlass6half_tE19Flash_kernel_traitsILi32ELi128ELi128ELi8ES3_EELb1ELb1ELb0ELb0ELb0ELb0ELb0EEEvNS_16Flash_bwd_paramsE
        .type           _ZN5flash44flash_bwd_dq_dk_dv_loop_seqk_parallel_kernelI23Flash_bwd_kernel_traitsILi32ELi128ELi128ELi8ELi4ELi4ELi4ELb0ELb0EN7cutlass6half_tE19Flash_kernel_traitsILi32ELi128ELi128ELi8ES3_EELb1ELb1ELb0ELb0ELb0ELb0ELb0EEEvNS_16Flash_bwd_paramsE,@function
        .size           _ZN5flash44flash_bwd_dq_dk_dv_loop_seqk_parallel_kernelI23Flash_bwd_kernel_traitsILi32ELi128ELi128ELi8ELi4ELi4ELi4ELb0ELb0EN7cutlass6half_tE19Flash_kernel_traitsILi32ELi128ELi128ELi8ES3_EELb1ELb1ELb0ELb0ELb0ELb0ELb0EEEvNS_16Flash_bwd_paramsE,(.L_x_700 - _ZN5flash44flash_bwd_dq_dk_dv_loop_seqk_parallel_kernelI23Flash_bwd_kernel_traitsILi32ELi128ELi128ELi8ELi4ELi4ELi4ELb0ELb0EN7cutlass6half_tE19Flash_kernel_traitsILi32ELi128ELi128ELi8ES3_EELb1ELb1ELb0ELb0ELb0ELb0ELb0EEEvNS_16Flash_bwd_paramsE)
        .other          _ZN5flash44flash_bwd_dq_dk_dv_loop_seqk_parallel_kernelI23Flash_bwd_kernel_traitsILi32ELi128ELi128ELi8ELi4ELi4ELi4ELb0ELb0EN7cutlass6half_tE19Flash_kernel_traitsILi32ELi128ELi128ELi8ES3_EELb1ELb1ELb0ELb0ELb0ELb0ELb0EEEvNS_16Flash_bwd_paramsE,@"STO_CUDA_ENTRY STV_DEFAULT"
_ZN5flash44flash_bwd_dq_dk_dv_loop_seqk_parallel_kernelI23Flash_bwd_kernel_traitsILi32ELi128ELi128ELi8ELi4ELi4ELi4ELb0ELb0EN7cutlass6half_tE19Flash_kernel_traitsILi32ELi128ELi128ELi8ES3_EELb1ELb1ELb0ELb0ELb0ELb0ELb0EEEvNS_16Flash_bwd_paramsE:
.text._ZN5flash44flash_bwd_dq_dk_dv_loop_seqk_parallel_kernelI23Flash_bwd_kernel_traitsILi32ELi128ELi128ELi8ELi4ELi4ELi4ELb0ELb0EN7cutlass6half_tE19Flash_kernel_traitsILi32ELi128ELi128ELi8ES3_EELb1ELb1ELb0ELb0ELb0ELb0ELb0EEEvNS_16Flash_bwd_paramsE:
        /* <DEDUP_REMOVED lines=11> */
[----:B------:R-:W2:Y:S01]  /*00b0*/  S2UR UR48, SR_CTAID.Y ;  /* 0x00000000003079c3 */ /* 0x000ea20000002600 */
[----:B------:R-:W-:Y:S01]  /*00c0*/  UMOV UR6, 0x80 ;  /* 0x0000008000067882 */ /* 0x000fe20000000000 */
[----:B------:R-:W-:Y:S01]  /*00d0*/  IMAD.MOV.U32 R212, RZ, RZ, -0x10 ;  /* 0xfffffff0ffd47424 */ /* 0x000fe200078e00ff */
[----:B------:R-:W-:Y:S01]  /*00e0*/  ULDC UR5, c[0x0][0x210] ;  /* 0x0000840000057ab9 */ /* 0x000fe20000000800 */
[----:B------:R-:W-:Y:S01]  /*00f0*/  IMAD.MOV.U32 R137, RZ, RZ, 0x20 ;  /* 0x00000020ff897424 */ /* 0x000fe200078e00ff */
[----:B------:R-:W-:Y:S01]  /*0100*/  ULDC UR4, c[0x0][0x234] ;  /* 0x00008d0000047ab9 */ /* 0x000fe20000000800 */
[----:B------:R-:W-:Y:S01]  /*0110*/  IMAD.MOV.U32 R132, RZ, RZ, 0x40 ;  /* 0x00000040ff847424 */ /* 0x000fe200078e00ff */
[----:B------:R-:W-:Y:S01]  /*0120*/  ULDC UR7, c[0x0][0x1c0] ;  /* 0x0000700000077ab9 */ /* 0x000fe20000000800 */
[----:B------:R-:W3:Y:S01]  /*0130*/  S2UR UR51, SR_CTAID.Z ;  /* 0x00000000003379c3 */ /* 0x000ee20000002700 */
[----:B------:R-:W-:-:S02]  /*0140*/  UIMAD UR4, UR6, UR5, UR4 ;  /* 0x00000005060472a4 */ /* 0x000fc4000f8e0204 */
[----:B------:R-:W-:Y:S02]  /*0150*/  ULDC.U8 UR8, c[0x0][0x328] ;  /* 0x0000ca0000087ab9 */ /* 0x000fe40000000000 */
[----:B------:R-:W-:Y:S02]  /*0160*/  UISETP.NE.AND UP5, UPT, UR8, URZ, UPT ;  /* 0x0000003f0800728c */ /* 0x000fe4000bfa5270 */
[----:B------:R-:W-:Y:S01]  /*0170*/  ULDC UR11, c[0x0][0x1c8] ;  /* 0x00007200000b7ab9 */ /* 0x000fe20000000800 */
[----:B------:R-:W-:Y:S01]  /*0180*/  IMAD.U32 R251, RZ, RZ, UR4 ;  /* 0x00000004fffb7e24 */ /* 0x000fe2000f8e00ff */
[----:B------:R-:W-:Y:S02]  /*0190*/  ULDC UR16, c[0x0][0x224] ;  /* 0x0000890000107ab9 */ /* 0x000fe40000000800 */
[----:B------:R-:W-:Y:S02]  /*01a0*/  ULDC UR13, c[0x0][0x1c0] ;  /* 0x00007000000d7ab9 */ /* 0x000fe40000000800 */
[----:B------:R-:W-:Y:S01]  /*01b0*/  ULDC UR57, c[0x0][0x22c] ;  /* 0x00008b0000397ab9 */ /* 0x000fe20000000800 */
[----:B-1----:R-:W-:Y:S01]  /*01c0*/  SHF.R.S32.HI R6, RZ, 0x1f, R10 ;  /* 0x0000001fff067819 */ /* 0x002fe2000001140a */
[----:B--2---:R-:W-:-:S02]  /*01d0*/  USHF.L.U32 UR8, UR48, 0x7, URZ ;  /* 0x0000000730087899 */ /* 0x004fc4000800063f */
[----:B------:R-:W-:Y:S01]  /*01e0*/  ULDC UR52, c[0x0][0x1c0] ;  /* 0x0000700000347ab9 */ /* 0x000fe20000000800 */
[CC--:B------:R-:W-:Y:S01]  /*01f0*/  LEA.HI R7, R6.reuse, R10.reuse, RZ, 0x2 ;  /* 0x0000000a06077211 */ /* 0x0c0fe200078f10ff */
[----:B------:R-:W-:Y:S01]  /*0200*/  ULDC UR18, c[0x0][0x224] ;  /* 0x0000890000127ab9 */ /* 0x000fe20000000800 */
[CC--:B------:R-:W-:Y:S01]  /*0210*/  LEA.HI R5, R6.reuse, R10.reuse, RZ, 0x5 ;  /* 0x0000000a06057211 */ /* 0x0c0fe200078f28ff */
[----:B------:R-:W-:Y:S01]  /*0220*/  UIMAD.WIDE UR52, UR57, UR52, URZ ;  /* 0x00000034393472a5 */ /* 0x000fe2000f8e023f */
[--C-:B------:R-:W-:Y:S01]  /*0230*/  SHF.R.S32.HI R0, RZ, 0x2, R7.reuse ;  /* 0x00000002ff007819 */ /* 0x100fe20000011407 */
[----:B---3--:R-:W-:Y:S01]  /*0240*/  UIMAD UR5, UR48, UR7, UR51 ;  /* 0x00000007300572a4 */ /* 0x008fe2000f8e0233 */
[----:B------:R-:W-:Y:S01]  /*0250*/  SHF.R.S32.HI R2, RZ, 0x1f, R7 ;  /* 0x0000001fff027819 */ /* 0x000fe20000011407 */
[----:B------:R-:W-:Y:S01]  /*0260*/  USHF.R.S32.HI UR7, URZ, 0x1f, UR51 ;  /* 0x0000001f3f077899 */ /* 0x000fe20008011433 */
[CC--:B------:R-:W-:Y:S01]  /*0270*/  LEA.HI R235, R6.reuse, R10.reuse, RZ, 0x7 ;  /* 0x0000000a06eb7211 */ /* 0x0c0fe200078f38ff */
[----:B------:R-:W-:Y:S01]  /*0280*/  ULOP3.LUT UR4, UR51, UR11, URZ, 0x3c, !UPT ;  /* 0x0000000b33047292 */ /* 0x000fe2000f8e3c3f */
[----:B------:R-:W-:Y:S01]  /*0290*/  LEA.HI R128, R6, R10, RZ, 0x3 ;  /* 0x0000000a06807211 */ /* 0x000fe200078f18ff */
[----:B------:R-:W-:Y:S01]  /*02a0*/  UIMAD UR5, UR5, UR16, URZ ;  /* 0x00000010050572a4 */ /* 0x000fe2000f8e023f */
[----:B------:R-:W-:Y:S01]  /*02b0*/  LEA.HI R2, R2, R0, RZ, 0x3 ;  /* 0x0000000002027211 */ /* 0x000fe200078f18ff */
[----:B------:R-:W-:Y:S01]  /*02c0*/  UIMAD.WIDE.U32 UR60, UR48, UR18, URZ ;  /* 0x00000012303c72a5 */ /* 0x000fe2000f8e003f */
[----:B------:R-:W-:Y:S01]  /*02d0*/  LEA.HI R6, R6, R10, RZ, 0x4 ;  /* 0x0000000a06067211 */ /* 0x000fe200078f20ff */
[----:B------:R-:W-:Y:S01]  /*02e0*/  IMAD.U32 R249, RZ, RZ, UR4 ;  /* 0x00000004fff97e24 */ /* 0x000fe2000f8e00ff */
[----:B------:R-:W-:Y:S01]  /*02f0*/  LOP3.LUT R3, R7, 0xfffffffc, RZ, 0xc0, !PT ;  /* 0xfffffffc07037812 */ /* 0x000fe200078ec0ff */
[----:B------:R-:W-:Y:S01]  /*0300*/  UIMAD UR4, UR48, UR13, UR51 ;  /* 0x0000000d300472a4 */ /* 0x000fe2000f8e0233 */
[----:B------:R-:W-:Y:S01]  /*0310*/  LOP3.LUT R4, R5, 0xffffffe0, RZ, 0xc0, !PT ;  /* 0xffffffe005047812 */ /* 0x000fe200078ec0ff */
[----:B------:R-:W-:Y:S01]  /*0320*/  IMAD.U32 R247, RZ, RZ, UR5 ;  /* 0x00000005fff77e24 */ /* 0x000fe2000f8e00ff */
[----:B------:R-:W-:Y:S01]  /*0330*/  LEA.HI R7, R7, R0, RZ, 0x1 ;  /* 0x0000000007077211 */ /* 0x000fe200078f08ff */
[----:B------:R-:W-:Y:S01]  /*0340*/  IMAD.IADD R12, R10, 0x1, -R3 ;  /* 0x000000010a0c7824 */ /* 0x000fe200078e0a03 */
[----:B------:R-:W-:Y:S01]  /*0350*/  LOP3.LUT R2, R2, 0xfffffff8, RZ, 0xc0, !PT ;  /* 0xfffffff802027812 */ /* 0x000fe200078ec0ff */
[----:B------:R-:W-:Y:S01]  /*0360*/  IMAD.IADD R4, R10, 0x1, -R4 ;  /* 0x000000010a047824 */ /* 0x000fe200078e0a04 */
[----:B------:R-:W-:Y:S01]  /*0370*/  LOP3.LUT R8, R6, 0xfffffff0, RZ, 0xc0, !PT ;  /* 0xfffffff006087812 */ /* 0x000fe200078ec0ff */
[----:B------:R-:W-:Y:S01]  /*0380*/  IMAD.SHL.U32 R226, R12, 0x8, RZ ;  /* 0x000000080ce27824 */ /* 0x000fe200078e00ff */
[----:B------:R-:W-:Y:S01]  /*0390*/  LOP3.LUT R9, R128, 0xfffffff8, RZ, 0xc0, !PT ;  /* 0xfffffff880097812 */ /* 0x000fe200078ec0ff */
[----:B------:R-:W-:Y:S01]  /*03a0*/  USHF.L.U32 UR5, UR4, 0x5, URZ ;  /* 0x0000000504057899 */ /* 0x000fe2000800063f */
[----:B------:R-:W-:Y:S01]  /*03b0*/  LOP3.LUT R3, R7, 0x7fffffe, RZ, 0xc0, !PT ;  /* 0x07fffffe07037812 */ /* 0x000fe200078ec0ff */
[----:B------:R-:W-:Y:S01]  /*03c0*/  IMAD.IADD R7, R0, 0x1, -R2 ;  /* 0x0000000100077824 */ /* 0x000fe200078e0a02 */
[----:B------:R-:W-:Y:S01]  /*03d0*/  SHF.R.S32.HI R2, RZ, 0x4, R6 ;  /* 0x00000004ff027819 */ /* 0x000fe20000011406 */
[C---:B------:R-:W-:Y:S01]  /*03e0*/  IMAD.IADD R8, R10.reuse, 0x1, -R8 ;  /* 0x000000010a087824 */ /* 0x040fe200078e0a08 */
[----:B------:R-:W-:Y:S01]  /*03f0*/  SHF.R.S32.HI R235, RZ, 0x7, R235 ;  /* 0x00000007ffeb7819 */ /* 0x000fe200000114eb */
[----:B------:R-:W-:Y:S01]  /*0400*/  IMAD.IADD R10, R10, 0x1, -R9 ;  /* 0x000000010a0a7824 */ /* 0x000fe200078e0a09 */
[----:B------:R-:W-:Y:S01]  /*0410*/  SHF.R.S32.HI R9, RZ, 0x1f, R4 ;  /* 0x0000001fff097819 */ /* 0x000fe20000011404 */
[----:B------:R-:W-:Y:S01]  /*0420*/  IMAD.IADD R237, R0, 0x1, -R3 ;  /* 0x0000000100ed7824 */ /* 0x000fe200078e0a03 */
[--C-:B------:R-:W-:Y:S01]  /*0430*/  SHF.R.S32.HI R0, RZ, 0x5, R5.reuse ;  /* 0x00000005ff007819 */ /* 0x100fe20000011405 */
[----:B------:R-:W-:Y:S01]  /*0440*/  UIMAD UR4, UR53, UR60, URZ ;  /* 0x0000003c350472a4 */ /* 0x000fe2000f8e023f */
[----:B------:R-:W-:Y:S01]  /*0450*/  SHF.R.S32.HI R3, RZ, 0x1f, R5 ;  /* 0x0000001fff037819 */ /* 0x000fe20000011405 */
[----:B------:R-:W-:Y:S01]  /*0460*/  ULDC UR10, c[0x0][0x1c0] ;  /* 0x00007000000a7ab9 */ /* 0x000fe20000000800 */
[----:B------:R-:W-:Y:S01]  /*0470*/  LEA.HI R5, R6, R2, RZ, 0x1 ;  /* 0x0000000206057211 */ /* 0x000fe200078f08ff */
[----:B------:R-:W-:Y:S01]  /*0480*/  IMAD R237, R0, 0x8, R237 ;  /* 0x0000000800ed7824 */ /* 0x000fe200078e02ed */
[----:B------:R-:W-:Y:S01]  /*0490*/  LEA.HI R228, R9, R4, RZ, 0x2 ;  /* 0x0000000409e47211 */ /* 0x000fe200078f10ff */
[----:B------:R-:W-:Y:S01]  /*04a0*/  IMAD.SHL.U32 R6, R12, 0x2, RZ ;  /* 0x000000020c067824 */ /* 0x000fe200078e00ff */
[----:B------:R-:W-:Y:S01]  /*04b0*/  LEA.HI R4, R3, R0, RZ, 0x2 ;  /* 0x0000000003047211 */ /* 0x000fe200078f10ff */
[----:B------:R-:W-:Y:S01]  /*04c0*/  UIMAD UR17, UR51, UR57, URZ ;  /* 0x00000039331172a4 */ /* 0x000fe2000f8e023f */
[----:B------:R-:W-:Y:S01]  /*04d0*/  LOP3.LUT R3, R5, 0xfffffffe, RZ, 0xc0, !PT ;  /* 0xfffffffe05037812 */ /* 0x000fe200078ec0ff */
[----:B------:R-:W-:Y:S01]  /*04e0*/  IMAD R216, R235, 0x2000, R6 ;  /* 0x00002000ebd87824 */ /* 0x000fe200078e0206 */
[----:B------:R-:W-:Y:S01]  /*04f0*/  SHF.R.S32.HI R5, RZ, 0x3, R128 ;  /* 0x00000003ff057819 */ /* 0x000fe20000011480 */
[----:B------:R-:W-:Y:S01]  /*0500*/  UIMAD UR57, UR57, UR10, URZ ;  /* 0x0000000a393972a4 */ /* 0x000fe2000f8e023f */
[----:B------:R-:W-:Y:S01]  /*0510*/  LOP3.LUT R4, R4, 0xfffffffc, RZ, 0xc0, !PT ;  /* 0xfffffffc04047812 */ /* 0x000fe200078ec0ff */
[----:B------:R-:W-:Y:S01]  /*0520*/  IMAD.IADD R11, R2, 0x1, -R3 ;  /* 0x00000001020b7824 */ /* 0x000fe200078e0a03 */
[----:B------:R-:W-:Y:S01]  /*0530*/  LEA.HI R9, R10, R10, RZ, 0x1 ;  /* 0x0000000a0a097211 */ /* 0x000fe200078f08ff */
[----:B------:R-:W-:Y:S01]  /*0540*/  IMAD.SHL.U32 R2, R5, 0x40, RZ ;  /* 0x0000004005027824 */ /* 0x000fe200078e00ff */
[----:B------:R-:W-:Y:S01]  /*0550*/  SHF.R.S32.HI R5, RZ, 0x1f, R8 ;  /* 0x0000001fff057819 */ /* 0x000fe20000011408 */
[----:B------:R-:W-:Y:S01]  /*0560*/  IMAD.IADD R238, R0, 0x1, -R4 ;  /* 0x0000000100ee7824 */ /* 0x000fe200078e0a04 */
[----:B------:R-:W-:Y:S01]  /*0570*/  USHF.R.S32.HI UR6, URZ, 0x1f, UR18 ;  /* 0x0000001f3f067899 */ /* 0x000fe20008011412 */
[----:B------:R-:W-:Y:S01]  /*0580*/  LOP3.LUT P5, RZ, R7, 0x2, RZ, 0xc0, !PT ;  /* 0x0000000207ff7812 */ /* 0x000fe200078ac0ff */
[----:B------:R-:W-:Y:S01]  /*0590*/  ULDC UR15, c[0x0][0x1c0] ;  /* 0x00007000000f7ab9 */ /* 0x000fe20000000800 */
[----:B------:R-:W-:Y:S01]  /*05a0*/  LOP3.LUT R0, R2, 0xc0, RZ, 0xc0, !PT ;  /* 0x000000c002007812 */ /* 0x000fe200078ec0ff */
[----:B------:R-:W-:Y:S01]  /*05b0*/  UIMAD UR6, UR6, UR48, URZ ;  /* 0x00000030060672a4 */ /* 0x000fe2000f8e023f */
[----:B------:R-:W-:Y:S01]  /*05c0*/  LOP3.LUT R2, R9, 0x7fffffe, RZ, 0xc0, !PT ;  /* 0x07fffffe09027812 */ /* 0x000fe200078ec0ff */
[----:B------:R-:W-:Y:S01]  /*05d0*/  ULDC UR14, c[0x0][0x214] ;  /* 0x00008500000e7ab9 */ /* 0x000fe20000000800 */
[----:B------:R-:W-:Y:S01]  /*05e0*/  SHF.R.U32.HI R4, RZ, 0x3, R0 ;  /* 0x00000003ff047819 */ /* 0x000fe20000011600 */
[----:B------:R-:W-:Y:S01]  /*05f0*/  IMAD.U32 R246, RZ, RZ, UR5 ;  /* 0x00000005fff67e24 */ /* 0x000fe2000f8e00ff */
[----:B------:R-:W-:Y:S01]  /*0600*/  LOP3.LUT R3, R0, 0x18, R226, 0xf8, !PT ;  /* 0x0000001800037812 */ /* 0x000fe200078ef8e2 */
[----:B------:R-:W-:Y:S01]  /*0610*/  IMAD.IADD R2, R10, 0x1, -R2 ;  /* 0x000000010a027824 */ /* 0x000fe200078e0a02 */
[----:B------:R-:W-:Y:S01]  /*0620*/  LEA.HI R5, R5, R8, RZ, 0x3 ;  /* 0x0000000805057211 */ /* 0x000fe200078f18ff */
[----:B------:R-:W-:Y:S01]  /*0630*/  IMAD R0, R235, 0x8, R11 ;  /* 0x00000008eb007824 */ /* 0x000fe200078e020b */
[----:B------:R-:W-:Y:S01]  /*0640*/  LOP3.LUT R3, R3, R4, RZ, 0x3c, !PT ;  /* 0x0000000403037212 */ /* 0x000fe200078e3cff */
[----:B------:R-:W-:Y:S01]  /*0650*/  IMAD.U32 R241, RZ, RZ, UR6 ;  /* 0x00000006fff17e24 */ /* 0x000fe2000f8e00ff */
[----:B------:R-:W-:Y:S01]  /*0660*/  LOP3.LUT P4, RZ, R7, 0x4, RZ, 0xc0, !PT ;  /* 0x0000000407ff7812 */ /* 0x000fe2000788c0ff */
[----:B------:R-:W-:Y:S01]  /*0670*/  IMAD R16, R0, 0x8, R2 ;  /* 0x0000000800107824 */ /* 0x000fe200078e0202 */
[----:B------:R-:W-:Y:S01]  /*0680*/  LEA.HI R0, R8, R8, RZ, 0x1 ;  /* 0x0000000808007211 */ /* 0x000fe200078f08ff */
[----:B------:R-:W-:Y:S01]  /*0690*/  IMAD.U32 R237, R237, 0x20, R3 ;  /* 0x00000020eded7824 */ /* 0x000fe200078e0003 */
[----:B------:R-:W-:Y:S01]  /*06a0*/  LOP3.LUT R2, R5, 0xfffffff8, RZ, 0xc0, !PT ;  /* 0xfffffff805027812 */ /* 0x000fe200078ec0ff */
[----:B------:R-:W-:Y:S01]  /*06b0*/  USHF.R.S32.HI UR6, URZ, 0x1f, UR17 ;  /* 0x0000001f3f067899 */ /* 0x000fe20008011411 */
[----:B------:R-:W-:Y:S01]  /*06c0*/  LOP3.LUT R4, R0, 0x7fffffe, RZ, 0xc0, !PT ;  /* 0x07fffffe00047812 */ /* 0x000fe200078ec0ff */
[----:B------:R-:W-:Y:S01]  /*06d0*/  USHF.R.S32.HI UR5, URZ, 0x1f, UR5 ;  /* 0x0000001f3f057899 */ /* 0x000fe20008011405 */
[----:B------:R-:W-:Y:S01]  /*06e0*/  SHF.R.S32.HI R3, RZ, 0x1, R0 ;  /* 0x00000001ff037819 */ /* 0x000fe20000011400 */
[C---:B------:R-:W-:Y:S01]  /*06f0*/  IMAD.IADD R14, R8.reuse, 0x1, -R2 ;  /* 0x00000001080e7824 */ /* 0x040fe200078e0a02 */
[----:B------:R-:W-:Y:S01]  /*0700*/  SHF.R.S32.HI R0, RZ, 0x1f, R0 ;  /* 0x0000001fff007819 */ /* 0x000fe20000011400 */
[----:B------:R-:W-:Y:S01]  /*0710*/  IMAD.IADD R15, R8, 0x1, -R4 ;  /* 0x00000001080f7824 */ /* 0x000fe200078e0a04 */
[C---:B------:R-:W-:Y:S01]  /*0720*/  LOP3.LUT R2, R7.reuse, 0x1, RZ, 0xc0, !PT ;  /* 0x0000000107027812 */ /* 0x040fe200078ec0ff */
[----:B------:R-:W-:Y:S01]  /*0730*/  IMAD.U32 R4, RZ, RZ, UR7 ;  /* 0x00000007ff047e24 */ /* 0x000fe2000f8e00ff */
[----:B------:R-:W-:Y:S01]  /*0740*/  LEA.HI R0, R0, R3, RZ, 0x2 ;  /* 0x0000000300007211 */ /* 0x000fe200078f10ff */
[----:B------:R-:W-:Y:S01]  /*0750*/  USHF.R.S32.HI UR7, URZ, 0x1f, UR48 ;  /* 0x0000001f3f077899 */ /* 0x000fe20008011430 */
[----:B------:R-:W-:Y:S01]  /*0760*/  ISETP.NE.U32.AND P6, PT, R2, 0x1, PT ;  /* 0x000000010200780c */ /* 0x000fe20003fc5070 */
[----:B------:R-:W-:Y:S01]  /*0770*/  IMAD.U32 R2, RZ, RZ, UR8 ;  /* 0x00000008ff027e24 */ /* 0x000fe2000f8e00ff */
[----:B------:R-:W-:Y:S01]  /*0780*/  LOP3.LUT R0, R0, 0xfffffffc, RZ, 0xc0, !PT ;  /* 0xfffffffc00007812 */ /* 0x000fe200078ec0ff */
[----:B------:R-:W-:Y:S01]  /*0790*/  IMAD.SHL.U32 R2, R10, 0x40, RZ ;  /* 0x000000400a027824 */ /* 0x000fe200078e00ff */
[----:B------:R-:W-:Y:S01]  /*07a0*/  USHF.R.S32.HI UR8, URZ, 0x1f, UR51 ;  /* 0x0000001f3f087899 */ /* 0x000fe20008011433 */
[----:B------:R-:W-:Y:S01]  /*07b0*/  IMAD.SHL.U32 R4, R7, 0x40, RZ ;  /* 0x0000004007047824 */ /* 0x000fe200078e00ff */
[----:B------:R-:W-:Y:S01]  /*07c0*/  SEL R212, R212, 0x10, !P6 ;  /* 0x00000010d4d47807 */ /* 0x000fe20007000000 */
[----:B------:R-:W-:Y:S01]  /*07d0*/  IMAD.IADD R13, R3, 0x1, -R0 ;  /* 0x00000001030d7824 */ /* 0x000fe200078e0a00 */
[----:B------:R-:W-:Y:S01]  /*07e0*/  LOP3.LUT R8, R2, 0x1c0, RZ, 0xc0, !PT ;  /* 0x000001c002087812 */ /* 0x000fe200078ec0ff */
[----:B------:R-:W-:Y:S01]  /*07f0*/  IMAD.U32 R0, RZ, RZ, UR7 ;  /* 0x00000007ff007e24 */ /* 0x000fe2000f8e00ff */
[----:B------:R-:W-:Y:S01]  /*0800*/  SHF.R.S32.HI R0, RZ, 0x1, R9 ;  /* 0x00000001ff007819 */ /* 0x000fe20000011409 */
[----:B------:R-:W-:Y:S01]  /*0810*/  IMAD.U32 R3, RZ, RZ, UR8 ;  /* 0x00000008ff037e24 */ /* 0x000fe2000f8e00ff */
[----:B------:R-:W-:Y:S01]  /*0820*/  LEA.HI R9, R7, R7, RZ, 0x1 ;  /* 0x0000000707097211 */ /* 0x000fe200078f08ff */
[----:B------:R-:W-:Y:S01]  /*0830*/  @!UP5 UIMAD UR7, UR48, UR15, UR51 ;  /* 0x0000000f3007d2a4 */ /* 0x000fe2000f8e0233 */
[C---:B------:R-:W-:Y:S01]  /*0840*/  LOP3.LUT P0, RZ, R0.reuse, 0x2, RZ, 0xc0, !PT ;  /* 0x0000000200ff7812 */ /* 0x040fe2000780c0ff */
[----:B------:R-:W-:Y:S01]  /*0850*/  IMAD.SHL.U32 R10, R0, 0x40, RZ ;  /* 0x00000040000a7824 */ /* 0x000fe200078e00ff */
[----:B------:R-:W-:Y:S01]  /*0860*/  SHF.R.S32.HI R3, RZ, 0x3, R5 ;  /* 0x00000003ff037819 */ /* 0x000fe20000011405 */
[----:B------:R-:W-:Y:S01]  /*0870*/  IMAD.SHL.U32 R0, R238, 0x10, RZ ;  /* 0x00000010ee007824 */ /* 0x000fe200078e00ff */
[----:B------:R-:W-:Y:S01]  /*0880*/  LOP3.LUT R2, R9, 0x3fffffe, RZ, 0xc0, !PT ;  /* 0x03fffffe09027812 */ /* 0x000fe200078ec0ff */
[----:B------:R-:W-:Y:S01]  /*0890*/  IMAD.U32 R245, RZ, RZ, UR6 ;  /* 0x00000006fff57e24 */ /* 0x000fe2000f8e00ff */
[----:B------:R-:W-:Y:S01]  /*08a0*/  LOP3.LUT R4, R4, 0x1c0, RZ, 0xc0, !PT ;  /* 0x000001c004047812 */ /* 0x000fe200078ec0ff */
[----:B------:R-:W-:Y:S01]  /*08b0*/  IMAD R15, R3, 0x8, R15 ;  /* 0x00000008030f7824 */ /* 0x000fe200078e020f */
[----:B------:R-:W-:Y:S01]  /*08c0*/  LEA.HI.SX32 R228, R228, R0, 0x1e ;  /* 0x00000000e4e47211 */ /* 0x000fe200078ff2ff */
[----:B------:R-:W-:Y:S01]  /*08d0*/  IMAD.IADD R12, R7, 0x1, -R2 ;  /* 0x00000001070c7824 */ /* 0x000fe200078e0a02 */
[----:B------:R-:W-:Y:S01]  /*08e0*/  LOP3.LUT R5, R8, 0x30, R0, 0xf8, !PT ;  /* 0x0000003008057812 */ /* 0x000fe200078ef800 */
[----:B------:R-:W-:Y:S01]  /*08f0*/  IMAD.SHL.U32 R2, R238, 0x400, RZ ;  /* 0x00000400ee027824 */ /* 0x000fe200078e00ff */
[----:B------:R-:W-:Y:S01]  /*0900*/  LOP3.LUT R0, R10, 0xc0, RZ, 0xc0, !PT ;  /* 0x000000c00a007812 */ /* 0x000fe200078ec0ff */
[----:B------:R-:W-:Y:S01]  /*0910*/  @UP5 UIMAD UR8, UR48, UR14, URZ ;  /* 0x0000000e300852a4 */ /* 0x000fe2000f8e023f */
[----:B------:R-:W-:Y:S01]  /*0920*/  LOP3.LUT R5, R5, 0x8, R128, 0xf8, !PT ;  /* 0x0000000805057812 */ /* 0x000fe200078ef880 */
[----:B------:R-:W-:Y:S01]  /*0930*/  IMAD R131, R3, 0x200, R2 ;  /* 0x0000020003837824 */ /* 0x000fe200078e0202 */
[----:B------:R-:W-:Y:S01]  /*0940*/  LOP3.LUT R128, R0, 0x8, R128, 0xf8, !PT ;  /* 0x0000000800807812 */ /* 0x000fe200078ef880 */
[----:B------:R-:W-:Y:S01]  /*0950*/  @!UP5 UIMAD UR7, UR7, UR14, URZ ;  /* 0x0000000e0707d2a4 */ /* 0x000fe2000f8e023f */
[----:B------:R-:W-:Y:S01]  /*0960*/  SHF.R.U32.HI R0, RZ, 0x3, R0 ;  /* 0x00000003ff007819 */ /* 0x000fe20000011600 */
[----:B------:R-:W-:Y:S01]  /*0970*/  IMAD.U32 R250, RZ, RZ, UR17 ;  /* 0x00000011fffa7e24 */ /* 0x000fe2000f8e00ff */
[----:B------:R-:W-:Y:S01]  /*0980*/  LEA.HI R4, R4, R4, RZ, 0x1d ;  /* 0x0000000404047211 */ /* 0x000fe200078fe8ff */
[----:B------:R-:W-:Y:S01]  /*0990*/  IMAD.U32 R248, RZ, RZ, UR8 ;  /* 0x00000008fff87e24 */ /* 0x000fe2000f8e00ff */
[----:B------:R-:W-:Y:S01]  /*09a0*/  LOP3.LUT R128, R128, R0, RZ, 0x3c, !PT ;  /* 0x0000000080807212 */ /* 0x000fe200078e3cff */
[----:B------:R-:W-:Y:S01]  /*09b0*/  IMAD R0, R238, 0x200, R6 ;  /* 0x00000200ee007824 */ /* 0x000fe200078e0206 */
[----:B------:R-:W-:Y:S01]  /*09c0*/  IADD3 R216, R4, R216, R2 ;  /* 0x000000d804d87210 */ /* 0x000fe20007ffe002 */
[----:B------:R-:W-:Y:S01]  /*09d0*/  IMAD.SHL.U32 R4, R11, 0x10, RZ ;  /* 0x000000100b047824 */ /* 0x000fe200078e00ff */
[----:B------:R-:W-:Y:S01]  /*09e0*/  SHF.R.U32.HI R2, RZ, 0x3, R8 ;  /* 0x00000003ff027819 */ /* 0x000fe20000011608 */
[----:B------:R-:W-:Y:S01]  /*09f0*/  IMAD R12, R12, 0x20, R0 ;  /* 0x000000200c0c7824 */ /* 0x000fe200078e0200 */
[----:B------:R-:W-:Y:S01]  /*0a00*/  SHF.R.S32.HI R0, RZ, 0x1, R9 ;  /* 0x00000001ff007819 */ /* 0x000fe20000011409 */
[----:B------:R-:W-:Y:S01]  /*0a10*/  IMAD.SHL.U32 R216, R216, 0x2, RZ ;  /* 0x00000002d8d87824 */ /* 0x000fe200078e00ff */
[----:B------:R-:W-:Y:S01]  /*0a20*/  LOP3.LUT R5, R5, R2, RZ, 0x3c, !PT ;  /* 0x0000000205057212 */ /* 0x000fe200078e3cff */
[----:B------:R-:W-:Y:S01]  /*0a30*/  IMAD.U32 R2, RZ, RZ, UR4 ;  /* 0x00000004ff027e24 */ /* 0x000fe2000f8e00ff */
[----:B------:R-:W-:Y:S01]  /*0a40*/  USHF.L.U32 UR4, UR57, 0x7, URZ ;  /* 0x0000000739047899 */ /* 0x000fe2000800063f */
[C---:B------:R-:W-:Y:S01]  /*0a50*/  LOP3.LUT P3, RZ, R0.reuse, 0x2, RZ, 0xc0, !PT ;  /* 0x0000000200ff7812 */ /* 0x040fe2000786c0ff */
[----:B------:R-:W-:Y:S01]  /*0a60*/  IMAD.SHL.U32 R0, R0, 0x40, RZ ;  /* 0x0000004000007824 */ /* 0x000fe200078e00ff */
[----:B------:R-:W-:Y:S01]  /*0a70*/  IADD3 R211, R216, 0x40, RZ ;  /* 0x00000040d8d37810 */ /* 0x000fe20007ffe0ff */
[----:B------:R-:W-:Y:S01]  /*0a80*/  IMAD.U32 R128, R16, 0x20, R128 ;  /* 0x0000002010807824 */ /* 0x000fe200078e0080 */
[----:B------:R-:W-:Y:S01]  /*0a90*/  R2P PR, R14, 0x6 ;  /* 0x000000060e007804 */ /* 0x000fe20000000000 */
[----:B------:R-:W-:Y:S01]  /*0aa0*/  IMAD.U32 R2, RZ, RZ, UR4 ;  /* 0x00000004ff027e24 */ /* 0x000fe2000f8e00ff */
[----:B------:R-:W-:Y:S01]  /*0ab0*/  LOP3.LUT R0, R0, 0xc0, RZ, 0xc0, !PT ;  /* 0x000000c000007812 */ /* 0x000fe200078ec0ff */
[----:B------:R-:W-:Y:S01]  /*0ac0*/  IMAD.SHL.U32 R2, R235, 0x8, RZ ;  /* 0x00000008eb027824 */ /* 0x000fe200078e00ff */
[C---:B------:R-:W-:Y:S01]  /*0ad0*/  @P4 IADD3 R211, R216.reuse, -0x40, RZ ;  /* 0xffffffc0d8d34810 */ /* 0x040fe20007ffe0ff */
[----:B------:R-:W-:Y:S01]  /*0ae0*/  USHF.R.S32.HI UR6, URZ, 0x1f, UR4 ;  /* 0x0000001f3f067899 */ /* 0x000fe20008011404 */
[----:B------:R-:W-:Y:S01]  /*0af0*/  SHF.R.U32.HI R3, RZ, 0x3, R0 ;  /* 0x00000003ff037819 */ /* 0x000fe20000011600 */
[----:B------:R-:W-:Y:S01]  /*0b00*/  IMAD.IADD R217, R216, 0x1, R212 ;  /* 0x00000001d8d97824 */ /* 0x000fe200078e02d4 */
[----:B------:R-:W-:Y:S01]  /*0b10*/  LOP3.LUT R2, R2, 0x8, RZ, 0xc0, !PT ;  /* 0x0000000802027812 */ /* 0x000fe200078ec0ff */
[----:B------:R-:W-:Y:S01]  /*0b20*/  IMAD.SHL.U32 R128, R128, 0x2, RZ ;  /* 0x0000000280807824 */ /* 0x000fe200078e00ff */
[----:B------:R-:W-:Y:S01]  /*0b30*/  SEL R213, R137, 0xffffffe0, !P5 ;  /* 0xffffffe089d57807 */ /* 0x000fe20006800000 */
[----:B------:R-:W-:Y:S01]  /*0b40*/  IMAD.IADD R212, R212, 0x1, R211 ;  /* 0x00000001d4d47824 */ /* 0x000fe200078e02d3 */
[----:B------:R-:W-:Y:S01]  /*0b50*/  LOP3.LUT R8, R3, R0, R2, 0x1e, !PT ;  /* 0x0000000003087212 */ /* 0x000fe200078e1e02 */
[----:B------:R-:W-:Y:S01]  /*0b60*/  IMAD.SHL.U32 R0, R14, 0x40, RZ ;  /* 0x000000400e007824 */ /* 0x000fe200078e00ff */
[----:B------:R-:W-:Y:S01]  /*0b70*/  LOP3.LUT R7, R2, 0x10, R4, 0xf8, !PT ;  /* 0x0000001002077812 */ /* 0x000fe200078ef804 */
[C---:B------:R-:W-:Y:S01]  /*0b80*/  IMAD R3, R11.reuse, 0x200, R5 ;  /* 0x000002000b037824 */ /* 0x040fe200078e0205 */
[----:B------:R-:W-:Y:S01]  /*0b90*/  SEL R132, R132, 0xffffffc0, !P2 ;  /* 0xffffffc084847807 */ /* 0x000fe20005000000 */
[----:B------:R-:W-:Y:S01]  /*0ba0*/  IMAD.SHL.U32 R5, R11, 0x8, RZ ;  /* 0x000000080b057824 */ /* 0x000fe200078e00ff */
[----:B------:R-:W-:Y:S01]  /*0bb0*/  LOP3.LUT R0, R0, 0x1c0, RZ, 0xc0, !PT ;  /* 0x000001c000007812 */ /* 0x000fe200078ec0ff */
[----:B------:R-:W-:Y:S01]  /*0bc0*/  IMAD.SHL.U32 R2, R13, 0x40, RZ ;  /* 0x000000400d027824 */ /* 0x000fe200078e00ff */
[----:B------:R-:W-:Y:S01]  /*0bd0*/  SEL R129, R137, 0xffffffe0, !P0 ;  /* 0xffffffe089817807 */ /* 0x000fe20004000000 */
[----:B------:R-:W-:Y:S01]  /*0be0*/  IMAD.IADD R8, R8, 0x1, R12 ;  /* 0x0000000108087824 */ /* 0x000fe200078e020c */
[----:B------:R-:W-:Y:S01]  /*0bf0*/  LOP3.LUT R5, R5, 0x8, RZ, 0xc0, !PT ;  /* 0x0000000805057812 */ /* 0x000fe200078ec0ff */
[--C-:B------:R-:W-:Y:S01]  /*0c00*/  IMAD.IADD R218, R216, 0x1, R213.reuse ;  /* 0x00000001d8da7824 */ /* 0x100fe200078e02d5 */
[----:B------:R-:W-:Y:S01]  /*0c10*/  SHF.R.U32.HI R6, RZ, 0x3, R0 ;  /* 0x00000003ff067819 */ /* 0x000fe20000011600 */
[----:B------:R-:W-:Y:S01]  /*0c20*/  IMAD.IADD R215, R217, 0x1, R213 ;  /* 0x00000001d9d77824 */ /* 0x000fe200078e02d5 */
[----:B------:R-:W-:Y:S01]  /*0c30*/  LOP3.LUT R2, R2, 0xc0, RZ, 0xc0, !PT ;  /* 0x000000c002027812 */ /* 0x000fe200078ec0ff */
[----:B------:R-:W-:Y:S01]  /*0c40*/  IMAD.IADD R214, R213, 0x1, R211 ;  /* 0x00000001d5d67824 */ /* 0x000fe200078e02d3 */
[--C-:B------:R-:W-:Y:S01]  /*0c50*/  LOP3.LUT R6, R6, R0, R5.reuse, 0x1e, !PT ;  /* 0x0000000006067212 */ /* 0x100fe200078e1e05 */
[----:B------:R-:W-:Y:S01]  /*0c60*/  IMAD.SHL.U32 R0, R15, 0x20, RZ ;  /* 0x000000200f007824 */ /* 0x000fe200078e00ff */
[----:B------:R-:W-:Y:S01]  /*0c70*/  SHF.R.U32.HI R4, RZ, 0x3, R2 ;  /* 0x00000003ff047819 */ /* 0x000fe20000011602 */
[----:B------:R-:W-:Y:S01]  /*0c80*/  IMAD.U32 R244, RZ, RZ, UR7 ;  /* 0x00000007fff47e24 */ /* 0x000fe2000f8e00ff */
[----:B------:R-:W-:Y:S01]  /*0c90*/  LEA R239, R8, 0x6000, 0x1 ;  /* 0x0000600008ef7811 */ /* 0x000fe200078e08ff */
[----:B------:R-:W-:Y:S01]  /*0ca0*/  IMAD.IADD R131, R131, 0x1, R6 ;  /* 0x0000000183837824 */ /* 0x000fe200078e0206 */
[----:B------:R-:W-:Y:S01]  /*0cb0*/  LOP3.LUT R5, R4, R2, R5, 0x1e, !PT ;  /* 0x0000000204057212 */ /* 0x000fe200078e1e05 */
[----:B------:R-:W-:Y:S01]  /*0cc0*/  IMAD R142, R238, 0x200, R0 ;  /* 0x00000200ee8e7824 */ /* 0x000fe200078e0200 */
[----:B------:R-:W-:Y:S01]  /*0cd0*/  LOP3.LUT R2, R4, R7, R2, 0x1e, !PT ;  /* 0x0000000704027212 */ /* 0x000fe200078e1e02 */
[----:B------:R-:W-:Y:S01]  /*0ce0*/  IMAD.U32 R243, RZ, RZ, UR6 ;  /* 0x00000006fff37e24 */ /* 0x000fe2000f8e00ff */
[----:B------:R-:W-:Y:S01]  /*0cf0*/  LEA R131, R131, 0xa000, 0x1 ;  /* 0x0000a00083837811 */ /* 0x000fe200078e08ff */
[----:B------:R-:W-:Y:S01]  /*0d00*/  IMAD.IADD R142, R142, 0x1, R5 ;  /* 0x000000018e8e7824 */ /* 0x000fe200078e0205 */
[----:B------:R-:W-:Y:S01]  /*0d10*/  LOP3.LUT P0, RZ, R13, 0x2, RZ, 0xc0, !PT ;  /* 0x000000020dff7812 */ /* 0x000fe2000780c0ff */
[----:B------:R-:W-:Y:S01]  /*0d20*/  IMAD.IADD R136, R0, 0x1, R2 ;  /* 0x0000000100887824 */ /* 0x000fe200078e0202 */
[C---:B------:R-:W-:Y:S01]  /*0d30*/  IADD3 R138, R131.reuse, 0x20, RZ ;  /* 0x00000020838a7810 */ /* 0x040fe20007ffe0ff */
[C---:B------:R-:W-:Y:S01]  /*0d40*/  IMAD.IADD R133, R131.reuse, 0x1, R132 ;  /* 0x0000000183857824 */ /* 0x040fe200078e0284 */
[----:B------:R-:W-:Y:S01]  /*0d50*/  @P1 IADD3 R138, R131, -0x20, RZ ;  /* 0xffffffe0838a1810 */ /* 0x000fe20007ffe0ff */
[----:B------:R-:W-:Y:S01]  /*0d60*/  IMAD.U32 R242, RZ, RZ, UR5 ;  /* 0x00000005fff27e24 */ /* 0x000fe2000f8e00ff */
[----:B------:R-:W-:Y:S01]  /*0d70*/  IADD3 R240, R239, 0x20, RZ ;  /* 0x00000020eff07810 */ /* 0x000fe20007ffe0ff */
[----:B------:R-:W-:Y:S01]  /*0d80*/  IMAD.SHL.U32 R2, R3, 0x2, RZ ;  /* 0x0000000203027824 */ /* 0x000fe200078e00ff */
[----:B------:R-:W-:Y:S01]  /*0d90*/  SEL R137, R137, 0xffffffe0, !P0 ;  /* 0xffffffe089897807 */ /* 0x000fe20004000000 */
[----:B------:R-:W-:Y:S01]  /*0da0*/  IMAD.IADD R129, R128, 0x1, R129 ;  /* 0x0000000180817824 */ /* 0x000fe200078e0281 */
[----:B------:R-:W-:Y:S01]  /*0db0*/  @P3 IADD3 R240, R239, -0x20, RZ ;  /* 0xffffffe0eff03810 */ /* 0x000fe20007ffe0ff */
[----:B------:R-:W-:Y:S01]  /*0dc0*/  IMAD.IADD R213, R213, 0x1, R212 ;  /* 0x00000001d5d57824 */ /* 0x000fe200078e02d4 */
[----:B------:R-:W-:Y:S01]  /*0dd0*/  IADD3 R141, R138, 0x2000, RZ ;  /* 0x000020008a8d7810 */ /* 0x000fe20007ffe0ff */
[----:B------:R-:W-:Y:S01]  /*0de0*/  IMAD.IADD R132, R132, 0x1, R138 ;  /* 0x0000000184847824 */ /* 0x000fe200078e028a */
[C---:B------:R-:W-:Y:S01]  /*0df0*/  IADD3 R140, R138.reuse, 0x4000, RZ ;  /* 0x000040008a8c7810 */ /* 0x040fe20007ffe0ff */
[----:B------:R-:W-:Y:S01]  /*0e00*/  ULDC.U8 UR9, c[0x0][0x3d0] ;  /* 0x0000f40000097ab9 */ /* 0x000fe20000000000 */
[----:B------:R-:W-:Y:S01]  /*0e10*/  IADD3 R139, R138, 0x6000, RZ ;  /* 0x000060008a8b7810 */ /* 0x000fe20007ffe0ff */
[----:B------:R-:W-:-:S02]  /*0e20*/  UISETP.NE.AND UP6, UPT, UR9, URZ, UPT ;  /* 0x0000003f0900728c */ /* 0x000fc4000bfc5270 */
[----:B------:R-:W-:Y:S02]  /*0e30*/  UIMAD.WIDE.U32 UR58, UR52, UR60, URZ ;  /* 0x0000003c343a72a5 */ /* 0x000fe4000f8e003f */
[----:B------:R-:W-:Y:S02]  /*0e40*/  USHF.L.U32 UR34, UR57, 0x3, URZ ;  /* 0x0000000339227899 */ /* 0x000fe4000800063f */
[----:B------:R-:W-:Y:S02]  /*0e50*/  USHF.L.U32 UR33, UR57, 0x4, URZ ;  /* 0x0000000439217899 */ /* 0x000fe4000800063f */
[----:B------:R-:W-:Y:S02]  /*0e60*/  UIMAD UR32, UR57, 0x18, URZ ;  /* 0x00000018392078a4 */ /* 0x000fe4000f8e023f */
[----:B------:R-:W-:Y:S02]  /*0e70*/  USHF.L.U32 UR31, UR57, 0x5, URZ ;  /* 0x00000005391f7899 */ /* 0x000fe4000800063f */
[----:B------:R-:W-:-:S02]  /*0e80*/  UIMAD UR30, UR57, 0x28, URZ ;  /* 0x00000028391e78a4 */ /* 0x000fc4000f8e023f */
[----:B------:R-:W-:Y:S02]  /*0e90*/  UIMAD UR29, UR57, 0x30, URZ ;  /* 0x00000030391d78a4 */ /* 0x000fe4000f8e023f */
[----:B------:R-:W-:Y:S02]  /*0ea0*/  UIMAD UR28, UR57, 0x38, URZ ;  /* 0x00000038391c78a4 */ /* 0x000fe4000f8e023f */
[----:B------:R-:W-:Y:S02]  /*0eb0*/  USHF.L.U32 UR27, UR57, 0x6, URZ ;  /* 0x00000006391b7899 */ /* 0x000fe4000800063f */
[----:B------:R-:W-:Y:S02]  /*0ec0*/  UIMAD UR26, UR57, 0x48, URZ ;  /* 0x00000048391a78a4 */ /* 0x000fe4000f8e023f */
[----:B------:R-:W-:Y:S02]  /*0ed0*/  UIMAD UR25, UR57, 0x50, URZ ;  /* 0x00000050391978a4 */ /* 0x000fe4000f8e023f */
[----:B------:R-:W-:-:S02]  /*0ee0*/  UIMAD UR24, UR57, 0x58, URZ ;  /* 0x00000058391878a4 */ /* 0x000fc4000f8e023f */
[----:B------:R-:W-:Y:S02]  /*0ef0*/  UIMAD UR23, UR57, 0x60, URZ ;  /* 0x00000060391778a4 */ /* 0x000fe4000f8e023f */
[----:B------:R-:W-:Y:S02]  /*0f00*/  UIMAD UR22, UR57, 0x68, URZ ;  /* 0x00000068391678a4 */ /* 0x000fe4000f8e023f */
[----:B------:R-:W-:Y:S02]  /*0f10*/  UIMAD UR21, UR57, 0x70, URZ ;  /* 0x00000070391578a4 */ /* 0x000fe4000f8e023f */
[----:B------:R-:W-:Y:S02]  /*0f20*/  UIMAD UR20, UR57, 0x78, URZ ;  /* 0x00000078391478a4 */ /* 0x000fe4000f8e023f */
[----:B------:R-:W-:Y:S02]  /*0f30*/  UIADD3 UR19, -UR4, URZ, URZ ;  /* 0x0000003f04137290 */ /* 0x000fe4000fffe13f */
[----:B------:R-:W-:-:S02]  /*0f40*/  UMOV UR56, 0xffffe000 ;  /* 0xffffe00000387882 */ /* 0x000fc40000000000 */
.L_x_458:
[----:B------:R-:W-:Y:S02]  /*0f50*/  ULDC.64 UR6, c[0x0][0x250] ;  /* 0x0000940000067ab9 */ /* 0x000fe40000000a00 */
[----:B------:R-:W-:-:S02]  /*0f60*/  UISETP.NE.U32.AND UP3, UPT, URZ, UR6, UPT ;  /* 0x000000063f00728c */ /* 0x000fc4000bf65070 */
[----:B------:R-:W-:Y:S02]  /*0f70*/  USHF.L.U32 UR10, UR48, 0x2, URZ ;  /* 0x00000002300a7899 */ /* 0x000fe4000800063f */
[----:B------:R-:W-:Y:S02]  /*0f80*/  UISETP.NE.AND.EX UP3, UPT, URZ, UR7, UPT, UP3 ;  /* 0x000000073f00728c */ /* 0x000fe4000bf65330 */
[----:B------:R-:W-:Y:S02]  /*0f90*/  USHF.R.S32.HI UR55, URZ, 0x1f, UR48 ;  /* 0x0000001f3f377899 */ /* 0x000fe40008011430 */
[----:B------:R-:W-:Y:S02]  /*0fa0*/  ULDC.U8 UR4, c[0x0][0x312] ;  /* 0x0000c48000047ab9 */ /* 0x000fe40000000000 */
[----:B------:R-:W-:Y:S01]  /*0fb0*/  USHF.L.U64.HI UR5, UR48, 0x2, UR55 ;  /* 0x0000000230057899 */ /* 0x000fe20008010237 */
[----:B------:R-:W-:Y:S01]  /*0fc0*/  PLOP3.LUT P0, PT, PT, PT, UP3, 0x80, 0x0 ;  /* 0x000000000000781c */ /* 0x000fe20003f0f038 */
[----:B------:R-:W-:-:S02]  /*0fd0*/  UISETP.NE.AND UP4, UPT, UR4, URZ, UPT ;  /* 0x0000003f0400728c */ /* 0x000fc4000bf85270 */
        /* <DEDUP_REMOVED lines=19> */
[----:B------:R-:W-:Y:S02]  /*1110*/  MOV R4, UR6 ;  /* 0x0000000600047c02 */ /* 0x000fe40008000f00 */
[----:B------:R-:W-:Y:S02]  /*1120*/  PLOP3.LUT P1, PT, PT, PT, UP2, 0x80, 0x0 ;  /* 0x000000000000781c */ /* 0x000fe40003f2f028 */
[----:B---3--:R1:W3:Y:S01]  /*1130*/  @P2 LDG.E R3, [R6.64] ;  /* 0x0000002406032981 */ /* 0x0082e2000c1e1900 */
        /* <DEDUP_REMOVED lines=23> */
.L_x_414:
        /* <DEDUP_REMOVED lines=59> */
.L_x_416:
        /* <DEDUP_REMOVED lines=18> */
.L_x_417:
[----:B------:R-:W-:Y:S01]  /*1780*/  IABS R6, c[0x0][0x1c8] ;  /* 0x0000720000067a13 */ /* 0x000fe20000000000 */
[----:B------:R-:W1:Y:S01]  /*1790*/  R2UR UR16, R241 ;  /* 0x00000000f11073c2 */ /* 0x000e6200000e0000 */
[----:B------:R-:W-:Y:S01]  /*17a0*/  ULDC.64 UR14, c[0x0][0x370] ;  /* 0x0000dc00000e7ab9 */ /* 0x000fe20000000a00 */
[----:B------:R-:W-:Y:S01]  /*17b0*/  IABS R3, UR51 ;  /* 0x0000003300037c13 */ /* 0x000fe20008000000 */
[----:B------:R-:W2:Y:S01]  /*17c0*/  I2F.RP R4, R6 ;  /* 0x0000000600047306 */ /* 0x000ea20000209400 */
[----:B------:R-:W-:Y:S01]  /*17d0*/  @UP2 UIMAD.WIDE.U32 UR8, UR4, UR14, URZ ;  /* 0x0000000e040822a5 */ /* 0x000fe2000f8e003f */
[----:B------:R-:W-:Y:S01]  /*17e0*/  ISETP.NE.AND P2, PT, RZ, c[0x0][0x1c8], PT ;  /* 0x00007200ff007a0c */ /* 0x000fe20003f45270 */
[----:B------:R-:W-:Y:S02]  /*17f0*/  ULDC UR13, c[0x0][0x224] ;  /* 0x00008900000d7ab9 */ /* 0x000fe40000000800 */
[----:B------:R-:W-:Y:S01]  /*1800*/  @UP2 UIMAD UR46, UR4, UR15, UR9 ;  /* 0x0000000f042e22a4 */ /* 0x000fe2000f8e0209 */
[----:B------:R-:W3:Y:S01]  /*1810*/  R2UR UR47, R248 ;  /* 0x00000000f82f73c2 */ /* 0x000ee200000e0000 */
[----:B------:R-:W-:-:S02]  /*1820*/  UIMAD UR11, UR53, UR60, URZ ;  /* 0x0000003c350b72a4 */ /* 0x000fc4000f8e023f */
[----:B------:R-:W-:Y:S02]  /*1830*/  @UP2 UMOV UR18, UR8 ;  /* 0x0000000800122c82 */ /* 0x000fe40008000000 */
[----:B------:R-:W-:Y:S02]  /*1840*/  ULDC.64 UR8, c[0x0][0x368] ;  /* 0x0000da0000087ab9 */ /* 0x000fe40000000a00 */
[----:B------:R-:W-:Y:S01]  /*1850*/  @!UP2 UIMAD UR7, UR55, UR8, URZ ;  /* 0x000000083707a2a4 */ /* 0x000fe2000f8e023f */
[----:B------:R-:W4:Y:S01]  /*1860*/  R2UR UR39, R244 ;  /* 0x00000000f42773c2 */ /* 0x000f2200000e0000 */
[----:B------:R-:W-:Y:S01]  /*1870*/  ULDC.64 UR14, c[0x0][0x3d8] ;  /* 0x0000f600000e7ab9 */ /* 0x000fe20000000a00 */
[----:B--2---:R-:W2:Y:S01]  /*1880*/  MUFU.RCP R4, R4 ;  /* 0x0000000400047308 */ /* 0x004ea20000001000 */
[----:B------:R-:W-:Y:S02]  /*1890*/  @!UP2 UIMAD UR7, UR48, UR9, UR7 ;  /* 0x000000093007a2a4 */ /* 0x000fe4000f8e0207 */
[----:B------:R-:W-:-:S04]  /*18a0*/  @!UP2 UIMAD.WIDE.U32 UR8, UR48, UR8, URZ ;  /* 0x000000083008a2a5 */ /* 0x000fc8000f8e003f */
[----:B------:R-:W-:Y:S02]  /*18b0*/  @!UP2 UIADD3 UR46, UR9, UR7, URZ ;  /* 0x00000007092ea290 */ /* 0x000fe4000fffe03f */
[----:B-1----:R-:W-:Y:S02]  /*18c0*/  UIMAD UR7, UR55, UR13, UR16 ;  /* 0x0000000d370772a4 */ /* 0x002fe4000f8e0210 */
[----:B------:R-:W-:Y:S02]  /*18d0*/  @!UP2 UMOV UR18, UR8 ;  /* 0x000000080012ac82 */ /* 0x000fe40008000000 */
[----:B------:R-:W-:Y:S02]  /*18e0*/  UIADD3 UR7, UR61, UR7, URZ ;  /* 0x000000073d077290 */ /* 0x000fe4000fffe03f */
[----:B------:R-:W-:Y:S01]  /*18f0*/  UIMAD.WIDE.U32 UR8, UR52, UR4, URZ ;  /* 0x00000004340872a5 */ /* 0x000fe2000f8e003f */
[----:B--2---:R-:W-:Y:S01]  /*1900*/  IADD3 R4, R4, 0xffffffe, RZ ;  /* 0x0ffffffe04047810 */ /* 0x004fe20007ffe0ff */
[----:B------:R-:W-:Y:S01]  /*1910*/  UIMAD UR7, UR52, UR7, UR11 ;  /* 0x00000007340772a4 */ /* 0x000fe2000f8e020b */
[----:B------:R-:W1:Y:S01]  /*1920*/  S2UR UR11, SR_CTAID.X ;  /* 0x00000000000b79c3 */ /* 0x000e620000002500 */
[----:B------:R-:W-:Y:S01]  /*1930*/  USEL UR38, UR58, UR8, !UP2 ;  /* 0x000000083a267287 */ /* 0x000fe2000d000000 */
[----:B------:R-:W2:Y:S01]  /*1940*/  F2I.FTZ.U32.TRUNC.NTZ R5, R4 ;  /* 0x0000000400057305 */ /* 0x000ea2000021f000 */
[----:B------:R-:W-:-:S02]  /*1950*/  UIADD3 UR16, UR59, UR7, URZ ;  /* 0x000000073b107290 */ /* 0x000fc4000fffe03f */
[----:B------:R-:W-:-:S04]  /*1960*/  UIMAD UR7, UR53, UR4, URZ ;  /* 0x00000004350772a4 */ /* 0x000fc8000f8e023f */
[----:B------:R-:W-:Y:S02]  /*1970*/  @UP2 UIADD3 UR16, UR9, UR7, URZ ;  /* 0x0000000709102290 */ /* 0x000fe4000fffe03f */
[----:B------:R-:W-:-:S04]  /*1980*/  USHF.L.U64.HI UR7, UR48, 0x7, UR55 ;  /* 0x0000000730077899 */ /* 0x000fc80008010237 */
[----:B------:R-:W-:Y:S01]  /*1990*/  USEL UR7, UR7, URZ, UP1 ;  /* 0x0000003f07077287 */ /* 0x000fe20008800000 */
[----:B--2---:R-:W-:Y:S02]  /*19a0*/  IMAD.MOV R0, RZ, RZ, -R5 ;  /* 0x000000ffff007224 */ /* 0x004fe400078e0a05 */
[----:B------:R-:W-:Y:S02]  /*19b0*/  IMAD.MOV.U32 R4, RZ, RZ, RZ ;  /* 0x000000ffff047224 */ /* 0x000fe400078e00ff */
[----:B------:R-:W-:Y:S01]  /*19c0*/  IMAD R0, R0, R6, RZ ;  /* 0x0000000600007224 */ /* 0x000fe200078e02ff */
[----:B-1----:R-:W-:-:S03]  /*19d0*/  UIMAD.WIDE.U32 UR8, UR11, UR14, URZ ;  /* 0x0000000e0b0872a5 */ /* 0x002fc6000f8e003f */
[----:B------:R-:W-:Y:S01]  /*19e0*/  IMAD.HI.U32 R4, R5, R0, R4 ;  /* 0x0000000005047227 */ /* 0x000fe200078e0004 */
[----:B------:R-:W-:-:S03]  /*19f0*/  UIMAD UR15, UR11, UR15, UR9 ;  /* 0x0000000f0b0f72a4 */ /* 0x000fc6000f8e0209 */
[----:B------:R-:W-:Y:S01]  /*1a00*/  IMAD.MOV.U32 R0, RZ, RZ, R3 ;  /* 0x000000ffff007224 */ /* 0x000fe200078e0003 */
[----:B------:R-:W-:Y:S02]  /*1a10*/  USHF.L.U32 UR11, UR48, 0x7, URZ ;  /* 0x00000007300b7899 */ /* 0x000fe4000800063f */
[----:B------:R-:W-:Y:S01]  /*1a20*/  USEL UR14, UR8, URZ, UP6 ;  /* 0x0000003f080e7287 */ /* 0x000fe2000b000000 */
[----:B------:R-:W-:Y:S01]  /*1a30*/  IMAD.HI.U32 R4, R4, R0, RZ ;  /* 0x0000000004047227 */ /* 0x000fe200078e00ff */
[----:B------:R-:W-:Y:S02]  /*1a40*/  USEL UR8, UR11, URZ, UP1 ;  /* 0x0000003f0b087287 */ /* 0x000fe40008800000 */
[----:B------:R-:W-:Y:S01]  /*1a50*/  USEL UR15, UR15, URZ, UP6 ;  /* 0x0000003f0f0f7287 */ /* 0x000fe2000b000000 */
[----:B------:R-:W-:Y:S01]  /*1a60*/  IMAD.MOV R3, RZ, RZ, -R4 ;  /* 0x000000ffff037224 */ /* 0x000fe200078e0a04 */
[----:B------:R-:W-:-:S03]  /*1a70*/  UIADD3 UR8, UP1, UR6, UR8, URZ ;  /* 0x0000000806087290 */ /* 0x000fc6000ff3e03f */
[C---:B------:R-:W-:Y:S01]  /*1a80*/  IMAD R0, R6.reuse, R3, R0 ;  /* 0x0000000306007224 */ /* 0x040fe200078e0200 */
[----:B------:R-:W1:Y:S01]  /*1a90*/  R2UR UR11, R249 ;  /* 0x00000000f90b73c2 */ /* 0x000e6200000e0000 */
[----:B------:R-:W-:Y:S02]  /*1aa0*/  UIADD3.X UR9, UR45, UR7, URZ, UP1, !UPT ;  /* 0x000000072d097290 */ /* 0x000fe40008ffe43f */
[----:B------:R-:W-:Y:S01]  /*1ab0*/  UIMAD UR7, UR53, UR8, URZ ;  /* 0x00000008350772a4 */ /* 0x000fe2000f8e023f */
[----:B------:R-:W-:-:S03]  /*1ac0*/  ISETP.GT.U32.AND P1, PT, R6, R0, PT ;  /* 0x000000000600720c */ /* 0x000fc60003f24070 */
[----:B------:R-:W-:Y:S02]  /*1ad0*/  UIMAD UR13, UR52, UR9, UR7 ;  /* 0x00000009340d72a4 */ /* 0x000fe4000f8e0207 */
[----:B---3--:R-:W-:Y:S02]  /*1ae0*/  @UP5 USEL UR7, UR47, UR4, !UP2 ;  /* 0x000000042f075287 */ /* 0x008fe4000d000000 */
[----:B------:R-:W-:-:S04]  /*1af0*/  UIMAD.WIDE.U32 UR8, UR52, UR8, URZ ;  /* 0x00000008340872a5 */ /* 0x000fc8000f8e003f */
[----:B------:R-:W-:Y:S02]  /*1b00*/  UIADD3 UR13, UR9, UR13, URZ ;  /* 0x0000000d090d7290 */ /* 0x000fe4000fffe03f */
[----:B------:R-:W-:Y:S01]  /*1b10*/  @!P1 IMAD.IADD R0, R0, 0x1, -R6 ;  /* 0x0000000100009824 */ /* 0x000fe200078e0a06 */
[----:B------:R-:W-:-:S04]  /*1b20*/  @!P1 IADD3 R4, R4, 0x1, RZ ;  /* 0x0000000104049810 */ /* 0x000fc80007ffe0ff */
[----:B------:R-:W-:Y:S02]  /*1b30*/  ISETP.GE.U32.AND P3, PT, R0, R6, PT ;  /* 0x000000060000720c */ /* 0x000fe40003f66070 */
[----:B-1----:R-:W-:Y:S01]  /*1b40*/  ISETP.LE.AND P1, PT, RZ, UR11, PT ;  /* 0x0000000bff007c0c */ /* 0x002fe2000bf23270 */
[----:B------:R-:W-:Y:S02]  /*1b50*/  ULDC UR11, c[0x0][0x234] ;  /* 0x00008d00000b7ab9 */ /* 0x000fe40000000800 */
[----:B------:R-:W-:Y:S02]  /*1b60*/  @UP5 UIMAD UR11, UR51, UR11, UR7 ;  /* 0x0000000b330b52a4 */ /* 0x000fe4000f8e0207 */
[----:B------:R-:W-:-:S05]  /*1b70*/  USHF.R.S32.HI UR7, URZ, 0x1f, UR5 ;  /* 0x0000001f3f077899 */ /* 0x000fca0008011405 */
[----:B----4-:R-:W-:Y:S01]  /*1b80*/  @!UP5 UMOV UR11, UR39 ;  /* 0x00000027000bdc82 */ /* 0x010fe20008000000 */
[----:B------:R-:W-:-:S05]  /*1b90*/  @P3 IADD3 R4, R4, 0x1, RZ ;  /* 0x0000000104043810 */ /* 0x000fca0007ffe0ff */
[----:B------:R-:W-:Y:S01]  /*1ba0*/  @!P1 IMAD.MOV R4, RZ, RZ, -R4 ;  /* 0x000000ffff049224 */ /* 0x000fe200078e0a04 */
[----:B------:R-:W-:Y:S02]  /*1bb0*/  PLOP3.LUT P1, PT, PT, PT, UP5, 0x80, 0x0 ;  /* 0x000000000000781c */ /* 0x000fe40003f2f058 */
[----:B------:R-:W-:-:S04]  /*1bc0*/  @!P2 LOP3.LUT R4, RZ, c[0x0][0x1c8], RZ, 0x33, !PT ;  /* 0x00007200ff04aa12 */ /* 0x000fc800078e33ff */
[----:B------:R-:W-:-:S07]  /*1bd0*/  SHF.R.S32.HI R15, RZ, 0x1f, R4 ;  /* 0x0000001fff0f7819 */ /* 0x000fce0000011404 */
[----:B------:R-:W-:Y:S05]  /*1be0*/  @!P1 BRA `(.L_x_418) ;  /* 0x0000006000009947 */ /* 0x000fea0003800000 */
[----:B------:R-:W1:Y:S01]  /*1bf0*/  R2UR UR39, R251 ;  /* 0x00000000fb2773c2 */ /* 0x000e6200000e0000 */
[----:B------:R-:W-:Y:S02]  /*1c00*/  ULDC UR47, c[0x0][0x224] ;  /* 0x00008900002f7ab9 */ /* 0x000fe40000000800 */
[----:B------:R-:W-:-:S04]  /*1c10*/  @!UP2 UIMAD UR4, UR48, UR47, URZ ;  /* 0x0000002f3004a2a4 */ /* 0x000fc8000f8e023f */
[----:B------:R-:W-:-:S04]  /*1c20*/  ULEA UR4, UR48, UR4, 0x7 ;  /* 0x0000000430047291 */ /* 0x000fc8000f8e383f */
[----:B-1----:R-:W-:Y:S01]  /*1c30*/  UIMAD UR4, UR39, UR51, UR4 ;  /* 0x00000033270472a4 */ /* 0x002fe2000f8e0204 */
[----:B------:R-:W-:Y:S05]  /*1c40*/  BRA `(.L_x_419) ;  /* 0x0000002000007947 */ /* 0x000fea0003800000 */
.L_x_418:
[----:B------:R1:W2:Y:S01]  /*1c50*/  R2UR UR4, R247 ;  /* 0x00000000f70473c2 */ /* 0x0002a200000e0000 */
[----:B------:R-:W-:-:S07]  /*1c60*/  DEPBAR.LE SB1, 0x0, {2} ;  /* 0x000090040000791a */ /* 0x000fce0000000000 */
.L_x_419:
[----:B------:R-:W-:Y:S01]  /*1c70*/  IMAD.U32 R11, RZ, RZ, UR21 ;  /* 0x00000015ff0b7e24 */ /* 0x000fe2000f8e00ff */
[----:B------:R-:W1:Y:S01]  /*1c80*/  R2UR UR21, R250 ;  /* 0x00000000fa1573c2 */ /* 0x000e6200000e0000 */
[----:B------:R-:W-:Y:S01]  /*1c90*/  IMAD.U32 R10, RZ, RZ, UR20 ;  /* 0x00000014ff0a7e24 */ /* 0x000fe2000f8e00ff */
[----:B------:R-:W2:Y:S01]  /*1ca0*/  S2R R12, SR_TID.X ;  /* 0x00000000000c7919 */ /* 0x000ea20000002100 */
[----:B------:R-:W-:Y:S01]  /*1cb0*/  USHF.L.U32 UR47, UR57, 0x7, URZ ;  /* 0x00000007392f7899 */ /* 0x000fe2000800063f */
[----:B------:R-:W-:Y:S01]  /*1cc0*/  SHF.R.S32.HI R227, RZ, 0x1f, R226 ;  /* 0x0000001fffe37819 */ /* 0x000fe200000114e2 */
[----:B------:R-:W-:Y:S01]  /*1cd0*/  UIADD3 UR11, UR6, UR11, URZ ;  /* 0x0000000b060b7290 */ /* 0x000fe2000fffe03f */
[----:B------:R-:W-:Y:S02]  /*1ce0*/  BSSY B1, `(.L_x_415) ;  /* 0x0000857000017945 */ /* 0x000fe40003800000 */
[----:B------:R-:W3:Y:S08]  /*1cf0*/  R2UR UR39, R243 ;  /* 0x00000000f32773c2 */ /* 0x000ef000000e0000 */
[----:B------:R-:W3:Y:S01]  /*1d00*/  R2UR UR20, R245 ;  /* 0x00000000f51473c2 */ /* 0x000ee200000e0000 */
[----:B-1----:R-:W-:-:S02]  /*1d10*/  UIADD3 UR8, UP4, UP3, UR8, UR47, UR21 ;  /* 0x0000002f08087290 */ /* 0x002fc4000fb9e015 */
[----:B------:R-:W-:Y:S01]  /*1d20*/  USHF.R.S32.HI UR21, URZ, 0x1f, UR51 ;  /* 0x0000001f3f157899 */ /* 0x000fe20008011433 */
[----:B--2---:R-:W-:Y:S01]  /*1d30*/  SHF.R.S32.HI R13, RZ, 0x1f, R12 ;  /* 0x0000001fff0d7819 */ /* 0x004fe2000001140c */
[----:B------:R-:W-:-:S03]  /*1d40*/  UIADD3 UR47, UP2, UP1, UR14, UR8, UR38 ;  /* 0x000000080e2f7290 */ /* 0x000fc6000f95e026 */
[----:B------:R-:W-:-:S04]  /*1d50*/  LEA.HI R3, R13, R12, RZ, 0x2 ;  /* 0x0000000c0d037211 */ /* 0x000fc800078f10ff */
[----:B------:R-:W-:-:S04]  /*1d60*/  SHF.R.S32.HI R3, RZ, 0x2, R3 ;  /* 0x00000002ff037819 */ /* 0x000fc80000011403 */
[----:B------:R-:W-:Y:S01]  /*1d70*/  SHF.R.S32.HI R17, RZ, 0x1f, R3 ;  /* 0x0000001fff117819 */ /* 0x000fe20000011403 */
[----:B---3--:R-:W-:Y:S01]  /*1d80*/  UIADD3.X UR8, UR13, UR39, UR20, UP4, UP3 ;  /* 0x000000270d087290 */ /* 0x008fe2000a7e6414 */
[----:B------:R-:W-:-:S03]  /*1d90*/  IADD3 R0, P1, R3, UR6, RZ ;  /* 0x0000000603007c10 */ /* 0x000fc6000ff3e0ff */
[----:B------:R-:W-:Y:S01]  /*1da0*/  UIADD3.X UR39, UR15, UR8, UR16, UP2, UP1 ;  /* 0x000000080f277290 */ /* 0x000fe200097e2410 */
[----:B------:R-:W-:Y:S01]  /*1db0*/  IADD3.X R5, R17, UR45, RZ, P1, !PT ;  /* 0x0000002d11057c10 */ /* 0x000fe20008ffe4ff */
[----:B------:R-:W-:Y:S01]  /*1dc0*/  IMAD.WIDE.U32 R6, R0, c[0x0][0x190], R226 ;  /* 0x0000640000067a25 */ /* 0x000fe200078e00e2 */
[----:B------:R-:W-:Y:S02]  /*1dd0*/  ULDC.64 UR8, c[0x0][0x1a8] ;  /* 0x00006a0000087ab9 */ /* 0x000fe40000000a00 */
[----:B------:R-:W-:Y:S01]  /*1de0*/  UIMAD UR8, UR21, UR8, URZ ;  /* 0x00000008150872a4 */ /* 0x000fe2000f8e023f */
[----:B------:R-:W-:Y:S01]  /*1df0*/  IMAD R5, R5, c[0x0][0x190], RZ ;  /* 0x0000640005057a24 */ /* 0x000fe200078e02ff */
[----:B------:R-:W-:Y:S01]  /*1e00*/  IADD3 R8, P1, R6, UR54, RZ ;  /* 0x0000003606087c10 */ /* 0x000fe2000ff3e0ff */
[----:B------:R-:W-:Y:S02]  /*1e10*/  ULDC UR54, c[0x0][0x2e8] ;  /* 0x0000ba0000367ab9 */ /* 0x000fe40000000800 */
[----:B------:R-:W-:Y:S01]  /*1e20*/  UIMAD UR38, UR51, UR9, UR8 ;  /* 0x00000009332672a4 */ /* 0x000fe2000f8e0208 */
[----:B------:R-:W-:-:S02]  /*1e30*/  IMAD R0, R0, c[0x0][0x194], R5 ;  /* 0x0000650000007a24 */ /* 0x000fc400078e0205 */
        /* <DEDUP_REMOVED lines=33> */
[C---:B-1----:R-:W-:Y:S01]  /*2050*/  IADD3 R10, P1, R0.reuse, UR47, RZ ;  /* 0x0000002f000a7c10 */ /* 0x042fe2000ff3e0ff */
[----:B------:R-:W-:Y:S02]  /*2060*/  ULDC.64 UR46, c[0x0][0x200] ;  /* 0x00008000002e7ab9 */ /* 0x000fe40000000a00 */
        /* <DEDUP_REMOVED lines=9> */
[----:B------:R-:W-:Y:S02]  /*2100*/  UIMAD.WIDE UR14, UR11, UR45, UR46 ;  /* 0x0000002d0b0e72a5 */ /* 0x000fe4000f8e022e */
[----:B------:R-:W-:Y:S01]  /*2110*/  IMAD R0, R17, c[0x0][0x370], RZ ;  /* 0x0000dc0011007a24 */ /* 0x000fe200078e02ff */
[----:B------:R-:W-:Y:S01]  /*2120*/  IADD3 R5, R9, UR38, RZ ;  /* 0x0000002609057c10 */ /* 0x000fe2000fffe0ff */
[----:B------:R-:W-:Y:S01]  /*2130*/  IMAD.WIDE.U32 R6, R3, c[0x0][0x370], R6 ;  /* 0x0000dc0003067a25 */ /* 0x000fe200078e0006 */
[----:B------:R-:W-:-:S03]  /*2140*/  LEA R222, P3, R8, c[0x0][0x160], 0x1 ;  /* 0x0000580008de7a11 */ /* 0x000fc600078608ff */
        /* <DEDUP_REMOVED lines=24> */
.L_x_421:
        /* <DEDUP_REMOVED lines=18> */
.L_x_422:
        /* <DEDUP_REMOVED lines=29> */
.L_x_424:
[----:B------:R-:W-:Y:S05]  /*25c0*/  BSYNC B0 ;  /* 0x0000000000007941 */ /* 0x000fea0003800000 */
.L_x_423:
        /* <DEDUP_REMOVED lines=14> */
.L_x_426:
[----:B------:R-:W-:Y:S05]  /*26b0*/  BSYNC B0 ;  /* 0x0000000000007941 */ /* 0x000fea0003800000 */
.L_x_425:
        /* <DEDUP_REMOVED lines=25> */
.L_x_428:
[----:B------:R-:W-:Y:S05]  /*2850*/  BSYNC B0 ;  /* 0x0000000000007941 */ /* 0x000fea0003800000 */
.L_x_427:
        /* <DEDUP_REMOVED lines=12> */
.L_x_420:
[----:B------:R-:W-:Y:S01]  /*2920*/  PLOP3.LUT P0, PT, PT, PT, UP6, 0x80, 0x0 ;  /* 0x000000000000781c */ /* 0x000fe20003f0f068 */
[----:B------:R-:W-:Y:S01]  /*2930*/  ULEA.HI UR4, UR8, UR8, URZ, 0x1 ;  /* 0x0000000808047291 */ /* 0x000fe2000f8f083f */
[----:B------:R-:W-:Y:S01]  /*2940*/  IMAD.SHL.U32 R0, R237, 0x2, RZ ;  /* 0x00000002ed007824 */ /* 0x000fe200078e00ff */
[----:B------:R-:W-:Y:S02]  /*2950*/  BSSY B0, `(.L_x_430) ;  /* 0x0000014000007945 */ /* 0x000fe40003800000 */
[----:B------:R-:W-:-:S04]  /*2960*/  ULOP3.LUT UR4, UR4, 0xfffffffe, URZ, 0xc0, !UPT ;  /* 0xfffffffe04047892 */ /* 0x000fc8000f8ec03f */
[----:B------:R-:W-:-:S04]  /*2970*/  UIADD3 UR4, UR8, -UR4, URZ ;  /* 0x8000000408047290 */ /* 0x000fc8000fffe03f */
[----:B------:R-:W-:Y:S01]  /*2980*/  @P0 BAR.SYNC.DEFER_BLOCKING 0x0 ;  /* 0x0000000000000b1d */ /* 0x000fe20000010000 */
[----:B------:R-:W-:Y:S02]  /*2990*/  UISETP.NE.AND UP0, UPT, UR4, 0x1, UPT ;  /* 0x000000010400788c */ /* 0x000fe4000bf05270 */
[----:B------:R-:W-:-:S06]  /*29a0*/  UIMAD UR4, UR8, -0x80, UR17 ;  /* 0xffffff80080478a4 */ /* 0x000fcc000f8e0211 */
        /* <DEDUP_REMOVED lines=14> */
.L_x_431:
[----:B------:R-:W-:Y:S05]  /*2a90*/  BSYNC B0 ;  /* 0x0000000000007941 */ /* 0x000fea0003800000 */
.L_x_430:
        /* <DEDUP_REMOVED lines=8> */
[----:B------:R-:W-:Y:S02]  /*2b20*/  IMAD.MOV.U32 R5, RZ, RZ, c[0x0][0x370] ;  /* 0x0000dc00ff057624 */ /* 0x000fe400078e00ff */
[----:B------:R-:W-:-:S03]  /*2b30*/  IMAD.MOV.U32 R7, RZ, RZ, c[0x0][0x374] ;  /* 0x0000dd00ff077624 */ /* 0x000fc600078e00ff */
[----:B------:R-:W-:-:S04]  /*2b40*/  LEA R6, P0, R5, R220, 0x7 ;  /* 0x000000dc05067211 */ /* 0x000fc800078038ff */
[----:B------:R-:W-:-:S05]  /*2b50*/  LEA.HI.X R7, R5, R221, R7, 0x7, P0 ;  /* 0x000000dd05077211 */ /* 0x000fca00000f3c07 */
[----:B------:R-:W-:Y:S01]  /*2b60*/  @!PT LDS RZ, [RZ] ;  /* 0x00000000fffff984 */ /* 0x000fe20000000800 */
[----:B------:R-:W-:Y:S01]  /*2b70*/  @!PT LDS RZ, [RZ] ;  /* 0x00000000fffff984 */ /* 0x000fe20000000800 */
[----:B------:R-:W-:Y:S01]  /*2b80*/  @!PT LDS RZ, [RZ] ;  /* 0x00000000fffff984 */ /* 0x000fe20000000800 */
[----:B------:R1:W-:Y:S04]  /*2b90*/  LDGSTS.E.BYPASS.LTC128B.128 [R0+0x5000], [R6.64] ;  /* 0x0500000006007fae */ /* 0x0003e8000b901d64 */
.L_x_433:
[----:B------:R-:W-:Y:S05]  /*2ba0*/  BSYNC B0 ;  /* 0x0000000000007941 */ /* 0x000fea0003800000 */
.L_x_432:
        /* <DEDUP_REMOVED lines=20> */
.L_x_435:
[----:B------:R-:W-:Y:S05]  /*2cf0*/  BSYNC B0 ;  /* 0x0000000000007941 */ /* 0x000fea0003800000 */
.L_x_434:
        /* <DEDUP_REMOVED lines=13> */
[----:B-1----:R-:W-:-:S03]  /*2dd0*/  IMAD.MOV.U32 R7, RZ, RZ, c[0x0][0x194] ;  /* 0x00006500ff077624 */ /* 0x002fc600078e00ff */
[----:B------:R-:W-:-:S04]  /*2de0*/  LEA R6, P1, R5, R222, 0x7 ;  /* 0x000000de05067211 */ /* 0x000fc800078238ff */
[----:B------:R-:W-:-:S05]  /*2df0*/  LEA.HI.X R7, R5, R223, R7, 0x7, P1 ;  /* 0x000000df05077211 */ /* 0x000fca00008f3c07 */
[----:B------:R-:W-:Y:S01]  /*2e00*/  @!PT LDS RZ, [RZ] ;  /* 0x00000000fffff984 */ /* 0x000fe20000000800 */
[----:B------:R-:W-:Y:S01]  /*2e10*/  @!PT LDS RZ, [RZ] ;  /* 0x00000000fffff984 */ /* 0x000fe20000000800 */
[----:B------:R-:W-:Y:S01]  /*2e20*/  @!PT LDS RZ, [RZ] ;  /* 0x00000000fffff984 */ /* 0x000fe20000000800 */
[----:B------:R1:W-:Y:S04]  /*2e30*/  LDGSTS.E.BYPASS.LTC128B.128 [R210+0x1000], [R6.64] ;  /* 0x0100000006d27fae */ /* 0x0003e8000b901d64 */
.L_x_437:
[----:B------:R-:W-:Y:S05]  /*2e40*/  BSYNC B0 ;  /* 0x0000000000007941 */ /* 0x000fea0003800000 */
.L_x_436:
[----:B------:R-:W-:Y:S01]  /*2e50*/  ULDC.64 UR38, c[0x0][0x198] ;  /* 0x0000660000267ab9 */ /* 0x000fe20000000a00 */
[----:B------:R-:W-:Y:S01]  /*2e60*/  IMAD.U32 R13, RZ, RZ, UR5 ;  /* 0x00000005ff0d7e24 */ /* 0x000fe2000f8e00ff */
[----:B------:R-:W-:Y:S01]  /*2e70*/  UIMAD UR6, UR7, UR38, URZ ;  /* 0x00000026070672a4 */ /* 0x000fe2000f8e023f */
[C---:B------:R-:W-:Y:S01]  /*2e80*/  IADD3 R5, R228.reuse, 0x48, RZ ;  /* 0x00000048e4057810 */ /* 0x040fe20007ffe0ff */
[----:B------:R-:W-:Y:S01]  /*2e90*/  IMAD.MOV.U32 R229, RZ, RZ, 0x7f800000 ;  /* 0x7f800000ffe57424 */ /* 0x000fe200078e00ff */
[----:B------:R-:W-:Y:S01]  /*2ea0*/  IADD3 R9, R228, 0x8, RZ ;  /* 0x00000008e4097810 */ /* 0x000fe20007ffe0ff */
[----:B------:R-:W-:Y:S01]  /*2eb0*/  UIMAD UR6, UR5, UR39, UR6 ;  /* 0x00000027050672a4 */ /* 0x000fe2000f8e0206 */
[----:B-1----:R-:W-:Y:S01]  /*2ec0*/  IMAD.WIDE.U32 R6, R13, c[0x0][0x198], R226 ;  /* 0x000066000d067a25 */ /* 0x002fe200078e00e2 */
[----:B------:R-:W-:Y:S02]  /*2ed0*/  ISETP.GE.AND P2, PT, R5, UR4, PT ;  /* 0x0000000405007c0c */ /* 0x000fe4000bf46270 */
[----:B------:R-:W-:Y:S01]  /*2ee0*/  ISETP.GE.AND P4, PT, R9, UR4, PT ;  /* 0x0000000409007c0c */ /* 0x000fe2000bf86270 */
[----:B------:R-:W-:Y:S01]  /*2ef0*/  IMAD.MOV.U32 R233, RZ, RZ, 0x7f800000 ;  /* 0x7f800000ffe97424 */ /* 0x000fe200078e00ff */
[----:B------:R-:W-:Y:S01]  /*2f00*/  IADD3 R8, P1, R6, UR43, RZ ;  /* 0x0000002b06087c10 */ /* 0x000fe2000ff3e0ff */
[----:B------:R-:W-:Y:S01]  /*2f10*/  IMAD.U32 R10, RZ, RZ, UR6 ;  /* 0x00000006ff0a7e24 */ /* 0x000fe2000f8e00ff */
[----:B------:R-:W-:-:S02]  /*2f20*/  MOV R232, 0x7f800000 ;  /* 0x7f80000000e87802 */ /* 0x000fc40000000f00 */
[----:B------:R-:W-:Y:S02]  /*2f30*/  IADD3 R6, R228, 0x40, RZ ;  /* 0x00000040e4067810 */ /* 0x000fe40007ffe0ff */
[----:B------:R-:W-:Y:S01]  /*2f40*/  IADD3.X R9, R7, UR44, R10, P1, !PT ;  /* 0x0000002c07097c10 */ /* 0x000fe20008ffe40a */
[----:B------:R-:W-:Y:S01]  /*2f50*/  IMAD.MOV.U32 R10, RZ, RZ, 0x4 ;  /* 0x00000004ff0a7424 */ /* 0x000fe200078e00ff */
[----:B------:R-:W-:Y:S02]  /*2f60*/  ISETP.GE.AND P3, PT, R6, UR4, PT ;  /* 0x0000000406007c0c */ /* 0x000fe4000bf66270 */
[----:B------:R-:W-:Y:S01]  /*2f70*/  MOV R6, 0x4 ;  /* 0x0000000400067802 */ /* 0x000fe20000000f00 */
[----:B------:R-:W-:Y:S01]  /*2f80*/  @!P2 IMAD.WIDE R10, R5, R10, UR14 ;  /* 0x0000000e050aae25 */ /* 0x000fe2000f8e020a */
[C---:B------:R-:W-:Y:S02]  /*2f90*/  ISETP.GE.AND P5, PT, R228.reuse, UR4, PT ;  /* 0x00000004e4007c0c */ /* 0x040fe4000bfa6270 */
[----:B------:R-:W-:Y:S01]  /*2fa0*/  MOV R234, 0x7f800000 ;  /* 0x7f80000000ea7802 */ /* 0x000fe20000000f00 */
[----:B------:R-:W-:Y:S01]  /*2fb0*/  IMAD.WIDE R6, R228, R6, UR14 ;  /* 0x0000000ee4067e25 */ /* 0x000fe2000f8e0206 */
[----:B------:R1:W5:Y:S01]  /*2fc0*/  @!P2 LDG.E R232, [R10.64] ;  /* 0x000000240ae8a981 */ /* 0x000362000c1e1900 */
[----:B------:R-:W-:-:S02]  /*2fd0*/  UIMAD UR4, UR12, -0x80, UR10 ;  /* 0xffffff800c0478a4 */ /* 0x000fc4000f8e020a */
[----:B------:R-:W-:Y:S01]  /*2fe0*/  IMAD R5, R15, c[0x0][0x1b0], RZ ;  /* 0x00006c000f057a24 */ /* 0x000fe200078e02ff */
[----:B------:R2:W5:Y:S04]  /*2ff0*/  @!P4 LDG.E R234, [R6.64+0x20] ;  /* 0x0000202406eac981 */ /* 0x000568000c1e1900 */
[----:B------:R2:W5:Y:S01]  /*3000*/  @!P3 LDG.E R229, [R6.64+0x100] ;  /* 0x0001002406e5b981 */ /* 0x000562000c1e1900 */
[----:B------:R-:W-:-:S03]  /*3010*/  ISETP.GE.AND P3, PT, R3, UR4, PT ;  /* 0x0000000403007c0c */ /* 0x000fc6000bf66270 */
[----:B------:R2:W5:Y:S10]  /*3020*/  @!P5 LDG.E R233, [R6.64] ;  /* 0x0000002406e9d981 */ /* 0x000574000c1e1900 */
[----:B------:R1:W-:Y:S04]  /*3030*/  @P3 STS [R0+0x6000], RZ ;  /* 0x006000ff00003388 */ /* 0x0003e80000000800 */
[----:B------:R1:W-:Y:S04]  /*3040*/  @P3 STS [R0+0x6004], RZ ;  /* 0x006004ff00003388 */ /* 0x0003e80000000800 */
[----:B------:R1:W-:Y:S01]  /*3050*/  @P3 STS.64 [R0+0x6008], RZ ;  /* 0x006008ff00003388 */ /* 0x0003e20000000a00 */
[C---:B------:R-:W-:Y:S01]  /*3060*/  IMAD R5, R4.reuse, c[0x0][0x1b4], R5 ;  /* 0x00006d0004057a24 */ /* 0x040fe200078e0205 */
[----:B------:R-:W-:Y:S01]  /*3070*/  BSSY B0, `(.L_x_438) ;  /* 0x0000015000007945 */ /* 0x000fe20003800000 */
[----:B--2---:R-:W-:-:S05]  /*3080*/  IMAD.WIDE.U32 R6, R4, c[0x0][0x1b0], R8 ;  /* 0x00006c0004067a25 */ /* 0x004fca00078e0008 */
[----:B------:R-:W-:Y:S01]  /*3090*/  IADD3 R12, R7, R5, RZ ;  /* 0x00000005070c7210 */ /* 0x000fe20007ffe0ff */
        /* <DEDUP_REMOVED lines=12> */
[----:B-1----:R-:W-:-:S04]  /*3160*/  LEA R10, P1, R8, c[0x0][0x168], 0x1 ;  /* 0x00005a00080a7a11 */ /* 0x002fc800078208ff */
[----:B------:R-:W-:-:S05]  /*3170*/  LEA.HI.X R11, R8, c[0x0][0x16c], R5, 0x1, P1 ;  /* 0x00005b00080b7a11 */ /* 0x000fca00008f0c05 */
[----:B------:R-:W-:Y:S01]  /*3180*/  @!PT LDS RZ, [RZ] ;  /* 0x00000000fffff984 */ /* 0x000fe20000000800 */
[----:B------:R-:W-:Y:S01]  /*3190*/  @!PT LDS RZ, [RZ] ;  /* 0x00000000fffff984 */ /* 0x000fe20000000800 */
[----:B------:R-:W-:Y:S01]  /*31a0*/  @!PT LDS RZ, [RZ] ;  /* 0x00000000fffff984 */ /* 0x000fe20000000800 */
[----:B------:R1:W-:Y:S04]  /*31b0*/  LDGSTS.E.BYPASS.LTC128B.128 [R0+0x6000], [R10.64] ;  /* 0x060000000a007fae */ /* 0x0003e8000b901d64 */
.L_x_439:
[----:B------:R-:W-:Y:S05]  /*31c0*/  BSYNC B0 ;  /* 0x0000000000007941 */ /* 0x000fea0003800000 */
.L_x_438:
[----:B------:R-:W-:Y:S01]  /*31d0*/  ISETP.GE.AND P2, PT, R16, UR4, PT ;  /* 0x0000000410007c0c */ /* 0x000fe2000bf46270 */
[----:B------:R-:W-:-:S12]  /*31e0*/  BSSY B0, `(.L_x_440) ;  /* 0x0000013000007945 */ /* 0x000fd80003800000 */
        /* <DEDUP_REMOVED lines=18> */
.L_x_441:
[----:B------:R-:W-:Y:S05]  /*3310*/  BSYNC B0 ;  /* 0x0000000000007941 */ /* 0x000fea0003800000 */
.L_x_440:
[----:B------:R-:W-:Y:S01]  /*3320*/  ULDC.64 UR38, c[0x0][0x1a0] ;  /* 0x0000680000267ab9 */ /* 0x000fe20000000a00 */
[----:B-1----:R-:W-:Y:S01]  /*3330*/  IMAD.WIDE.U32 R6, R13, c[0x0][0x1a0], R226 ;  /* 0x000068000d067a25 */ /* 0x002fe200078e00e2 */
[----:B------:R-:W-:Y:S01]  /*3340*/  UIMAD UR7, UR7, UR38, URZ ;  /* 0x00000026070772a4 */ /* 0x000fe2000f8e023f */
[----:B------:R1:W-:Y:S01]  /*3350*/  @P3 STS [R0+0x8000], RZ ;  /* 0x008000ff00003388 */ /* 0x0003e20000000800 */
[----:B------:R-:W-:Y:S02]  /*3360*/  BSSY B0, `(.L_x_442) ;  /* 0x000001d000007945 */ /* 0x000fe40003800000 */
[----:B------:R-:W-:Y:S01]  /*3370*/  UIMAD UR5, UR5, UR39, UR7 ;  /* 0x00000027050572a4 */ /* 0x000fe2000f8e0207 */
[----:B------:R1:W-:Y:S01]  /*3380*/  @P3 STS [R0+0x8004], RZ ;  /* 0x008004ff00003388 */ /* 0x0003e20000000800 */
[----:B------:R-:W-:-:S03]  /*3390*/  IADD3 R6, P1, R6, UR41, RZ ;  /* 0x0000002906067c10 */ /* 0x000fc6000ff3e0ff */
[----:B------:R1:W-:Y:S01]  /*33a0*/  @P3 STS.64 [R0+0x8008], RZ ;  /* 0x008008ff00003388 */ /* 0x0003e20000000a00 */
[----:B------:R-:W-:-:S04]  /*33b0*/  MOV R5, UR5 ;  /* 0x0000000500057c02 */ /* 0x000fc80008000f00 */
[----:B------:R-:W-:Y:S01]  /*33c0*/  IADD3.X R7, R7, UR42, R5, P1, !PT ;  /* 0x0000002a07077c10 */ /* 0x000fe20008ffe405 */
[----:B------:R-:W-:-:S04]  /*33d0*/  IMAD R5, R15, c[0x0][0x1b8], RZ ;  /* 0x00006e000f057a24 */ /* 0x000fc800078e02ff */
[C---:B------:R-:W-:Y:S02]  /*33e0*/  IMAD R10, R4.reuse, c[0x0][0x1bc], R5 ;  /* 0x00006f00040a7a24 */ /* 0x040fe400078e0205 */
[----:B------:R-:W-:-:S05]  /*33f0*/  IMAD.WIDE.U32 R4, R4, c[0x0][0x1b8], R6 ;  /* 0x00006e0004047a25 */ /* 0x000fca00078e0006 */
        /* <DEDUP_REMOVED lines=19> */
.L_x_443:
[----:B------:R-:W-:Y:S05]  /*3530*/  BSYNC B0 ;  /* 0x0000000000007941 */ /* 0x000fea0003800000 */
.L_x_442:
        /* <DEDUP_REMOVED lines=19> */
.L_x_445:
[----:B------:R-:W-:Y:S05]  /*3670*/  BSYNC B0 ;  /* 0x0000000000007941 */ /* 0x000fea0003800000 */
.L_x_444:
[----:B------:R-:W-:Y:S01]  /*3680*/  IMAD.MOV.U32 R6, RZ, RZ, c[0x0][0x308] ;  /* 0x0000c200ff067624 */ /* 0x000fe200078e00ff */
[----:B------:R-:W1:Y:S01]  /*3690*/  R2UR UR5, R246 ;  /* 0x00000000f60573c2 */ /* 0x000e6200000e0000 */
[----:B------:R-:W-:Y:S01]  /*36a0*/  IMAD.MOV.U32 R7, RZ, RZ, c[0x0][0x30c] ;  /* 0x0000c300ff077624 */ /* 0x000fe200078e00ff */
[----:B------:R-:W0:Y:S04]  /*36b0*/  LDGDEPBAR ;  /* 0x00000000000079af */ /* 0x000e280000000000 */
[----:B-12---:R1:W2:Y:S02]  /*36c0*/  LDG.E.64 R4, [R6.64+0x8] ;  /* 0x0000082406047981 */ /* 0x0062a4000c1e1b00 */
[----:B------:R-:W3:Y:S02]  /*36d0*/  R2UR UR4, R242 ;  /* 0x00000000f20473c2 */ /* 0x000ee400000e0000 */
[----:B-1--4-:R-:W4:Y:S01]  /*36e0*/  LDG.E.64 R6, [R6.64] ;  /* 0x0000002406067981 */ /* 0x012f22000c1e1b00 */
[----:B---3--:R-:W-:-:S02]  /*36f0*/  SHF.R.S32.HI R0, RZ, 0x1f, R14 ;  /* 0x0000001fff007819 */ /* 0x008fc4000001140e */
[----:B------:R-:W-:Y:S01]  /*3700*/  IADD3 R3, R136, 0x1000, RZ ;  /* 0x0000100088037810 */ /* 0x000fe20007ffe0ff */
[----:B------:R-:W-:-:S03]  /*3710*/  IMAD.SHL.U32 R134, R142, 0x2, RZ ;  /* 0x000000028e867824 */ /* 0x000fc600078e00ff */
[----:B------:R-:W-:Y:S01]  /*3720*/  SEL R3, R3, R136, !P0 ;  /* 0x0000008803037207 */ /* 0x000fe20004000000 */
        /* <DEDUP_REMOVED lines=17> */
[----:B------:R-:W-:Y:S01]  /*3840*/  SHF.L.U32 R3, R3, 0x1, RZ ;  /* 0x0000000103037819 */ /* 0x000fe200000006ff */
[----:B------:R-:W-:Y:S01]  /*3850*/  IMAD.MOV.U32 R252, RZ, RZ, 0x4 ;  /* 0x00000004fffc7424 */ /* 0x000fe200078e00ff */
[----:B------:R-:W-:-:S02]  /*3860*/  IADD3 R135, R134, R137, RZ ;  /* 0x0000008986877210 */ /* 0x000fc40007ffe0ff */
[----:B--2---:R-:W-:-:S04]  /*3870*/  IADD3 R230, P2, P1, R4, UR5, R14 ;  /* 0x0000000504e67c10 */ /* 0x004fc8000f95e00e */
[----:B------:R-:W-:Y:S02]  /*3880*/  IADD3.X R236, R5, UR4, R0, P2, P1 ;  /* 0x0000000405ec7c10 */ /* 0x000fe400097e2400 */
[----:B------:R-:W-:-:S04]  /*3890*/  IADD3 R0, R142, 0x1000, RZ ;  /* 0x000010008e007810 */ /* 0x000fc80007ffe0ff */
[----:B------:R-:W-:Y:S01]  /*38a0*/  SEL R0, R0, R142, !P0 ;  /* 0x0000008e00007207 */ /* 0x000fe20004000000 */
[----:B----4-:R1:W2:Y:S08]  /*38b0*/  R2UR UR9, R7 ;  /* 0x00000000070973c2 */ /* 0x0102b000000e0000 */
[----:B------:R1:W3:Y:S01]  /*38c0*/  R2UR UR11, R6 ;  /* 0x00000000060b73c2 */ /* 0x0002e200000e0000 */
[----:B------:R-:W-:-:S02]  /*38d0*/  IMAD.SHL.U32 R130, R0, 0x2, RZ ;  /* 0x0000000200827824 */ /* 0x000fc400078e00ff */
[----:B-123--:R-:W-:-:S05]  /*38e0*/  IMAD.WIDE.U32 R230, R230, -0x2daee0ad, RZ ;  /* 0xd2511f53e6e67825 */ /* 0x00efca00078e00ff */
.L_x_448:
[C---:B-----5:R-:W-:Y:S01]  /*38f0*/  FSETP.NEU.FTZ.AND P0, PT, R233.reuse, -INF , PT ;  /* 0xff800000e900780b */ /* 0x060fe20003f1d000 */
[----:B------:R-:W-:Y:S01]  /*3900*/  IMAD.U32 R0, RZ, RZ, UR12 ;  /* 0x0000000cff007e24 */ /* 0x000fe2000f8e00ff */
[----:B------:R-:W-:Y:S01]  /*3910*/  UIADD3 UR4, UR9, -0x4498517b, URZ ;  /* 0xbb67ae8509047890 */ /* 0x000fe2000fffe03f */
[----:B------:R-:W-:Y:S01]  /*3920*/  IMAD.U32 R6, RZ, RZ, UR8 ;  /* 0x00000008ff067e24 */ /* 0x000fe2000f8e00ff */
[----:B------:R-:W0:Y:S01]  /*3930*/  LDGDEPBAR ;  /* 0x00000000000079af */ /* 0x000e220000000000 */
[----:B------:R-:W-:Y:S01]  /*3940*/  IMAD R0, R0, 0x2, R235 ;  /* 0x0000000200007824 */ /* 0x000fe200078e02eb */
[----:B------:R-:W-:Y:S01]  /*3950*/  USHF.L.U32 UR6, UR12, 0x7, URZ ;  /* 0x000000070c067899 */ /* 0x000fe2000800063f */
[----:B------:R-:W-:Y:S01]  /*3960*/  IMAD R6, R6, 0x8, R238 ;  /* 0x0000000806067824 */ /* 0x000fe200078e02ee */
[----:B------:R-:W-:Y:S01]  /*3970*/  LOP3.LUT R12, R230, UR4, RZ, 0x3c, !PT ;  /* 0x00000004e60c7c12 */ /* 0x000fe2000f8e3cff */
[----:B------:R-:W-:Y:S01]  /*3980*/  IMAD.SHL.U32 R0, R0, 0x2, RZ ;  /* 0x0000000200007824 */ /* 0x000fe200078e00ff */
[----:B------:R-:W-:Y:S01]  /*3990*/  UIADD3 UR4, UR11, -0x61c88647, URZ ;  /* 0x9e3779b90b047890 */ /* 0x000fe2000fffe03f */
[----:B------:R-:W-:Y:S01]  /*39a0*/  IMAD.U32 R113, RZ, RZ, UR12 ;  /* 0x0000000cff717e24 */ /* 0x000fe2000f8e00ff */
[----:B------:R-:W-:Y:S01]  /*39b0*/  IADD3 R5, R6, 0x4, RZ ;  /* 0x0000000406057810 */ /* 0x000fe20007ffe0ff */
[----:B------:R-:W-:Y:S01]  /*39c0*/  FMUL.FTZ R117, R233, 1.4426950216293334961 ;  /* 0x3fb8aa3be9757820 */ /* 0x000fe20000410000 */
[----:B------:R-:W-:Y:S01]  /*39d0*/  IADD3 R4, R0, 0x1, RZ ;  /* 0x0000000100047810 */ /* 0x000fe20007ffe0ff */
[----:B------:R-:W-:Y:S01]  /*39e0*/  FMUL.FTZ R115, R234, 1.4426950216293334961 ;  /* 0x3fb8aa3bea737820 */ /* 0x000fe20000410000 */
[C---:B------:R-:W-:Y:S01]  /*39f0*/  LOP3.LUT R8, R231.reuse, UR9, R0, 0x96, !PT ;  /* 0x00000009e7087c12 */ /* 0x040fe2000f8e9600 */
[----:B------:R-:W-:Y:S01]  /*3a00*/  IMAD.WIDE.U32 R6, R6, -0x326172a9, RZ ;  /* 0xcd9e8d5706067825 */ /* 0x000fe200078e00ff */
[----:B------:R-:W-:Y:S01]  /*3a10*/  LOP3.LUT R0, R231, UR9, R4, 0x96, !PT ;  /* 0x00000009e7007c12 */ /* 0x000fe2000f8e9604 */
[----:B------:R-:W-:Y:S01]  /*3a20*/  UISETP.GT.AND UP2, UPT, UR8, UR18, UPT ;  /* 0x000000120800728c */ /* 0x000fe2000bf44270 */
[----:B------:R-:W-:Y:S01]  /*3a30*/  FSEL R117, R117, RZ, P0 ;  /* 0x000000ff75757208 */ /* 0x000fe20000000000 */
[----:B------:R-:W-:Y:S04]  /*3a40*/  IMAD.WIDE.U32 R4, R5, -0x326172a9, RZ ;  /* 0xcd9e8d5705047825 */ /* 0x000fe800078e00ff */
[----:B------:R-:W-:Y:S01]  /*3a50*/  IMAD.WIDE.U32 R20, R0, -0x326172a9, RZ ;  /* 0xcd9e8d5700147825 */ /* 0x000fe200078e00ff */
[----:B------:R-:W-:Y:S01]  /*3a60*/  LOP3.LUT R0, R236, UR11, RZ, 0x3c, !PT ;  /* 0x0000000bec007c12 */ /* 0x000fe2000f8e3cff */
[----:B------:R-:W-:Y:S04]  /*3a70*/  DEPBAR.LE SB0, 0x0 ;  /* 0x000080000000791a */ /* 0x000fe80000000000 */
[-C--:B------:R-:W-:Y:S01]  /*3a80*/  LOP3.LUT R10, R7, R0.reuse, RZ, 0x3c, !PT ;  /* 0x00000000070a7212 */ /* 0x080fe200078e3cff */
[----:B------:R-:W-:Y:S01]  /*3a90*/  IMAD.WIDE.U32 R22, R8, -0x326172a9, RZ ;  /* 0xcd9e8d5708167825 */ /* 0x000fe200078e00ff */
[----:B------:R-:W-:Y:S01]  /*3aa0*/  LOP3.LUT R8, R5, R0, RZ, 0x3c, !PT ;  /* 0x0000000005087212 */ /* 0x000fe200078e3cff */
[----:B------:R-:W-:Y:S01]  /*3ab0*/  BAR.SYNC.DEFER_BLOCKING 0x0 ;  /* 0x0000000000007b1d */ /* 0x000fe20000010000 */
[--C-:B------:R-:W-:Y:S01]  /*3ac0*/  LOP3.LUT R16, R21, UR4, R6.reuse, 0x96, !PT ;  /* 0x0000000415107c12 */ /* 0x100fe2000f8e9606 */
[----:B------:R-:W-:Y:S01]  /*3ad0*/  IMAD.WIDE.U32 R10, R10, -0x2daee0ad, RZ ;  /* 0xd2511f530a0a7825 */ /* 0x000fe200078e00ff */
[C---:B------:R-:W-:Y:S02]  /*3ae0*/  LOP3.LUT R18, R23.reuse, UR4, R6, 0x96, !PT ;  /* 0x0000000417127c12 */ /* 0x040fe4000f8e9606 */
[--C-:B------:R-:W-:Y:S01]  /*3af0*/  LOP3.LUT R14, R23, UR4, R4.reuse, 0x96, !PT ;  /* 0x00000004170e7c12 */ /* 0x100fe2000f8e9604 */
[----:B------:R-:W-:Y:S01]  /*3b00*/  IMAD.WIDE.U32 R8, R8, -0x2daee0ad, RZ ;  /* 0xd2511f5308087825 */ /* 0x000fe200078e00ff */
[----:B------:R-:W-:Y:S01]  /*3b10*/  LOP3.LUT R13, R21, UR4, R4, 0x96, !PT ;  /* 0x00000004150d7c12 */ /* 0x000fe2000f8e9604 */
[----:B------:R-:W-:Y:S01]  /*3b20*/  UIADD3 UR4, UR11, 0x3c6ef372, URZ ;  /* 0x3c6ef3720b047890 */ /* 0x000fe2000fffe03f */
[----:B------:R-:W-:Y:S01]  /*3b30*/  LOP3.LUT R6, R12, R11, RZ, 0x3c, !PT ;  /* 0x0000000b0c067212 */ /* 0x000fe200078e3cff */
[----:B------:R-:W-:Y:S01]  /*3b40*/  IMAD.WIDE.U32 R18, R18, -0x2daee0ad, RZ ;  /* 0xd2511f5312127825 */ /* 0x000fe200078e00ff */
[----:B------:R-:W-:Y:S03]  /*3b50*/  LOP3.LUT R4, R12, R9, RZ, 0x3c, !PT ;  /* 0x000000090c047212 */ /* 0x000fe600078e3cff */
[----:B------:R-:W-:Y:S04]  /*3b60*/  IMAD.WIDE.U32 R6, R6, -0x326172a9, RZ ;  /* 0xcd9e8d5706067825 */ /* 0x000fe800078e00ff */
[----:B------:R-:W-:Y:S01]  /*3b70*/  IMAD.WIDE.U32 R4, R4, -0x326172a9, RZ ;  /* 0xcd9e8d5704047825 */ /* 0x000fe200078e00ff */
[C---:B------:R-:W-:Y:S02]  /*3b80*/  LOP3.LUT R26, R7.reuse, UR4, R22, 0x96, !PT ;  /* 0x00000004071a7c12 */ /* 0x040fe4000f8e9616 */
[----:B------:R-:W-:Y:S01]  /*3b90*/  LOP3.LUT R24, R7, UR4, R20, 0x96, !PT ;  /* 0x0000000407187c12 */ /* 0x000fe2000f8e9614 */
[----:B------:R-:W-:Y:S01]  /*3ba0*/  IMAD.WIDE.U32 R16, R16, -0x2daee0ad, RZ ;  /* 0xd2511f5310107825 */ /* 0x000fe200078e00ff */
[C---:B------:R-:W-:Y:S01]  /*3bb0*/  LOP3.LUT R22, R5.reuse, UR4, R22, 0x96, !PT ;  /* 0x0000000405167c12 */ /* 0x040fe2000f8e9616 */
[----:B------:R-:W-:Y:S01]  /*3bc0*/  LDSM.16.M88.4 R64, [R130] ;  /* 0x000000008240783b */ /* 0x000fe20000000200 */
[----:B------:R-:W-:Y:S01]  /*3bd0*/  LOP3.LUT R20, R5, UR4, R20, 0x96, !PT ;  /* 0x0000000405147c12 */ /* 0x000fe2000f8e9614 */
[----:B------:R-:W-:Y:S01]  /*3be0*/  UIADD3 UR4, UR9, 0x76cf5d0a, URZ ;  /* 0x76cf5d0a09047890 */ /* 0x000fe2000fffe03f */
[----:B------:R-:W-:Y:S04]  /*3bf0*/  IMAD.WIDE.U32 R14, R14, -0x2daee0ad, RZ ;  /* 0xd2511f530e0e7825 */ /* 0x000fe800078e00ff */
[----:B------:R-:W-:Y:S01]  /*3c00*/  IMAD.WIDE.U32 R12, R13, -0x2daee0ad, RZ ;  /* 0xd2511f530d0c7825 */ /* 0x000fe200078e00ff */
[--C-:B------:R-:W-:Y:S01]  /*3c10*/  LOP3.LUT R0, R19, UR4, R10.reuse, 0x96, !PT ;  /* 0x0000000413007c12 */ /* 0x100fe2000f8e960a */
[----:B------:R-:W-:Y:S01]  /*3c20*/  LDSM.16.M88.4 R60, [R130+0x1000] ;  /* 0x00100000823c783b */ /* 0x000fe20000000200 */
[----:B------:R-:W-:Y:S01]  /*3c30*/  LOP3.LUT R5, R17, UR4, R10, 0x96, !PT ;  /* 0x0000000411057c12 */ /* 0x000fe2000f8e960a */
[----:B------:R-:W-:Y:S01]  /*3c40*/  IMAD.WIDE.U32 R26, R26, -0x2daee0ad, RZ ;  /* 0xd2511f531a1a7825 */ /* 0x000fe200078e00ff */
[--C-:B------:R-:W-:Y:S02]  /*3c50*/  LOP3.LUT R10, R15, UR4, R8.reuse, 0x96, !PT ;  /* 0x000000040f0a7c12 */ /* 0x100fe4000f8e9608 */
[----:B------:R-:W-:Y:S01]  /*3c60*/  LOP3.LUT R8, R13, UR4, R8, 0x96, !PT ;  /* 0x000000040d087c12 */ /* 0x000fe2000f8e9608 */
[----:B------:R-:W-:Y:S01]  /*3c70*/  UIADD3 UR4, UR9, 0x32370b8f, URZ ;  /* 0x32370b8f09047890 */ /* 0x000fe2000fffe03f */
[----:B------:R-:W-:Y:S01]  /*3c80*/  IMAD.WIDE.U32 R24, R24, -0x2daee0ad, RZ ;  /* 0xd2511f5318187825 */ /* 0x000fe200078e00ff */
[----:B------:R-:W-:Y:S03]  /*3c90*/  LDSM.16.M88.4 R48, [R128+0x6800] ;  /* 0x006800008030783b */ /* 0x000fe60000000200 */
[----:B------:R-:W-:Y:S01]  /*3ca0*/  IMAD.WIDE.U32 R22, R22, -0x2daee0ad, RZ ;  /* 0xd2511f5316167825 */ /* 0x000fe200078e00ff */
[----:B------:R-:W-:Y:S02]  /*3cb0*/  LOP3.LUT R34, R27, UR4, R18, 0x96, !PT ;  /* 0x000000041b227c12 */ /* 0x000fe4000f8e9612 */
[----:B------:R-:W-:Y:S01]  /*3cc0*/  LOP3.LUT R32, R25, UR4, R16, 0x96, !PT ;  /* 0x0000000419207c12 */ /* 0x000fe2000f8e9610 */
[----:B------:R-:W-:Y:S01]  /*3cd0*/  IMAD.WIDE.U32 R20, R20, -0x2daee0ad, RZ ;  /* 0xd2511f5314147825 */ /* 0x000fe200078e00ff */
[----:B------:R-:W-:Y:S01]  /*3ce0*/  LOP3.LUT R30, R23, UR4, R14, 0x96, !PT ;  /* 0x00000004171e7c12 */ /* 0x000fe2000f8e960e */
[----:B------:R-:W-:Y:S02]  /*3cf0*/  LDSM.16.M88.4 R100, [R128+0x6c00] ;  /* 0x006c00008064783b */ /* 0x000fe40000000200 */
[----:B------:R-:W-:Y:S01]  /*3d00*/  IMAD.WIDE.U32 R34, R34, -0x326172a9, RZ ;  /* 0xcd9e8d5722227825 */ /* 0x000fe200078e00ff */
[----:B------:R-:W-:Y:S01]  /*3d10*/  LOP3.LUT R28, R21, UR4, R12, 0x96, !PT ;  /* 0x00000004151c7c12 */ /* 0x000fe2000f8e960c */
[----:B------:R-:W-:Y:S02]  /*3d20*/  UIADD3 UR4, UR11, -0x255992d5, URZ ;  /* 0xdaa66d2b0b047890 */ /* 0x000fe4000fffe03f */
[----:B------:R-:W-:Y:S02]  /*3d30*/  IMAD.WIDE.U32 R14, R0, -0x326172a9, RZ ;  /* 0xcd9e8d57000e7825 */ /* 0x000fe400078e00ff */
[----:B------:R-:W-:Y:S02]  /*3d40*/  LDSM.16.M88.4 R108, [R129+0x6000] ;  /* 0x00600000816c783b */ /* 0x000fe40000000200 */
[----:B------:R-:W-:Y:S01]  /*3d50*/  IMAD.WIDE.U32 R12, R5, -0x326172a9, RZ ;  /* 0xcd9e8d57050c7825 */ /* 0x000fe200078e00ff */
[--C-:B------:R-:W-:Y:S03]  /*3d60*/  LOP3.LUT R0, R15, UR4, R6.reuse, 0x96, !PT ;  /* 0x000000040f007c12 */ /* 0x100fe6000f8e9606 */
[----:B------:R-:W-:Y:S01]  /*3d70*/  IMAD.WIDE.U32 R10, R10, -0x326172a9, RZ ;  /* 0xcd9e8d570a0a7825 */ /* 0x000fe200078e00ff */
[----:B------:R-:W-:Y:S03]  /*3d80*/  LOP3.LUT R5, R13, UR4, R6, 0x96, !PT ;  /* 0x000000040d057c12 */ /* 0x000fe6000f8e9606 */
[----:B------:R-:W-:Y:S01]  /*3d90*/  IMAD.WIDE.U32 R8, R8, -0x326172a9, RZ ;  /* 0xcd9e8d5708087825 */ /* 0x000fe200078e00ff */
[--C-:B------:R-:W-:Y:S03]  /*3da0*/  LOP3.LUT R6, R11, UR4, R4.reuse, 0x96, !PT ;  /* 0x000000040b067c12 */ /* 0x100fe6000f8e9604 */
        /* <DEDUP_REMOVED lines=26> */
[----:B------:R-:W-:Y:S01]  /*3f50*/  IMAD.WIDE.U32 R124, R124, -0x326172a9, RZ ;  /* 0xcd9e8d577c7c7825 */ /* 0x000fe200078e00ff */
[----:B------:R-:W-:Y:S01]  /*3f60*/  LOP3.LUT R0, R13, UR4, R4, 0x96, !PT ;  /* 0x000000040d007c12 */ /* 0x000fe2000f8e9604 */
[----:B------:R-:W-:Y:S02]  /*3f70*/  UIADD3 UR4, UR11, 0x1715609d, URZ ;  /* 0x1715609d0b047890 */ /* 0x000fe4000fffe03f */
        /* <DEDUP_REMOVED lines=18> */
[----:B------:R-:W-:Y:S02]  /*40a0*/  IMAD.WIDE.U32 R146, R32, -0x2daee0ad, RZ ;  /* 0xd2511f5320927825 */ /* 0x000fe400078e00ff */
[----:B------:R-:W-:Y:S02]  /*40b0*/  LDSM.16.M88.4 R32, [R128+0x6400] ;  /* 0x006400008020783b */ /* 0x000fe40000000200 */
[----:B------:R-:W-:Y:S01]  /*40c0*/  LOP3.LUT R152, R123, UR4, R18, 0x96, !PT ;  /* 0x000000047b987c12 */ /* 0x000fe2000f8e9612 */
[----:B------:R-:W-:Y:S01]  /*40d0*/  IMAD.WIDE.U32 R120, R30, -0x2daee0ad, RZ ;  /* 0xd2511f531e787825 */ /* 0x000fe200078e00ff */
[----:B------:R-:W-:Y:S03]  /*40e0*/  LOP3.LUT R159, R147, UR4, R16, 0x96, !PT ;  /* 0x00000004939f7c12 */ /* 0x000fe6000f8e9610 */
[----:B------:R-:W-:Y:S01]  /*40f0*/  IMAD.WIDE.U32 R148, R28, -0x2daee0ad, RZ ;  /* 0xd2511f531c947825 */ /* 0x000fe200078e00ff */
[----:B------:R-:W-:Y:S01]  /*4100*/  LOP3.LUT R153, R121, UR4, R14, 0x96, !PT ;  /* 0x0000000479997c12 */ /* 0x000fe2000f8e960e */
[----:B------:R-:W1:Y:S02]  /*4110*/  LDSM.16.M88.4 R16, [R128+0x6000] ;  /* 0x006000008010783b */ /* 0x000e640000000200 */
[----:B------:R-:W-:Y:S01]  /*4120*/  IMAD.IADD R0, R137, 0x1, R130 ;  /* 0x0000000189007824 */ /* 0x000fe200078e0282 */
[----:B------:R-:W-:Y:S01]  /*4130*/  LOP3.LUT R164, R149, UR4, R12, 0x96, !PT ;  /* 0x0000000495a47c12 */ /* 0x000fe2000f8e960c */
[----:B------:R-:W-:Y:S04]  /*4140*/  UIADD3 UR4, UR17, 0x80, UR6 ;  /* 0x0000008011047890 */ /* 0x000fe8000fffe006 */
[----:B------:R-:W-:Y:S01]  /*4150*/  UIADD3 UR5, UR4, -UR10, URZ ;  /* 0x8000000a04057290 */ /* 0x000fe2000fffe03f */
[----:B------:R-:W2:Y:S01]  /*4160*/  LDSM.16.M88.4 R104, [R0] ;  /* 0x000000000068783b */ /* 0x000ea20000000200 */
[----:B------:R-:W-:Y:S04]  /*4170*/  USHF.L.U32 UR4, UR8, 0x7, URZ ;  /* 0x0000000708047899 */ /* 0x000fe8000800063f */
[----:B------:R-:W-:Y:S02]  /*4180*/  UISETP.GE.AND UP0, UPT, UR4, UR5, UPT ;  /* 0x000000050400728c */ /* 0x000fe4000bf06270 */
[----:B------:R-:W-:Y:S01]  /*4190*/  IMAD.U32 R114, RZ, RZ, UR4 ;  /* 0x00000004ff727e24 */ /* 0x000fe2000f8e00ff */
[----:B------:R-:W-:Y:S03]  /*41a0*/  UIADD3 UR4, UR6, 0x80, URZ ;  /* 0x0000008006047890 */ /* 0x000fe6000fffe03f */
[----:B------:R-:W-:Y:S02]  /*41b0*/  ULDC.64 UR6, c[0x0][0x118] ;  /* 0x0000460000067ab9 */ /* 0x000fe40000000a00 */
[----:B------:R-:W-:Y:S03]  /*41c0*/  UISETP.LT.AND UP0, UPT, UR4, UR10, UP0 ;  /* 0x0000000a0400728c */ /* 0x000fe60008701270 */
[----:B------:R-:W-:Y:S03]  /*41d0*/  ULDC.U8 UR4, c[0x0][0x2d8] ;  /* 0x0000b60000047ab9 */ /* 0x000fe60000000000 */
[----:B------:R-:W-:Y:S01]  /*41e0*/  PLOP3.LUT P3, PT, PT, PT, UP0, 0x80, 0x0 ;  /* 0x000000000000781c */ /* 0x000fe20003f6f008 */
[-C--:B-1----:R-:W-:Y:S11]  /*41f0*/  HMMA.16816.F32 R4, R64, R16.reuse, RZ ;  /* 0x000000104004723c */ /* 0x082ff600000018ff */
[----:B------:R-:W-:Y:S01]  /*4200*/  @!UPT UIADD3 URZ, URZ, URZ, URZ ;  /* 0x0000003f3f3ff290 */ /* 0x000fe2000fffe03f */
[----:B------:R-:W1:Y:S01]  /*4210*/  @!P3 S2R R112, SR_TID.X ;  /* 0x000000000070b919 */ /* 0x000e620000002100 */
        /* <DEDUP_REMOVED lines=16> */
[-C--:B--2---:R-:W-:Y:S01]  /*4320*/  HMMA.16816.F32 R4, R104, R108.reuse, R4 ;  /* 0x0000006c6804723c */ /* 0x084fe20000001804 */
[----:B-1----:R-:W-:Y:S03]  /*4330*/  @!P3 IMAD.SHL.U32 R0, R112, 0x2, RZ ;  /* 0x000000027000b824 */ /* 0x002fe600078e00ff */
[----:B------:R-:W-:Y:S02]  /*4340*/  IMAD.U32 R112, RZ, RZ, UR17 ;  /* 0x00000011ff707e24 */ /* 0x000fe4000f8e00ff */
[----:B------:R-:W-:Y:S03]  /*4350*/  @!P3 LOP3.LUT R0, R0, 0x6, RZ, 0xc0, !PT ;  /* 0x000000060000b812 */ /* 0x000fe600078ec0ff */
[----:B------:R-:W-:Y:S03]  /*4360*/  @!P3 IADD3 R112, -R112, 0x1, R228 ;  /* 0x000000017070b810 */ /* 0x000fe60007ffe1e4 */
[----:B------:R-:W-:Y:S01]  /*4370*/  @!P3 IMAD R0, R235, 0x40, R0 ;  /* 0x00000040eb00b824 */ /* 0x000fe200078e0200 */
[----:B------:R-:W-:Y:S01]  /*4380*/  @!P3 IADD3 R112, R114, UR10, R112 ;  /* 0x0000000a7270bc10 */ /* 0x000fe2000fffe070 */
[----:B------:R-:W-:Y:S02]  /*4390*/  FMUL.FTZ R114, R229, 1.4426950216293334961 ;  /* 0x3fb8aa3be5727820 */ /* 0x000fe40000410000 */
[----:B------:R-:W-:Y:S01]  /*43a0*/  @!P3 IMAD R0, R113, 0x80, R0 ;  /* 0x000000807100b824 */ /* 0x000fe200078e0200 */
[C---:B------:R-:W-:Y:S02]  /*43b0*/  @!P3 IMNMX R116, R112.reuse, UR10, PT ;  /* 0x0000000a7074bc17 */ /* 0x040fe4000b800200 */
[----:B------:R-:W-:Y:S01]  /*43c0*/  @!P3 IADD3 R113, R112, 0x8, RZ ;  /* 0x000000087071b810 */ /* 0x000fe20007ffe0ff */
[C---:B---3--:R-:W-:Y:S01]  /*43d0*/  HMMA.16816.F32 R8, R100.reuse, R108, R8 ;  /* 0x0000006c6408723c */ /* 0x048fe20000001808 */
[C---:B------:R-:W-:Y:S02]  /*43e0*/  @!P3 IADD3 R118, R0.reuse, 0x1, RZ ;  /* 0x000000010076b810 */ /* 0x040fe40007ffe0ff */
[-C--:B------:R-:W-:Y:S02]  /*43f0*/  @!P3 ISETP.GE.AND P1, PT, R0, R116.reuse, PT ;  /* 0x000000740000b20c */ /* 0x080fe40003f26270 */
[----:B------:R-:W-:Y:S02]  /*4400*/  @!P3 ISETP.GE.AND P0, PT, R118, R116, PT ;  /* 0x000000747600b20c */ /* 0x000fe40003f06270 */
[----:B------:R-:W-:Y:S01]  /*4410*/  @!P3 IMNMX R113, R113, UR10, PT ;  /* 0x0000000a7171bc17 */ /* 0x000fe2000b800200 */
[-C--:B------:R-:W-:Y:S01]  /*4420*/  HMMA.16816.F32 R12, R100, R110.reuse, R12 ;  /* 0x0000006e640c723c */ /* 0x080fe2000000180c */
[----:B------:R-:W-:Y:S02]  /*4430*/  @!P3 FSEL R5, R5, -INF , !P0 ;  /* 0xff8000000505b808 */ /* 0x000fe40004000000 */
[----:B------:R-:W-:Y:S02]  /*4440*/  FSETP.NEU.FTZ.AND P0, PT, R234, -INF , PT ;  /* 0xff800000ea00780b */ /* 0x000fe40003f1d000 */
[----:B------:R-:W-:Y:S01]  /*4450*/  @!P3 FSEL R4, R4, -INF , !P1 ;  /* 0xff8000000404b808 */ /* 0x000fe20004800000 */
[--C-:B------:R-:W-:Y:S01]  /*4460*/  FFMA.FTZ R5, R5, c[0x0][0x23c], -R117.reuse ;  /* 0x00008f0005057a23 */ /* 0x100fe20000010875 */
[-C--:B------:R-:W-:Y:S01]  /*4470*/  @!P3 ISETP.GE.AND P1, PT, R0, R113.reuse, PT ;  /* 0x000000710000b20c */ /* 0x080fe20003f26270 */
[C---:B------:R-:W-:Y:S01]  /*4480*/  HMMA.16816.F32 R16, R104.reuse, R110, R16 ;  /* 0x0000006e6810723c */ /* 0x040fe20000001810 */
[----:B------:R-:W-:Y:S01]  /*4490*/  FSEL R115, R115, RZ, P0 ;  /* 0x000000ff73737208 */ /* 0x000fe20000000000 */
[----:B------:R-:W-:Y:S01]  /*44a0*/  MUFU.EX2 R196, R5 ;  /* 0x0000000500c47308 */ /* 0x000fe20000000800 */
[----:B------:R-:W-:Y:S01]  /*44b0*/  @!P3 ISETP.GE.AND P0, PT, R118, R113, PT ;  /* 0x000000717600b20c */ /* 0x000fe20003f06270 */
        /* <DEDUP_REMOVED lines=11> */
[-C--:B------:R-:W-:Y:S02]  /*4570*/  @!P3 ISETP.GE.AND P1, PT, R0, R109.reuse, PT ;  /* 0x0000006d0000b20c */ /* 0x080fe40003f26270 */
[----:B------:R-:W-:Y:S02]  /*4580*/  @!P3 FSEL R9, R9, -INF , !P0 ;  /* 0xff8000000909b808 */ /* 0x000fe40004000000 */
[----:B------:R-:W-:Y:S02]  /*4590*/  @!P3 FSEL R8, R8, -INF , !P1 ;  /* 0xff8000000808b808 */ /* 0x000fe40004800000 */
[----:B------:R-:W-:Y:S01]  /*45a0*/  @!P3 IADD3 R108, R112, 0x48, RZ ;  /* 0x00000048706cb810 */ /* 0x000fe20007ffe0ff */
[----:B------:R-:W-:Y:S01]  /*45b0*/  MUFU.EX2 R201, R6 ;  /* 0x0000000600c97308 */ /* 0x000fe20000000800 */
[----:B------:R-:W-:Y:S01]  /*45c0*/  FSETP.NEU.FTZ.AND P0, PT, R232, -INF , PT ;  /* 0xff800000e800780b */ /* 0x000fe20003f1d000 */
[--C-:B------:R-:W-:Y:S01]  /*45d0*/  FFMA.FTZ R9, R9, c[0x0][0x23c], -R114.reuse ;  /* 0x00008f0009097a23 */ /* 0x100fe20000010872 */
[----:B------:R-:W-:Y:S01]  /*45e0*/  @!P3 IMNMX R108, R108, UR10, PT ;  /* 0x0000000a6c6cbc17 */ /* 0x000fe2000b800200 */
[----:B------:R-:W-:Y:S02]  /*45f0*/  FFMA.FTZ R8, R8, c[0x0][0x23c], -R114 ;  /* 0x00008f0008087a23 */ /* 0x000fe40000010872 */
[----:B------:R-:W-:Y:S01]  /*4600*/  FMUL.FTZ R112, R232, 1.4426950216293334961 ;  /* 0x3fb8aa3be8707820 */ /* 0x000fe20000410000 */
[-C--:B------:R-:W-:Y:S03]  /*4610*/  @!P3 ISETP.GE.AND P1, PT, R0, R108.reuse, PT ;  /* 0x0000006c0000b20c */ /* 0x080fe60003f26270 */
[----:B------:R1:W-:Y:S01]  /*4620*/  MUFU.EX2 R200, R7 ;  /* 0x0000000700c87308 */ /* 0x0003e20000000800 */
[----:B------:R-:W-:Y:S02]  /*4630*/  FSEL R112, R112, RZ, P0 ;  /* 0x000000ff70707208 */ /* 0x000fe40000000000 */
[-C--:B------:R-:W-:Y:S02]  /*4640*/  @!P3 ISETP.GE.AND P0, PT, R118, R108.reuse, PT ;  /* 0x0000006c7600b20c */ /* 0x080fe40003f06270 */
[----:B------:R-:W-:Y:S02]  /*4650*/  @!P3 FSEL R10, R10, -INF , !P1 ;  /* 0xff8000000a0ab808 */ /* 0x000fe40004800000 */
[----:B------:R-:W-:Y:S03]  /*4660*/  @!P3 FSEL R11, R11, -INF , !P0 ;  /* 0xff8000000b0bb808 */ /* 0x000fe60004000000 */
[----:B------:R2:W-:Y:S01]  /*4670*/  MUFU.EX2 R205, R9 ;  /* 0x0000000900cd7308 */ /* 0x0005e20000000800 */
[--C-:B------:R-:W-:Y:S02]  /*4680*/  FFMA.FTZ R10, R10, c[0x0][0x23c], -R112.reuse ;  /* 0x00008f000a0a7a23 */ /* 0x100fe40000010870 */
[----:B------:R-:W-:Y:S07]  /*4690*/  FFMA.FTZ R11, R11, c[0x0][0x23c], -R112 ;  /* 0x00008f000b0b7a23 */ /* 0x000fee0000010870 */
        /* <DEDUP_REMOVED lines=13> */
[----:B------:R-:W-:Y:S01]  /*4770*/  FFMA.FTZ R13, R13, c[0x0][0x23c], -R114 ;  /* 0x00008f000d0d7a23 */ /* 0x000fe20000010872 */
[----:B------:R-:W-:Y:S02]  /*4780*/  @!P3 FSEL R14, R14, -INF , !P0 ;  /* 0xff8000000e0eb808 */ /* 0x000fe40004000000 */
[----:B------:R-:W-:Y:S01]  /*4790*/  @!P3 ISETP.GE.AND P0, PT, R8, R108, PT ;  /* 0x0000006c0800b20c */ /* 0x000fe20003f06270 */
[----:B------:R3:W-:Y:S02]  /*47a0*/  MUFU.EX2 R202, R13 ;  /* 0x0000000d00ca7308 */ /* 0x0007e40000000800 */
[--C-:B------:R-:W-:Y:S01]  /*47b0*/  FFMA.FTZ R14, R14, c[0x0][0x23c], -R112.reuse ;  /* 0x00008f000e0e7a23 */ /* 0x100fe20000010870 */
[----:B------:R-:W-:Y:S01]  /*47c0*/  @!P3 FSEL R15, R15, -INF , !P0 ;  /* 0xff8000000f0fb808 */ /* 0x000fe20004000000 */
[-C--:B-1----:R-:W-:Y:S01]  /*47d0*/  HMMA.16816.F32 R20, R104, R4.reuse, R20 ;  /* 0x000000046814723c */ /* 0x082fe20000001814 */
[-C--:B------:R-:W-:Y:S03]  /*47e0*/  @!P3 ISETP.GE.AND P0, PT, R9, R116.reuse, PT ;  /* 0x000000740900b20c */ /* 0x080fe60003f06270 */
[--C-:B------:R-:W-:Y:S01]  /*47f0*/  FFMA.FTZ R15, R15, c[0x0][0x23c], -R112.reuse ;  /* 0x00008f000f0f7a23 */ /* 0x100fe20000010870 */
        /* <DEDUP_REMOVED lines=8> */
[----:B------:R2:W-:Y:S01]  /*4880*/  MUFU.EX2 R207, R15 ;  /* 0x0000000f00cf7308 */ /* 0x0005e20000000800 */
[-C--:B------:R-:W-:Y:S02]  /*4890*/  HMMA.16816.F32 R28, R100, R6.reuse, R28 ;  /* 0x00000006641c723c */ /* 0x080fe4000000181c */
[----:B------:R-:W-:Y:S01]  /*48a0*/  @!P3 FSEL R18, R18, -INF , !P0 ;  /* 0xff8000001212b808 */ /* 0x000fe20004000000 */
[----:B------:R-:W-:Y:S01]  /*48b0*/  FFMA.FTZ R17, R17, c[0x0][0x23c], -R117 ;  /* 0x00008f0011117a23 */ /* 0x000fe20000010875 */
[-C--:B------:R-:W-:Y:S02]  /*48c0*/  @!P3 ISETP.GE.AND P0, PT, R8, R113.reuse, PT ;  /* 0x000000710800b20c */ /* 0x080fe40003f06270 */
[----:B---3--:R-:W-:Y:S01]  /*48d0*/  @!P3 IADD3 R13, R0, 0x10, RZ ;  /* 0x00000010000db810 */ /* 0x008fe20007ffe0ff */
[----:B------:R-:W3:Y:S01]  /*48e0*/  LDSM.16.M88.4 R8, [R129+0x6800] ;  /* 0x006800008108783b */ /* 0x000ee20000000200 */
[----:B------:R-:W-:Y:S01]  /*48f0*/  @!P3 FSEL R19, R19, -INF , !P0 ;  /* 0xff8000001313b808 */ /* 0x000fe20004000000 */
[C---:B------:R-:W-:Y:S01]  /*4900*/  HMMA.16816.F32 R32, R104.reuse, R6, R32 ;  /* 0x000000066820723c */ /* 0x040fe20000001820 */
[CC--:B------:R-:W-:Y:S01]  /*4910*/  @!P3 ISETP.GE.AND P0, PT, R13.reuse, R116.reuse, PT ;  /* 0x000000740d00b20c */ /* 0x0c0fe20003f06270 */
[----:B------:R4:W3:Y:S01]  /*4920*/  MUFU.EX2 R189, R16 ;  /* 0x0000001000bd7308 */ /* 0x0008e20000000800 */
[----:B------:R-:W-:Y:S01]  /*4930*/  @!P3 ISETP.GE.AND P1, PT, R12, R116, PT ;  /* 0x000000740c00b20c */ /* 0x000fe20003f26270 */
[----:B-1----:R-:W-:Y:S01]  /*4940*/  IMAD.U32 R14, RZ, RZ, UR16 ;  /* 0x00000010ff0e7e24 */ /* 0x002fe2000f8e00ff */
[----:B------:R-:W-:Y:S01]  /*4950*/  @!P3 FSEL R20, R20, -INF , !P0 ;  /* 0xff8000001414b808 */ /* 0x000fe20004000000 */
[--C-:B------:R-:W-:Y:S01]  /*4960*/  FFMA.FTZ R18, R18, c[0x0][0x23c], -R115.reuse ;  /* 0x00008f0012127a23 */ /* 0x100fe20000010873 */
[----:B------:R-:W-:Y:S01]  /*4970*/  @!P3 ISETP.GE.AND P4, PT, R13, R108, PT ;  /* 0x0000006c0d00b20c */ /* 0x000fe20003f86270 */
[----:B------:R-:W-:Y:S01]  /*4980*/  FFMA.FTZ R19, R19, c[0x0][0x23c], -R115 ;  /* 0x00008f0013137a23 */ /* 0x000fe20000010873 */
[----:B------:R-:W-:Y:S02]  /*4990*/  LEA R14, P0, R228, R14, 0x2 ;  /* 0x0000000ee40e7211 */ /* 0x000fe400078010ff */
[----:B------:R-:W-:Y:S01]  /*49a0*/  @!P3 ISETP.GE.AND P2, PT, R12, R113, PT ;  /* 0x000000710c00b20c */ /* 0x000fe20003f46270 */
[----:B------:R-:W-:Y:S01]  /*49b0*/  MUFU.EX2 R193, R18 ;  /* 0x0000001200c17308 */ /* 0x000fe20000000800 */
[C---:B------:R-:W-:Y:S01]  /*49c0*/  @!P3 IADD3 R5, R0.reuse, 0x18, RZ ;  /* 0x000000180005b810 */ /* 0x040fe20007ffe0ff */
[----:B--2---:R-:W-:Y:S01]  /*49d0*/  IMAD.U32 R15, RZ, RZ, UR13 ;  /* 0x0000000dff0f7e24 */ /* 0x004fe2000f8e00ff */
[----:B------:R-:W-:Y:S01]  /*49e0*/  @!P3 IADD3 R4, R0, 0x19, RZ ;  /* 0x000000190004b810 */ /* 0x000fe20007ffe0ff */
[--C-:B------:R-:W-:Y:S01]  /*49f0*/  FFMA.FTZ R20, R20, c[0x0][0x23c], -R117.reuse ;  /* 0x00008f0014147a23 */ /* 0x100fe20000010875 */
[----:B------:R-:W-:Y:S02]  /*4a00*/  @!P3 FSEL R21, R21, -INF , !P1 ;  /* 0xff8000001515b808 */ /* 0x000fe40004800000 */
[----:B------:R-:W-:Y:S02]  /*4a10*/  LEA.HI.X.SX32 R15, R228, R15, 0x2, P0 ;  /* 0x0000000fe40f7211 */ /* 0x000fe400000f16ff */
[C---:B------:R-:W-:Y:S01]  /*4a20*/  @!P3 ISETP.GE.AND P0, PT, R13.reuse, R113, PT ;  /* 0x000000710d00b20c */ /* 0x040fe20003f06270 */
[----:B------:R-:W1:Y:S01]  /*4a30*/  MUFU.EX2 R192, R19 ;  /* 0x0000001300c07308 */ /* 0x000e620000000800 */
[-C--:B------:R-:W-:Y:S01]  /*4a40*/  @!P3 ISETP.GE.AND P1, PT, R13, R109.reuse, PT ;  /* 0x0000006d0d00b20c */ /* 0x080fe20003f26270 */
[----:B------:R-:W-:Y:S01]  /*4a50*/  FFMA.FTZ R21, R21, c[0x0][0x23c], -R117 ;  /* 0x00008f0015157a23 */ /* 0x000fe20000010875 */
[-C--:B------:R-:W-:Y:S02]  /*4a60*/  @!P3 ISETP.GE.AND P5, PT, R12, R109.reuse, PT ;  /* 0x0000006d0c00b20c */ /* 0x080fe40003fa6270 */
[----:B----4-:R-:W-:Y:S02]  /*4a70*/  LOP3.LUT R16, R144, 0xff, RZ, 0xc0, !PT ;  /* 0x000000ff90107812 */ /* 0x010fe400078ec0ff */
[----:B------:R-:W-:Y:S02]  /*4a80*/  @!P3 FSEL R22, R22, -INF , !P0 ;  /* 0xff8000001616b808 */ /* 0x000fe40004000000 */
[-C--:B------:R-:W-:Y:S01]  /*4a90*/  @!P3 ISETP.GE.AND P0, PT, R12, R108.reuse, PT ;  /* 0x0000006c0c00b20c */ /* 0x080fe20003f06270 */
[----:B------:R2:W4:Y:S01]  /*4aa0*/  MUFU.EX2 R186, R17 ;  /* 0x0000001100ba7308 */ /* 0x0005220000000800 */
[-C--:B------:R-:W-:Y:S01]  /*4ab0*/  @!P3 ISETP.GE.AND P6, PT, R5, R109.reuse, PT ;  /* 0x0000006d0500b20c */ /* 0x080fe20003fc6270 */
[--C-:B------:R-:W-:Y:S01]  /*4ac0*/  FFMA.FTZ R22, R22, c[0x0][0x23c], -R115.reuse ;  /* 0x00008f0016167a23 */ /* 0x100fe20000010873 */
[----:B------:R-:W-:Y:S02]  /*4ad0*/  @!P3 FSEL R26, R26, -INF , !P4 ;  /* 0xff8000001a1ab808 */ /* 0x000fe40006000000 */
[----:B------:R-:W-:Y:S01]  /*4ae0*/  @!P3 ISETP.GE.AND P4, PT, R4, R109, PT ;  /* 0x0000006d0400b20c */ /* 0x000fe20003f86270 */
[-C--:B---3--:R-:W-:Y:S01]  /*4af0*/  HMMA.16816.F32 R36, R104, R8.reuse, R36 ;  /* 0x000000086824723c */ /* 0x088fe20000001824 */
[----:B------:R-:W-:Y:S01]  /*4b00*/  @!P3 FSEL R23, R23, -INF , !P2 ;  /* 0xff8000001717b808 */ /* 0x000fe20005000000 */
[----:B------:R-:W-:Y:S01]  /*4b10*/  FFMA.FTZ R26, R26, c[0x0][0x23c], -R112 ;  /* 0x00008f001a1a7a23 */ /* 0x000fe20000010870 */
[----:B------:R-:W-:Y:S01]  /*4b20*/  @!P3 ISETP.GE.AND P2, PT, R5, R108, PT ;  /* 0x0000006c0500b20c */ /* 0x000fe20003f46270 */
[----:B------:R-:W-:Y:S01]  /*4b30*/  MUFU.EX2 R183, R21 ;  /* 0x0000001500b77308 */ /* 0x000fe20000000800 */
[----:B------:R-:W-:Y:S01]  /*4b40*/  @!P3 FSEL R24, R24, -INF , !P1 ;  /* 0xff8000001818b808 */ /* 0x000fe20004800000 */
[--C-:B------:R-:W-:Y:S01]  /*4b50*/  FFMA.FTZ R23, R23, c[0x0][0x23c], -R115.reuse ;  /* 0x00008f0017177a23 */ /* 0x100fe20000010873 */
[----:B------:R-:W-:Y:S01]  /*4b60*/  @!P3 ISETP.GE.AND P1, PT, R5, R116, PT ;  /* 0x000000740500b20c */ /* 0x000fe20003f26270 */
[C---:B------:R-:W-:Y:S01]  /*4b70*/  HMMA.16816.F32 R40, R100.reuse, R8, R40 ;  /* 0x000000086428723c */ /* 0x040fe20000001828 */
[----:B------:R-:W-:Y:S02]  /*4b80*/  @!P3 FSEL R25, R25, -INF , !P5 ;  /* 0xff8000001919b808 */ /* 0x000fe40006800000 */
[-C--:B------:R-:W-:Y:S01]  /*4b90*/  @!P3 ISETP.GE.AND P5, PT, R5, R113.reuse, PT ;  /* 0x000000710500b20c */ /* 0x080fe20003fa6270 */
[--C-:B------:R-:W-:Y:S01]  /*4ba0*/  FFMA.FTZ R24, R24, c[0x0][0x23c], -R114.reuse ;  /* 0x00008f0018187a23 */ /* 0x100fe20000010872 */
[----:B------:R-:W-:Y:S01]  /*4bb0*/  @!P3 FSEL R27, R27, -INF , !P0 ;  /* 0xff8000001b1bb808 */ /* 0x000fe20004000000 */
[----:B------:R-:W-:Y:S01]  /*4bc0*/  FFMA.FTZ R25, R25, c[0x0][0x23c], -R114 ;  /* 0x00008f0019197a23 */ /* 0x000fe20000010872 */
[----:B------:R-:W-:Y:S01]  /*4bd0*/  @!P3 ISETP.GE.AND P0, PT, R4, R108, PT ;  /* 0x0000006c0400b20c */ /* 0x000fe20003f06270 */
[-C--:B------:R-:W-:Y:S01]  /*4be0*/  HMMA.16816.F32 R44, R100, R10.reuse, R44 ;  /* 0x0000000a642c723c */ /* 0x080fe2000000182c */
[----:B------:R-:W-:Y:S01]  /*4bf0*/  @!P3 FSEL R28, R28, -INF , !P6 ;  /* 0xff8000001c1cb808 */ /* 0x000fe20007000000 */
[----:B------:R3:W1:Y:S01]  /*4c00*/  MUFU.EX2 R182, R20 ;  /* 0x0000001400b67308 */ /* 0x0006620000000800 */
[-C--:B------:R-:W-:Y:S01]  /*4c10*/  @!P3 ISETP.GE.AND P6, PT, R4, R116.reuse, PT ;  /* 0x000000740400b20c */ /* 0x080fe20003fc6270 */
[----:B------:R-:W-:Y:S01]  /*4c20*/  FFMA.FTZ R27, R27, c[0x0][0x23c], -R112 ;  /* 0x00008f001b1b7a23 */ /* 0x000fe20000010870 */
[----:B--2---:R-:W-:Y:S01]  /*4c30*/  SHF.R.U32.HI R17, RZ, 0x18, R144 ;  /* 0x00000018ff117819 */ /* 0x004fe20000011690 */
[--C-:B------:R-:W-:Y:S01]  /*4c40*/  FFMA.FTZ R28, R28, c[0x0][0x23c], -R114.reuse ;  /* 0x00008f001c1c7a23 */ /* 0x100fe20000010872 */
[----:B------:R-:W-:Y:S01]  /*4c50*/  @!P3 FSEL R29, R29, -INF , !P4 ;  /* 0xff8000001d1db808 */ /* 0x000fe20006000000 */
[C---:B------:R-:W-:Y:S01]  /*4c60*/  HMMA.16816.F32 R48, R104.reuse, R10, R48 ;  /* 0x0000000a6830723c */ /* 0x040fe20000001830 */
[-C--:B------:R-:W-:Y:S02]  /*4c70*/  @!P3 ISETP.GE.AND P4, PT, R4, R113.reuse, PT ;  /* 0x000000710400b20c */ /* 0x080fe40003f86270 */
[----:B------:R-:W2:Y:S01]  /*4c80*/  LDSM.16.M88.4 R4, [R129+0x6c00] ;  /* 0x006c00008104783b */ /* 0x000ea20000000200 */
[C---:B------:R-:W-:Y:S01]  /*4c90*/  @!P3 IADD3 R8, R0.reuse, 0x20, RZ ;  /* 0x000000200008b810 */ /* 0x040fe20007ffe0ff */
[----:B------:R-:W-:Y:S01]  /*4ca0*/  FFMA.FTZ R29, R29, c[0x0][0x23c], -R114 ;  /* 0x00008f001d1d7a23 */ /* 0x000fe20000010872 */
[----:B------:R-:W-:Y:S01]  /*4cb0*/  @!P3 IADD3 R9, R0, 0x21, RZ ;  /* 0x000000210009b810 */ /* 0x000fe20007ffe0ff */
[----:B------:R-:W-:Y:S01]  /*4cc0*/  MUFU.EX2 R191, R24 ;  /* 0x0000001800bf7308 */ /* 0x000fe20000000800 */
[----:B------:R-:W-:Y:S02]  /*4cd0*/  @!P3 FSEL R30, R30, -INF , !P2 ;  /* 0xff8000001e1eb808 */ /* 0x000fe40005000000 */
[-C--:B------:R-:W-:Y:S02]  /*4ce0*/  @!P3 ISETP.GE.AND P2, PT, R8, R116.reuse, PT ;  /* 0x000000740800b20c */ /* 0x080fe40003f46270 */
[----:B------:R-:W-:Y:S01]  /*4cf0*/  @!P3 FSEL R34, R34, -INF , !P5 ;  /* 0xff8000002222b808 */ /* 0x000fe20006800000 */
[----:B------:R-:W-:Y:S01]  /*4d00*/  FFMA.FTZ R30, R30, c[0x0][0x23c], -R112 ;  /* 0x00008f001e1e7a23 */ /* 0x000fe20000010870 */
[----:B------:R-:W-:Y:S02]  /*4d10*/  @!P3 ISETP.GE.AND P5, PT, R9, R116, PT ;  /* 0x000000740900b20c */ /* 0x000fe40003fa6270 */
[----:B------:R-:W-:Y:S01]  /*4d20*/  @!P3 FSEL R31, R31, -INF , !P0 ;  /* 0xff8000001f1fb808 */ /* 0x000fe20004000000 */
[----:B------:R-:W-:Y:S01]  /*4d30*/  FFMA.FTZ R34, R34, c[0x0][0x23c], -R115 ;  /* 0x00008f0022227a23 */ /* 0x000fe20000010873 */
[----:B---3--:R-:W-:Y:S01]  /*4d40*/  SHF.R.U32.HI R20, RZ, 0x10, R144 ;  /* 0x00000010ff147819 */ /* 0x008fe20000011690 */
[----:B------:R-:W-:Y:S01]  /*4d50*/  MUFU.EX2 R184, R23 ;  /* 0x0000001700b87308 */ /* 0x000fe20000000800 */
[----:B------:R-:W-:Y:S01]  /*4d60*/  @!P3 ISETP.GE.AND P0, PT, R8, R113, PT ;  /* 0x000000710800b20c */ /* 0x000fe20003f06270 */
[--C-:B------:R-:W-:Y:S01]  /*4d70*/  FFMA.FTZ R31, R31, c[0x0][0x23c], -R112.reuse ;  /* 0x00008f001f1f7a23 */ /* 0x100fe20000010870 */
[----:B------:R-:W-:Y:S02]  /*4d80*/  LOP3.LUT R144, R144, 0xffff, RZ, 0xc0, !PT ;  /* 0x0000ffff90907812 */ /* 0x000fe400078ec0ff */
[----:B------:R-:W-:Y:S01]  /*4d90*/  @!P3 FSEL R32, R32, -INF , !P1 ;  /* 0xff8000002020b808 */ /* 0x000fe20004800000 */
[----:B------:R3:W3:Y:S01]  /*4da0*/  LDG.E R145, [R14.64] ;  /* 0x000000240e917981 */ /* 0x0006e2000c1e1900 */
[C---:B------:R-:W-:Y:S02]  /*4db0*/  @!P3 ISETP.GE.AND P1, PT, R8.reuse, R109, PT ;  /* 0x0000006d0800b20c */ /* 0x040fe40003f26270 */
[----:B------:R-:W-:Y:S01]  /*4dc0*/  @!P3 FSEL R33, R33, -INF , !P6 ;  /* 0xff8000002121b808 */ /* 0x000fe20007000000 */
[----:B------:R-:W-:Y:S01]  /*4dd0*/  MUFU.EX2 R177, R34 ;  /* 0x0000002200b17308 */ /* 0x000fe20000000800 */
[-C--:B------:R-:W-:Y:S01]  /*4de0*/  @!P3 ISETP.GE.AND P6, PT, R8, R108.reuse, PT ;  /* 0x0000006c0800b20c */ /* 0x080fe20003fc6270 */
[--C-:B------:R-:W-:Y:S01]  /*4df0*/  FFMA.FTZ R32, R32, c[0x0][0x23c], -R117.reuse ;  /* 0x00008f0020207a23 */ /* 0x100fe20000010875 */
[----:B------:R-:W-:Y:S01]  /*4e00*/  @!P3 FSEL R35, R35, -INF , !P4 ;  /* 0xff8000002323b808 */ /* 0x000fe20006000000 */
[----:B------:R-:W-:Y:S01]  /*4e10*/  FFMA.FTZ R33, R33, c[0x0][0x23c], -R117 ;  /* 0x00008f0021217a23 */ /* 0x000fe20000010875 */
[----:B------:R-:W-:Y:S02]  /*4e20*/  @!P3 ISETP.GE.AND P4, PT, R9, R113, PT ;  /* 0x000000710900b20c */ /* 0x000fe40003f86270 */
[----:B------:R-:W-:Y:S01]  /*4e30*/  @!P3 FSEL R36, R36, -INF , !P2 ;  /* 0xff8000002424b808 */ /* 0x000fe20005000000 */
[----:B------:R-:W-:Y:S01]  /*4e40*/  FFMA.FTZ R35, R35, c[0x0][0x23c], -R115 ;  /* 0x00008f0023237a23 */ /* 0x000fe20000010873 */
[-C--:B------:R-:W-:Y:S01]  /*4e50*/  @!P3 ISETP.GE.AND P2, PT, R9, R109.reuse, PT ;  /* 0x0000006d0900b20c */ /* 0x080fe20003f46270 */
[----:B------:R-:W-:Y:S01]  /*4e60*/  MUFU.EX2 R175, R32 ;  /* 0x0000002000af7308 */ /* 0x000fe20000000800 */
[----:B------:R-:W-:Y:S01]  /*4e70*/  @!P3 FSEL R37, R37, -INF , !P5 ;  /* 0xff8000002525b808 */ /* 0x000fe20006800000 */
[--C-:B------:R-:W-:Y:S01]  /*4e80*/  FFMA.FTZ R36, R36, c[0x0][0x23c], -R117.reuse ;  /* 0x00008f0024247a23 */ /* 0x100fe20000010875 */
[-C--:B------:R-:W-:Y:S01]  /*4e90*/  @!P3 ISETP.GE.AND P5, PT, R9, R108.reuse, PT ;  /* 0x0000006c0900b20c */ /* 0x080fe20003fa6270 */
[-C--:B--2---:R-:W-:Y:S01]  /*4ea0*/  HMMA.16816.F32 R52, R104, R4.reuse, R52 ;  /* 0x000000046834723c */ /* 0x084fe20000001834 */
[C---:B------:R-:W-:Y:S01]  /*4eb0*/  @!P3 IADD3 R9, R0.reuse, 0x28, RZ ;  /* 0x000000280009b810 */ /* 0x040fe20007ffe0ff */
[----:B------:R-:W-:Y:S01]  /*4ec0*/  FFMA.FTZ R37, R37, c[0x0][0x23c], -R117 ;  /* 0x00008f0025257a23 */ /* 0x000fe20000010875 */
[----:B------:R-:W-:Y:S02]  /*4ed0*/  @!P3 IADD3 R8, R0, 0x29, RZ ;  /* 0x000000290008b810 */ /* 0x000fe40007ffe0ff */
[----:B------:R-:W-:Y:S01]  /*4ee0*/  @!P3 FSEL R38, R38, -INF , !P0 ;  /* 0xff8000002626b808 */ /* 0x000fe20004000000 */
[----:B------:R-:W-:Y:S01]  /*4ef0*/  MUFU.EX2 R174, R35 ;  /* 0x0000002300ae7308 */ /* 0x000fe20000000800 */
[-C--:B------:R-:W-:Y:S01]  /*4f00*/  @!P3 ISETP.GE.AND P0, PT, R9, R109.reuse, PT ;  /* 0x0000006d0900b20c */ /* 0x080fe20003f06270 */
[C---:B------:R-:W-:Y:S01]  /*4f10*/  HMMA.16816.F32 R56, R100.reuse, R4, R56 ;  /* 0x000000046438723c */ /* 0x040fe20000001838 */
[----:B------:R-:W-:Y:S02]  /*4f20*/  @!P3 FSEL R42, R42, -INF , !P6 ;  /* 0xff8000002a2ab808 */ /* 0x000fe40007000000 */
[----:B------:R-:W-:Y:S01]  /*4f30*/  @!P3 ISETP.GE.AND P6, PT, R8, R109, PT ;  /* 0x0000006d0800b20c */ /* 0x000fe20003fc6270 */
[--C-:B------:R-:W-:Y:S01]  /*4f40*/  FFMA.FTZ R38, R38, c[0x0][0x23c], -R115.reuse ;  /* 0x00008f0026267a23 */ /* 0x100fe20000010873 */
[----:B------:R-:W-:Y:S01]  /*4f50*/  @!P3 FSEL R39, R39, -INF , !P4 ;  /* 0xff8000002727b808 */ /* 0x000fe20006000000 */
[----:B------:R-:W-:Y:S01]  /*4f60*/  FFMA.FTZ R42, R42, c[0x0][0x23c], -R112 ;  /* 0x00008f002a2a7a23 */ /* 0x000fe20000010870 */
[-C--:B------:R-:W-:Y:S01]  /*4f70*/  @!P3 ISETP.GE.AND P4, PT, R9, R108.reuse, PT ;  /* 0x0000006c0900b20c */ /* 0x080fe20003f86270 */
[-C--:B------:R-:W-:Y:S01]  /*4f80*/  HMMA.16816.F32 R60, R100, R6.reuse, R60 ;  /* 0x00000006643c723c */ /* 0x080fe2000000183c */
[----:B------:R-:W-:Y:S01]  /*4f90*/  @!P3 FSEL R41, R41, -INF , !P2 ;  /* 0xff8000002929b808 */ /* 0x000fe20005000000 */
[----:B------:R-:W-:Y:S01]  /*4fa0*/  MUFU.EX2 R172, R33 ;  /* 0x0000002100ac7308 */ /* 0x000fe20000000800 */
[-C--:B------:R-:W-:Y:S01]  /*4fb0*/  @!P3 ISETP.GE.AND P2, PT, R9, R113.reuse, PT ;  /* 0x000000710900b20c */ /* 0x080fe20003f46270 */
[--C-:B------:R-:W-:Y:S01]  /*4fc0*/  FFMA.FTZ R39, R39, c[0x0][0x23c], -R115.reuse ;  /* 0x00008f0027277a23 */ /* 0x100fe20000010873 */
[----:B------:R-:W-:Y:S01]  /*4fd0*/  @!P3 FSEL R43, R43, -INF , !P5 ;  /* 0xff8000002b2bb808 */ /* 0x000fe20006800000 */
[----:B------:R-:W-:Y:S01]  /*4fe0*/  FFMA.FTZ R41, R41, c[0x0][0x23c], -R114 ;  /* 0x00008f0029297a23 */ /* 0x000fe20000010872 */
[----:B------:R-:W-:Y:S01]  /*4ff0*/  @!P3 ISETP.GE.AND P5, PT, R8, R108, PT ;  /* 0x0000006c0800b20c */ /* 0x000fe20003fa6270 */
[----:B------:R-:W-:Y:S01]  /*5000*/  HMMA.16816.F32 R64, R104, R6, R64 ;  /* 0x000000066840723c */ /* 0x000fe20000001840 */
[----:B------:R-:W-:Y:S02]  /*5010*/  @!P3 FSEL R44, R44, -INF , !P0 ;  /* 0xff8000002c2cb808 */ /* 0x000fe40004000000 */
[-C--:B------:R-:W-:Y:S01]  /*5020*/  @!P3 ISETP.GE.AND P0, PT, R8, R116.reuse, PT ;  /* 0x000000740800b20c */ /* 0x080fe20003f06270 */
[----:B------:R-:W-:Y:S01]  /*5030*/  FFMA.FTZ R43, R43, c[0x0][0x23c], -R112 ;  /* 0x00008f002b2b7a23 */ /* 0x000fe20000010870 */
[----:B------:R-:W-:Y:S01]  /*5040*/  @!P3 FSEL R45, R45, -INF , !P6 ;  /* 0xff8000002d2db808 */ /* 0x000fe20007000000 */
[--C-:B------:R-:W-:Y:S01]  /*5050*/  FFMA.FTZ R44, R44, c[0x0][0x23c], -R114.reuse ;  /* 0x00008f002c2c7a23 */ /* 0x100fe20000010872 */
[-C--:B------:R-:W-:Y:S01]  /*5060*/  @!P3 ISETP.GE.AND P6, PT, R8, R113.reuse, PT ;  /* 0x000000710800b20c */ /* 0x080fe20003fc6270 */
[----:B------:R-:W-:Y:S01]  /*5070*/  MUFU.EX2 R181, R42 ;  /* 0x0000002a00b57308 */ /* 0x000fe20000000800 */
[C---:B------:R-:W-:Y:S03]  /*5080*/  @!P3 IADD3 R8, R0.reuse, 0x30, RZ ;  /* 0x000000300008b810 */ /* 0x040fe60007ffe0ff */
[----:B------:R-:W-:Y:S01]  /*5090*/  @!P3 IADD3 R4, R0, 0x31, RZ ;  /* 0x000000310004b810 */ /* 0x000fe20007ffe0ff */
[----:B------:R-:W-:Y:S01]  /*50a0*/  FFMA.FTZ R45, R45, c[0x0][0x23c], -R114 ;  /* 0x00008f002d2d7a23 */ /* 0x000fe20000010872 */
[----:B------:R-:W-:Y:S02]  /*50b0*/  @!P3 FSEL R46, R46, -INF , !P4 ;  /* 0xff8000002e2eb808 */ /* 0x000fe40006000000 */
[-C--:B------:R-:W-:Y:S02]  /*50c0*/  @!P3 ISETP.GE.AND P4, PT, R8, R116.reuse, PT ;  /* 0x000000740800b20c */ /* 0x080fe40003f86270 */
[----:B------:R-:W-:Y:S01]  /*50d0*/  @!P3 FSEL R50, R50, -INF , !P2 ;  /* 0xff8000003232b808 */ /* 0x000fe20005000000 */
[----:B------:R-:W-:Y:S01]  /*50e0*/  FFMA.FTZ R46, R46, c[0x0][0x23c], -R112 ;  /* 0x00008f002e2e7a23 */ /* 0x000fe20000010870 */
        /* <DEDUP_REMOVED lines=8> */
[----:B------:R-:W-:Y:S01]  /*5170*/  @!P3 FSEL R51, R51, -INF , !P6 ;  /* 0xff8000003333b808 */ /* 0x000fe20007000000 */
[----:B------:R-:W-:Y:S01]  /*5180*/  MUFU.EX2 R163, R50 ;  /* 0x0000003200a37308 */ /* 0x000fe20000000800 */
[----:B------:R-:W-:Y:S01]  /*5190*/  @!P3 ISETP.GE.AND P6, PT, R4, R113, PT ;  /* 0x000000710400b20c */ /* 0x000fe20003fc6270 */
[----:B------:R-:W-:Y:S01]  /*51a0*/  FFMA.FTZ R47, R47, c[0x0][0x23c], -R112 ;  /* 0x00008f002f2f7a23 */ /* 0x000fe20000010870 */
[----:B------:R-:W-:Y:S01]  /*51b0*/  @!P3 FSEL R52, R52, -INF , !P4 ;  /* 0xff8000003434b808 */ /* 0x000fe20006000000 */
[----:B------:R-:W-:Y:S01]  /*51c0*/  FFMA.FTZ R51, R51, c[0x0][0x23c], -R115 ;  /* 0x00008f0033337a23 */ /* 0x000fe20000010873 */
        /* <DEDUP_REMOVED lines=11> */
[--C-:B------:R-:W-:Y:S01]  /*5280*/  FFMA.FTZ R48, R48, c[0x0][0x23c], -R117.reuse ;  /* 0x00008f0030307a23 */ /* 0x100fe20000010875 */
[-C--:B------:R-:W-:Y:S01]  /*5290*/  @!P3 ISETP.GE.AND P0, PT, R8, R108.reuse, PT ;  /* 0x0000006c0800b20c */ /* 0x080fe20003f06270 */
[----:B------:R-:W-:Y:S01]  /*52a0*/  MUFU.EX2 R197, R27 ;  /* 0x0000001b00c57308 */ /* 0x000fe20000000800 */
[----:B------:R-:W-:Y:S01]  /*52b0*/  @!P3 FSEL R54, R54, -INF , !P5 ;  /* 0xff8000003636b808 */ /* 0x000fe20006800000 */
[----:B------:R-:W-:Y:S01]  /*52c0*/  FFMA.FTZ R49, R49, c[0x0][0x23c], -R117 ;  /* 0x00008f0031317a23 */ /* 0x000fe20000010875 */
[-C--:B------:R-:W-:Y:S02]  /*52d0*/  @!P3 ISETP.GE.AND P5, PT, R4, R109.reuse, PT ;  /* 0x0000006d0400b20c */ /* 0x080fe40003fa6270 */
[----:B------:R-:W-:Y:S01]  /*52e0*/  @!P3 FSEL R55, R55, -INF , !P6 ;  /* 0xff8000003737b808 */ /* 0x000fe20007000000 */
[--C-:B------:R-:W-:Y:S01]  /*52f0*/  FFMA.FTZ R54, R54, c[0x0][0x23c], -R115.reuse ;  /* 0x00008f0036367a23 */ /* 0x100fe20000010873 */
[----:B------:R-:W-:Y:S02]  /*5300*/  @!P3 ISETP.GE.AND P6, PT, R0, R109, PT ;  /* 0x0000006d0000b20c */ /* 0x000fe40003fc6270 */
        /* <DEDUP_REMOVED lines=18> */
[--C-:B------:R-:W-:Y:S01]  /*5430*/  FFMA.FTZ R60, R60, c[0x0][0x23c], -R114.reuse ;  /* 0x00008f003c3c7a23 */ /* 0x100fe20000010872 */
[----:B------:R-:W-:Y:S01]  /*5440*/  @!P3 ISETP.GE.AND P6, PT, R0, R113, PT ;  /* 0x000000710000b20c */ /* 0x000fe20003fc6270 */
[----:B------:R-:W-:Y:S01]  /*5450*/  MUFU.EX2 R185, R29 ;  /* 0x0000001d00b97308 */ /* 0x000fe20000000800 */
[----:B------:R-:W-:Y:S01]  /*5460*/  LOP3.LUT R4, R124, 0xff, RZ, 0xc0, !PT ;  /* 0x000000ff7c047812 */ /* 0x000fe200078ec0ff */
[----:B------:R-:W-:Y:S01]  /*5470*/  FFMA.FTZ R114, R61, c[0x0][0x23c], -R114 ;  /* 0x00008f003d727a23 */ /* 0x000fe20000010872 */
[----:B------:R-:W-:Y:S02]  /*5480*/  SHF.R.U32.HI R0, RZ, 0x18, R124 ;  /* 0x00000018ff007819 */ /* 0x000fe4000001167c */
[----:B------:R-:W-:Y:S02]  /*5490*/  @!P3 FSEL R62, R62, -INF , !P1 ;  /* 0xff8000003e3eb808 */ /* 0x000fe40004800000 */
[----:B------:R-:W-:Y:S02]  /*54a0*/  ISETP.LE.U32.AND P1, PT, R4, UR4, PT ;  /* 0x0000000404007c0c */ /* 0x000fe4000bf23070 */
[----:B------:R-:W-:Y:S01]  /*54b0*/  @!P3 FSEL R63, R63, -INF , !P4 ;  /* 0xff8000003f3fb808 */ /* 0x000fe20006000000 */
[--C-:B------:R-:W-:Y:S01]  /*54c0*/  FFMA.FTZ R62, R62, c[0x0][0x23c], -R112.reuse ;  /* 0x00008f003e3e7a23 */ /* 0x100fe20000010870 */
[----:B------:R-:W-:Y:S01]  /*54d0*/  ISETP.LE.U32.AND P4, PT, R0, UR4, PT ;  /* 0x0000000400007c0c */ /* 0x000fe2000bf83070 */
[----:B------:R-:W-:Y:S01]  /*54e0*/  MUFU.EX2 R194, R30 ;  /* 0x0000001e00c27308 */ /* 0x000fe20000000800 */
[----:B------:R-:W-:Y:S01]  /*54f0*/  LOP3.LUT R0, R119, 0xff, RZ, 0xc0, !PT ;  /* 0x000000ff77007812 */ /* 0x000fe200078ec0ff */
[----:B------:R-:W-:Y:S01]  /*5500*/  FFMA.FTZ R112, R63, c[0x0][0x23c], -R112 ;  /* 0x00008f003f707a23 */ /* 0x000fe20000010870 */
[----:B------:R-:W-:Y:S02]  /*5510*/  LOP3.LUT R4, R119, 0xffff, RZ, 0xc0, !PT ;  /* 0x0000ffff77047812 */ /* 0x000fe400078ec0ff */
[----:B------:R-:W-:Y:S02]  /*5520*/  @!P3 FSEL R64, R64, -INF , !P0 ;  /* 0xff8000004040b808 */ /* 0x000fe40004000000 */
[----:B------:R-:W-:Y:S01]  /*5530*/  SHF.R.U32.HI R4, RZ, 0x8, R4 ;  /* 0x00000008ff047819 */ /* 0x000fe20000011604 */
[----:B------:R-:W-:Y:S01]  /*5540*/  @!P1 FADD.FTZ R189, -R189, -RZ ;  /* 0x800000ffbdbd9221 */ /* 0x000fe20000010100 */
[----:B------:R-:W-:Y:S01]  /*5550*/  ISETP.LE.U32.AND P0, PT, R0, UR4, PT ;  /* 0x0000000400007c0c */ /* 0x000fe2000bf03070 */
[----:B------:R-:W-:Y:S01]  /*5560*/  FFMA.FTZ R64, R64, c[0x0][0x23c], -R117 ;  /* 0x00008f0040407a23 */ /* 0x000fe20000010875 */
[--C-:B------:R-:W-:Y:S01]  /*5570*/  SHF.R.U32.HI R0, RZ, 0x18, R119.reuse ;  /* 0x00000018ff007819 */ /* 0x100fe20000011677 */
[----:B-1----:R-:W-:Y:S01]  /*5580*/  @!P4 FADD.FTZ R192, -R192, -RZ ;  /* 0x800000ffc0c0c221 */ /* 0x002fe20000010100 */
[----:B------:R-:W-:Y:S01]  /*5590*/  @!P3 FSEL R65, R65, -INF , !P2 ;  /* 0xff8000004141b808 */ /* 0x000fe20005000000 */
[----:B------:R-:W1:Y:S01]  /*55a0*/  MUFU.EX2 R187, R22 ;  /* 0x0000001600bb7308 */ /* 0x000e620000000800 */
[----:B------:R-:W-:Y:S02]  /*55b0*/  ISETP.LE.U32.AND P2, PT, R0, UR4, PT ;  /* 0x0000000400007c0c */ /* 0x000fe4000bf43070 */
[----:B------:R-:W-:Y:S01]  /*55c0*/  SHF.R.U32.HI R5, RZ, 0x10, R119 ;  /* 0x00000010ff057819 */ /* 0x000fe20000011677 */
[----:B------:R-:W-:Y:S01]  /*55d0*/  FFMA.FTZ R117, R65, c[0x0][0x23c], -R117 ;  /* 0x00008f0041757a23 */ /* 0x000fe20000010875 */
[----:B------:R-:W-:Y:S02]  /*55e0*/  LOP3.LUT R0, R4, 0xffff, RZ, 0xc0, !PT ;  /* 0x0000ffff04007812 */ /* 0x000fe400078ec0ff */
[----:B------:R-:W-:Y:S01]  /*55f0*/  @!P3 FSEL R66, R66, -INF , !P5 ;  /* 0xff8000004242b808 */ /* 0x000fe20006800000 */
[----:B------:R-:W-:Y:S01]  /*5600*/  @!P0 FADD.FTZ R198, -R198, -RZ ;  /* 0x800000ffc6c68221 */ /* 0x000fe20000010100 */
[----:B------:R-:W-:Y:S01]  /*5610*/  ISETP.LE.U32.AND P5, PT, R0, UR4, PT ;  /* 0x0000000400007c0c */ /* 0x000fe2000bfa3070 */
[----:B------:R-:W-:Y:S01]  /*5620*/  MUFU.EX2 R195, R31 ;  /* 0x0000001f00c37308 */ /* 0x000fe20000000800 */
[----:B------:R-:W-:Y:S01]  /*5630*/  @!P3 FSEL R67, R67, -INF , !P6 ;  /* 0xff8000004343b808 */ /* 0x000fe20007000000 */
[--C-:B------:R-:W-:Y:S01]  /*5640*/  FFMA.FTZ R66, R66, c[0x0][0x23c], -R115.reuse ;  /* 0x00008f0042427a23 */ /* 0x100fe20000010873 */
[----:B------:R-:W-:Y:S01]  /*5650*/  LOP3.LUT R5, R5, 0xff, RZ, 0xc0, !PT ;  /* 0x000000ff05057812 */ /* 0x000fe200078ec0ff */
[----:B------:R-:W-:Y:S01]  /*5660*/  @!P2 FADD.FTZ R200, -R200, -RZ ;  /* 0x800000ffc8c8a221 */ /* 0x000fe20000010100 */
[----:B------:R-:W-:Y:S01]  /*5670*/  SHF.R.U32.HI R8, RZ, 0x10, R126 ;  /* 0x00000010ff087819 */ /* 0x000fe2000001167e */
[----:B------:R-:W-:Y:S01]  /*5680*/  FFMA.FTZ R115, R67, c[0x0][0x23c], -R115 ;  /* 0x00008f0043737a23 */ /* 0x000fe20000010873 */
[----:B------:R-:W-:Y:S02]  /*5690*/  LOP3.LUT R0, R143, 0xffff, RZ, 0xc0, !PT ;  /* 0x0000ffff8f007812 */ /* 0x000fe400078ec0ff */
[----:B------:R-:W-:Y:S01]  /*56a0*/  LOP3.LUT R6, R126, 0xffff, RZ, 0xc0, !PT ;  /* 0x0000ffff7e067812 */ /* 0x000fe200078ec0ff */
[----:B------:R-:W-:Y:S01]  /*56b0*/  MUFU.EX2 R167, R36 ;  /* 0x0000002400a77308 */ /* 0x000fe20000000800 */
[----:B------:R-:W-:Y:S01]  /*56c0*/  ISETP.LE.U32.AND P6, PT, R5, UR4, PT ;  /* 0x0000000405007c0c */ /* 0x000fe2000bfc3070 */
[----:B------:R-:W-:Y:S01]  /*56d0*/  @!P5 FADD.FTZ R196, -R196, -RZ ;  /* 0x800000ffc4c4d221 */ /* 0x000fe20000010100 */
[----:B------:R-:W-:Y:S02]  /*56e0*/  LOP3.LUT R7, R126, 0xff, RZ, 0xc0, !PT ;  /* 0x000000ff7e077812 */ /* 0x000fe400078ec0ff */
[----:B------:R-:W-:Y:S02]  /*56f0*/  SHF.R.U32.HI R5, RZ, 0x8, R0 ;  /* 0x00000008ff057819 */ /* 0x000fe40000011600 */
[----:B------:R-:W-:Y:S02]  /*5700*/  SHF.R.U32.HI R126, RZ, 0x18, R126 ;  /* 0x00000018ff7e7819 */ /* 0x000fe4000001167e */
[--C-:B------:R-:W-:Y:S01]  /*5710*/  SHF.R.U32.HI R0, RZ, 0x18, R143.reuse ;  /* 0x00000018ff007819 */ /* 0x100fe2000001168f */
[----:B------:R-:W-:Y:S01]  /*5720*/  MUFU.EX2 R166, R37 ;  /* 0x0000002500a67308 */ /* 0x000fe20000000800 */
[----:B------:R-:W-:Y:S02]  /*5730*/  LOP3.LUT R5, R5, 0xffff, RZ, 0xc0, !PT ;  /* 0x0000ffff05057812 */ /* 0x000fe400078ec0ff */
[----:B------:R-:W-:Y:S01]  /*5740*/  LOP3.LUT R4, R143, 0xff, RZ, 0xc0, !PT ;  /* 0x000000ff8f047812 */ /* 0x000fe200078ec0ff */
[----:B------:R-:W-:Y:S01]  /*5750*/  @!P6 FADD.FTZ R201, -R201, -RZ ;  /* 0x800000ffc9c9e221 */ /* 0x000fe20000010100 */
[----:B------:R-:W-:Y:S02]  /*5760*/  ISETP.LE.U32.AND P0, PT, R0, UR4, PT ;  /* 0x0000000400007c0c */ /* 0x000fe4000bf03070 */
[----:B------:R-:W-:Y:S02]  /*5770*/  ISETP.LE.U32.AND P3, PT, R4, UR4, PT ;  /* 0x0000000404007c0c */ /* 0x000fe4000bf63070 */
[----:B------:R-:W-:Y:S01]  /*5780*/  ISETP.LE.U32.AND P5, PT, R5, UR4, PT ;  /* 0x0000000405007c0c */ /* 0x000fe2000bfa3070 */
[----:B------:R-:W-:Y:S01]  /*5790*/  MUFU.EX2 R171, R38 ;  /* 0x0000002600ab7308 */ /* 0x000fe20000000800 */
[----:B------:R-:W-:Y:S02]  /*57a0*/  SHF.R.U32.HI R4, RZ, 0x10, R143 ;  /* 0x00000010ff047819 */ /* 0x000fe4000001168f */
[----:B------:R-:W-:Y:S01]  /*57b0*/  LOP3.LUT R11, R124, 0xffff, RZ, 0xc0, !PT ;  /* 0x0000ffff7c0b7812 */ /* 0x000fe200078ec0ff */
[----:B------:R3:W2:Y:S01]  /*57c0*/  LDG.E R143, [R14.64+0x100] ;  /* 0x000100240e8f7981 */ /* 0x0006a2000c1e1900 */
[----:B------:R-:W-:Y:S02]  /*57d0*/  LOP3.LUT R0, R4, 0xff, RZ, 0xc0, !PT ;  /* 0x000000ff04007812 */ /* 0x000fe400078ec0ff */
[----:B------:R-:W-:Y:S01]  /*57e0*/  LOP3.LUT R4, R8, 0xff, RZ, 0xc0, !PT ;  /* 0x000000ff08047812 */ /* 0x000fe200078ec0ff */
[----:B------:R-:W-:Y:S01]  /*57f0*/  @!P0 FADD.FTZ R209, -R209, -RZ ;  /* 0x800000ffd1d18221 */ /* 0x000fe20000010100 */
[----:B------:R-:W-:Y:S01]  /*5800*/  ISETP.LE.U32.AND P6, PT, R0, UR4, PT ;  /* 0x0000000400007c0c */ /* 0x000fe2000bfc3070 */
[----:B------:R-:W-:Y:S01]  /*5810*/  @!P3 FADD.FTZ R204, -R204, -RZ ;  /* 0x800000ffccccb221 */ /* 0x000fe20000010100 */
[----:B------:R-:W-:Y:S01]  /*5820*/  SHF.R.U32.HI R0, RZ, 0x8, R6 ;  /* 0x00000008ff007819 */ /* 0x000fe20000011606 */
[----:B------:R-:W-:Y:S01]  /*5830*/  @!P5 FADD.FTZ R205, -R205, -RZ ;  /* 0x800000ffcdcdd221 */ /* 0x000fe20000010100 */
[----:B------:R-:W-:Y:S01]  /*5840*/  ISETP.LE.U32.AND P5, PT, R4, UR4, PT ;  /* 0x0000000404007c0c */ /* 0x000fe2000bfa3070 */
[----:B------:R-:W-:Y:S01]  /*5850*/  MUFU.EX2 R170, R39 ;  /* 0x0000002700aa7308 */ /* 0x000fe20000000800 */
[----:B------:R-:W-:Y:S02]  /*5860*/  ISETP.LE.U32.AND P0, PT, R126, UR4, PT ;  /* 0x000000047e007c0c */ /* 0x000fe4000bf03070 */
[----:B------:R-:W-:Y:S02]  /*5870*/  LOP3.LUT R0, R0, 0xffff, RZ, 0xc0, !PT ;  /* 0x0000ffff00007812 */ /* 0x000fe400078ec0ff */
[----:B------:R-:W-:Y:S02]  /*5880*/  SHF.R.U32.HI R124, RZ, 0x10, R124 ;  /* 0x00000010ff7c7819 */ /* 0x000fe4000001167c */
[----:B------:R-:W-:Y:S01]  /*5890*/  ISETP.LE.U32.AND P3, PT, R0, UR4, PT ;  /* 0x0000000400007c0c */ /* 0x000fe2000bf63070 */
[----:B------:R-:W-:Y:S01]  /*58a0*/  @!P6 FADD.FTZ R208, -R208, -RZ ;  /* 0x800000ffd0d0e221 */ /* 0x000fe20000010100 */
[----:B------:R-:W-:Y:S01]  /*58b0*/  SHF.R.U32.HI R0, RZ, 0x8, R11 ;  /* 0x00000008ff007819 */ /* 0x000fe2000001160b */
[----:B------:R-:W-:Y:S01]  /*58c0*/  MUFU.EX2 R173, R41 ;  /* 0x0000002900ad7308 */ /* 0x000fe20000000800 */
[----:B------:R-:W-:Y:S01]  /*58d0*/  LOP3.LUT R4, R124, 0xff, RZ, 0xc0, !PT ;  /* 0x000000ff7c047812 */ /* 0x000fe200078ec0ff */
[----:B------:R-:W-:Y:S01]  /*58e0*/  @!P5 FADD.FTZ R206, -R206, -RZ ;  /* 0x800000ffceced221 */ /* 0x000fe20000010100 */
[----:B------:R-:W-:Y:S01]  /*58f0*/  LOP3.LUT R0, R0, 0xffff, RZ, 0xc0, !PT ;  /* 0x0000ffff00007812 */ /* 0x000fe200078ec0ff */
[----:B------:R-:W-:Y:S01]  /*5900*/  @!P0 FADD.FTZ R207, -R207, -RZ ;  /* 0x800000ffcfcf8221 */ /* 0x000fe20000010100 */
[----:B------:R-:W-:Y:S02]  /*5910*/  ISETP.LE.U32.AND P0, PT, R4, UR4, PT ;  /* 0x0000000404007c0c */ /* 0x000fe4000bf03070 */
[----:B------:R-:W-:Y:S02]  /*5920*/  ISETP.LE.U32.AND P5, PT, R0, UR4, PT ;  /* 0x0000000400007c0c */ /* 0x000fe4000bfa3070 */
[----:B------:R-:W-:Y:S01]  /*5930*/  LOP3.LUT R0, R152, 0xff, RZ, 0xc0, !PT ;  /* 0x000000ff98007812 */ /* 0x000fe200078ec0ff */
[----:B------:R-:W-:Y:S01]  /*5940*/  @!P3 FADD.FTZ R202, -R202, -RZ ;  /* 0x800000ffcacab221 */ /* 0x000fe20000010100 */
[----:B------:R-:W-:Y:S01]  /*5950*/  LOP3.LUT R4, R152, 0xffff, RZ, 0xc0, !PT ;  /* 0x0000ffff98047812 */ /* 0x000fe200078ec0ff */
[----:B------:R-:W-:Y:S01]  /*5960*/  MUFU.EX2 R176, R40 ;  /* 0x0000002800b07308 */ /* 0x000fe20000000800 */
[----:B------:R-:W-:Y:S02]  /*5970*/  ISETP.LE.U32.AND P1, PT, R0, UR4, PT ;  /* 0x0000000400007c0c */ /* 0x000fe4000bf23070 */
[----:B------:R-:W-:Y:S02]  /*5980*/  SHF.R.U32.HI R5, RZ, 0x10, R152 ;  /* 0x00000010ff057819 */ /* 0x000fe40000011698 */
[----:B------:R-:W-:Y:S01]  /*5990*/  SHF.R.U32.HI R6, RZ, 0x8, R4 ;  /* 0x00000008ff067819 */ /* 0x000fe20000011604 */
[----:B------:R-:W-:Y:S01]  /*59a0*/  @!P0 FADD.FTZ R193, -R193, -RZ ;  /* 0x800000ffc1c18221 */ /* 0x000fe20000010100 */
[----:B------:R-:W-:Y:S01]  /*59b0*/  LOP3.LUT R4, R5, 0xff, RZ, 0xc0, !PT ;  /* 0x000000ff05047812 */ /* 0x000fe200078ec0ff */
[----:B----4-:R-:W-:Y:S01]  /*59c0*/  @!P5 FADD.FTZ R186, -R186, -RZ ;  /* 0x800000ffbabad221 */ /* 0x010fe20000010100 */
[----:B------:R-:W-:Y:S01]  /*59d0*/  LOP3.LUT R0, R6, 0xffff, RZ, 0xc0, !PT ;  /* 0x0000ffff06007812 */ /* 0x000fe200078ec0ff */
[----:B------:R-:W-:Y:S01]  /*59e0*/  MUFU.EX2 R180, R43 ;  /* 0x0000002b00b47308 */ /* 0x000fe20000000800 */
[----:B------:R-:W-:Y:S02]  /*59f0*/  ISETP.LE.U32.AND P5, PT, R4, UR4, PT ;  /* 0x0000000404007c0c */ /* 0x000fe4000bfa3070 */
[----:B------:R-:W-:Y:S01]  /*5a00*/  ISETP.LE.U32.AND P0, PT, R0, UR4, PT ;  /* 0x0000000400007c0c */ /* 0x000fe2000bf03070 */
[----:B------:R-:W-:Y:S01]  /*5a10*/  @!P1 FADD.FTZ R182, -R182, -RZ ;  /* 0x800000ffb6b69221 */ /* 0x000fe20000010100 */
[C---:B------:R-:W-:Y:S02]  /*5a20*/  LOP3.LUT R4, R153.reuse, 0xff, RZ, 0xc0, !PT ;  /* 0x000000ff99047812 */ /* 0x040fe400078ec0ff */
[----:B------:R-:W-:Y:S02]  /*5a30*/  LOP3.LUT R0, R153, 0xffff, RZ, 0xc0, !PT ;  /* 0x0000ffff99007812 */ /* 0x000fe400078ec0ff */
[----:B------:R-:W-:Y:S01]  /*5a40*/  SHF.R.U32.HI R5, RZ, 0x18, R152 ;  /* 0x00000018ff057819 */ /* 0x000fe20000011698 */
[----:B------:R-:W-:Y:S01]  /*5a50*/  MUFU.EX2 R168, R45 ;  /* 0x0000002d00a87308 */ /* 0x000fe20000000800 */
[----:B------:R-:W-:Y:S02]  /*5a60*/  ISETP.LE.U32.AND P1, PT, R4, UR4, PT ;  /* 0x0000000404007c0c */ /* 0x000fe4000bf23070 */
[----:B------:R-:W-:Y:S01]  /*5a70*/  SHF.R.U32.HI R0, RZ, 0x8, R0 ;  /* 0x00000008ff007819 */ /* 0x000fe20000011600 */
[----:B-1----:R-:W-:Y:S01]  /*5a80*/  @!P5 FADD.FTZ R187, -R187, -RZ ;  /* 0x800000ffbbbbd221 */ /* 0x002fe20000010100 */
[----:B------:R-:W-:Y:S01]  /*5a90*/  ISETP.LE.U32.AND P4, PT, R5, UR4, PT ;  /* 0x0000000405007c0c */ /* 0x000fe2000bf83070 */
[----:B------:R-:W-:Y:S01]  /*5aa0*/  @!P0 FADD.FTZ R183, -R183, -RZ ;  /* 0x800000ffb7b78221 */ /* 0x000fe20000010100 */
[----:B------:R-:W-:Y:S02]  /*5ab0*/  LOP3.LUT R0, R0, 0xffff, RZ, 0xc0, !PT ;  /* 0x0000ffff00007812 */ /* 0x000fe400078ec0ff */
[--C-:B------:R-:W-:Y:S01]  /*5ac0*/  SHF.R.U32.HI R4, RZ, 0x10, R153.reuse ;  /* 0x00000010ff047819 */ /* 0x100fe20000011699 */
[----:B------:R-:W-:Y:S01]  /*5ad0*/  MUFU.EX2 R152, R60 ;  /* 0x0000003c00987308 */ /* 0x000fe20000000800 */
[----:B------:R-:W-:Y:S02]  /*5ae0*/  LOP3.LUT R10, R120, 0xff, RZ, 0xc0, !PT ;  /* 0x000000ff780a7812 */ /* 0x000fe400078ec0ff */
[----:B------:R-:W-:Y:S01]  /*5af0*/  ISETP.LE.U32.AND P0, PT, R0, UR4, PT ;  /* 0x0000000400007c0c */ /* 0x000fe2000bf03070 */
[----:B------:R-:W-:Y:S01]  /*5b00*/  @!P1 FADD.FTZ R191, -R191, -RZ ;  /* 0x800000ffbfbf9221 */ /* 0x000fe20000010100 */
[----:B------:R-:W-:Y:S02]  /*5b10*/  LOP3.LUT R0, R4, 0xff, RZ, 0xc0, !PT ;  /* 0x000000ff04007812 */ /* 0x000fe400078ec0ff */
[----:B------:R-:W-:Y:S01]  /*5b20*/  SHF.R.U32.HI R4, RZ, 0x18, R153 ;  /* 0x00000018ff047819 */ /* 0x000fe20000011699 */
[----:B------:R-:W-:Y:S01]  /*5b30*/  @!P4 FADD.FTZ R184, -R184, -RZ ;  /* 0x800000ffb8b8c221 */ /* 0x000fe20000010100 */
[----:B------:R-:W-:Y:S01]  /*5b40*/  ISETP.LE.U32.AND P6, PT, R10, UR4, PT ;  /* 0x000000040a007c0c */ /* 0x000fe2000bfc3070 */
[----:B------:R-:W-:Y:S01]  /*5b50*/  MUFU.EX2 R179, R47 ;  /* 0x0000002f00b37308 */ /* 0x000fe20000000800 */
[----:B------:R-:W-:Y:S02]  /*5b60*/  LOP3.LUT R19, R120, 0xffff, RZ, 0xc0, !PT ;  /* 0x0000ffff78137812 */ /* 0x000fe400078ec0ff */
[----:B------:R-:W-:Y:S02]  /*5b70*/  ISETP.LE.U32.AND P1, PT, R4, UR4, PT ;  /* 0x0000000404007c0c */ /* 0x000fe4000bf23070 */
[----:B------:R-:W-:Y:S02]  /*5b80*/  ISETP.LE.U32.AND P4, PT, R0, UR4, PT ;  /* 0x0000000400007c0c */ /* 0x000fe4000bf83070 */
[----:B------:R-:W-:Y:S02]  /*5b90*/  SHF.R.U32.HI R0, RZ, 0x8, R19 ;  /* 0x00000008ff007819 */ /* 0x000fe40000011613 */
[--C-:B------:R-:W-:Y:S01]  /*5ba0*/  SHF.R.U32.HI R12, RZ, 0x18, R120.reuse ;  /* 0x00000018ff0c7819 */ /* 0x100fe20000011678 */
[----:B------:R-:W1:Y:S01]  /*5bb0*/  MUFU.EX2 R190, R25 ;  /* 0x0000001900be7308 */ /* 0x000e620000000800 */
[----:B------:R-:W-:Y:S01]  /*5bc0*/  SHF.R.U32.HI R120, RZ, 0x10, R120 ;  /* 0x00000010ff787819 */ /* 0x000fe20000011678 */
[----:B------:R-:W-:Y:S01]  /*5bd0*/  @!P6 FADD.FTZ R188, -R188, -RZ ;  /* 0x800000ffbcbce221 */ /* 0x000fe20000010100 */
[----:B------:R-:W-:Y:S02]  /*5be0*/  ISETP.LE.U32.AND P2, PT, R7, UR4, PT ;  /* 0x0000000407007c0c */ /* 0x000fe4000bf43070 */
[----:B------:R-:W-:Y:S01]  /*5bf0*/  LOP3.LUT R0, R0, 0xffff, RZ, 0xc0, !PT ;  /* 0x0000ffff00007812 */ /* 0x000fe200078ec0ff */
[----:B------:R-:W-:Y:S01]  /*5c00*/  @!P1 FADD.FTZ R197, -R197, -RZ ;  /* 0x800000ffc5c59221 */ /* 0x000fe20000010100 */
[----:B------:R-:W-:Y:S02]  /*5c10*/  LOP3.LUT R4, R120, 0xff, RZ, 0xc0, !PT ;  /* 0x000000ff78047812 */ /* 0x000fe400078ec0ff */
[----:B------:R-:W-:Y:S01]  /*5c20*/  ISETP.LE.U32.AND P6, PT, R0, UR4, PT ;  /* 0x0000000400007c0c */ /* 0x000fe2000bfc3070 */
[----:B------:R-:W-:Y:S01]  /*5c30*/  MUFU.EX2 R178, R46 ;  /* 0x0000002e00b27308 */ /* 0x000fe20000000800 */
[----:B------:R-:W-:Y:S02]  /*5c40*/  ISETP.LE.U32.AND P1, PT, R4, UR4, PT ;  /* 0x0000000404007c0c */ /* 0x000fe4000bf23070 */
[C---:B------:R-:W-:Y:S02]  /*5c50*/  LOP3.LUT R18, R122.reuse, 0xffff, RZ, 0xc0, !PT ;  /* 0x0000ffff7a127812 */ /* 0x040fe400078ec0ff */
[----:B------:R-:W-:Y:S01]  /*5c60*/  LOP3.LUT R9, R122, 0xff, RZ, 0xc0, !PT ;  /* 0x000000ff7a097812 */ /* 0x000fe200078ec0ff */
[----:B------:R-:W-:Y:S01]  /*5c70*/  @!P2 FADD.FTZ R203, -R203, -RZ ;  /* 0x800000ffcbcba221 */ /* 0x000fe20000010100 */
[--C-:B------:R-:W-:Y:S02]  /*5c80*/  SHF.R.U32.HI R13, RZ, 0x18, R122.reuse ;  /* 0x00000018ff0d7819 */ /* 0x100fe4000001167a */
[----:B------:R-:W-:Y:S01]  /*5c90*/  SHF.R.U32.HI R122, RZ, 0x10, R122 ;  /* 0x00000010ff7a7819 */ /* 0x000fe2000001167a */
[----:B------:R-:W4:Y:S01]  /*5ca0*/  MUFU.EX2 R199, R26 ;  /* 0x0000001a00c77308 */ /* 0x000f220000000800 */
[----:B------:R-:W-:Y:S01]  /*5cb0*/  SHF.R.U32.HI R0, RZ, 0x8, R18 ;  /* 0x00000008ff007819 */ /* 0x000fe20000011612 */
[----:B------:R-:W-:Y:S01]  /*5cc0*/  @!P6 FADD.FTZ R185, -R185, -RZ ;  /* 0x800000ffb9b9e221 */ /* 0x000fe20000010100 */
[----:B------:R-:W-:Y:S01]  /*5cd0*/  ISETP.LE.U32.AND P2, PT, R12, UR4, PT ;  /* 0x000000040c007c0c */ /* 0x000fe2000bf43070 */
[----:B------:R-:W-:Y:S01]  /*5ce0*/  @!P1 FADD.FTZ R194, -R194, -RZ ;  /* 0x800000ffc2c29221 */ /* 0x000fe20000010100 */
[----:B------:R-:W-:Y:S01]  /*5cf0*/  LOP3.LUT R4, R122, 0xff, RZ, 0xc0, !PT ;  /* 0x000000ff7a047812 */ /* 0x000fe200078ec0ff */
[----:B-1----:R-:W-:Y:S01]  /*5d00*/  @!P0 FADD.FTZ R190, -R190, -RZ ;  /* 0x800000ffbebe8221 */ /* 0x002fe20000010100 */
[----:B------:R-:W-:Y:S02]  /*5d10*/  LOP3.LUT R0, R0, 0xffff, RZ, 0xc0, !PT ;  /* 0x0000ffff00007812 */ /* 0x000fe400078ec0ff */
[----:B------:R-:W-:Y:S01]  /*5d20*/  ISETP.LE.U32.AND P6, PT, R4, UR4, PT ;  /* 0x0000000404007c0c */ /* 0x000fe2000bfc3070 */
[----:B------:R-:W-:Y:S01]  /*5d30*/  MUFU.EX2 R153, R52 ;  /* 0x0000003400997308 */ /* 0x000fe20000000800 */
[----:B------:R-:W-:Y:S02]  /*5d40*/  ISETP.LE.U32.AND P1, PT, R0, UR4, PT ;  /* 0x0000000400007c0c */ /* 0x000fe4000bf23070 */
[C---:B------:R-:W-:Y:S02]  /*5d50*/  LOP3.LUT R0, R154.reuse, 0xffff, RZ, 0xc0, !PT ;  /* 0x0000ffff9a007812 */ /* 0x040fe400078ec0ff */
[----:B------:R-:W-:Y:S01]  /*5d60*/  ISETP.LE.U32.AND P5, PT, R13, UR4, PT ;  /* 0x000000040d007c0c */ /* 0x000fe2000bfa3070 */
[----:B------:R-:W-:Y:S01]  /*5d70*/  @!P2 FADD.FTZ R195, -R195, -RZ ;  /* 0x800000ffc3c3a221 */ /* 0x000fe20000010100 */
[----:B------:R-:W-:Y:S02]  /*5d80*/  LOP3.LUT R4, R154, 0xff, RZ, 0xc0, !PT ;  /* 0x000000ff9a047812 */ /* 0x000fe400078ec0ff */
[----:B------:R-:W-:Y:S01]  /*5d90*/  SHF.R.U32.HI R0, RZ, 0x8, R0 ;  /* 0x00000008ff007819 */ /* 0x000fe20000011600 */
[----:B------:R-:W-:Y:S01]  /*5da0*/  MUFU.EX2 R160, R57 ;  /* 0x0000003900a07308 */ /* 0x000fe20000000800 */
[----:B------:R-:W-:Y:S01]  /*5db0*/  ISETP.LE.U32.AND P3, PT, R9, UR4, PT ;  /* 0x0000000409007c0c */ /* 0x000fe2000bf63070 */
[----:B------:R-:W-:Y:S01]  /*5dc0*/  @!P6 FADD.FTZ R177, -R177, -RZ ;  /* 0x800000ffb1b1e221 */ /* 0x000fe20000010100 */
[----:B------:R-:W-:Y:S01]  /*5dd0*/  ISETP.LE.U32.AND P2, PT, R4, UR4, PT ;  /* 0x0000000404007c0c */ /* 0x000fe2000bf43070 */
[----:B----4-:R-:W-:Y:S01]  /*5de0*/  @!P4 FADD.FTZ R199, -R199, -RZ ;  /* 0x800000ffc7c7c221 */ /* 0x010fe20000010100 */
[----:B------:R-:W-:Y:S01]  /*5df0*/  LOP3.LUT R0, R0, 0xffff, RZ, 0xc0, !PT ;  /* 0x0000ffff00007812 */ /* 0x000fe200078ec0ff */
[----:B------:R-:W-:Y:S01]  /*5e00*/  @!P1 FADD.FTZ R172, -R172, -RZ ;  /* 0x800000ffacac9221 */ /* 0x000fe20000010100 */
[--C-:B------:R-:W-:Y:S01]  /*5e10*/  SHF.R.U32.HI R4, RZ, 0x10, R154.reuse ;  /* 0x00000010ff047819 */ /* 0x100fe2000001169a */
[----:B------:R-:W-:Y:S01]  /*5e20*/  @!P5 FADD.FTZ R174, -R174, -RZ ;  /* 0x800000ffaeaed221 */ /* 0x000fe20000010100 */
[----:B------:R-:W-:Y:S01]  /*5e30*/  ISETP.LE.U32.AND P6, PT, R0, UR4, PT ;  /* 0x0000000400007c0c */ /* 0x000fe2000bfc3070 */
[----:B------:R-:W-:Y:S01]  /*5e40*/  MUFU.EX2 R162, R56 ;  /* 0x0000003800a27308 */ /* 0x000fe20000000800 */
[----:B------:R-:W-:Y:S02]  /*5e50*/  LOP3.LUT R4, R4, 0xff, RZ, 0xc0, !PT ;  /* 0x000000ff04047812 */ /* 0x000fe400078ec0ff */
[----:B------:R-:W-:Y:S01]  /*5e60*/  SHF.R.U32.HI R5, RZ, 0x18, R154 ;  /* 0x00000018ff057819 */ /* 0x000fe2000001169a */
[----:B------:R-:W-:Y:S01]  /*5e70*/  @!P3 FADD.FTZ R175, -R175, -RZ ;  /* 0x800000ffafafb221 */ /* 0x000fe20000010100 */
[----:B------:R-:W-:Y:S01]  /*5e80*/  LOP3.LUT R0, R155, 0xffff, RZ, 0xc0, !PT ;  /* 0x0000ffff9b007812 */ /* 0x000fe200078ec0ff */
[----:B------:R-:W-:Y:S01]  /*5e90*/  @!P2 FADD.FTZ R167, -R167, -RZ ;  /* 0x800000ffa7a7a221 */ /* 0x000fe20000010100 */
[----:B------:R-:W-:Y:S02]  /*5ea0*/  LOP3.LUT R7, R150, 0xffff, RZ, 0xc0, !PT ;  /* 0x0000ffff96077812 */ /* 0x000fe400078ec0ff */
[----:B------:R-:W-:Y:S01]  /*5eb0*/  ISETP.LE.U32.AND P5, PT, R4, UR4, PT ;  /* 0x0000000404007c0c */ /* 0x000fe2000bfa3070 */
[----:B------:R-:W-:Y:S01]  /*5ec0*/  MUFU.EX2 R154, R112 ;  /* 0x00000070009a7308 */ /* 0x000fe20000000800 */
[----:B------:R-:W-:Y:S01]  /*5ed0*/  SHF.R.U32.HI R0, RZ, 0x8, R0 ;  /* 0x00000008ff007819 */ /* 0x000fe20000011600 */
[----:B------:R-:W-:Y:S01]  /*5ee0*/  @!P6 FADD.FTZ R166, -R166, -RZ ;  /* 0x800000ffa6a6e221 */ /* 0x000fe20000010100 */
[----:B------:R-:W-:Y:S02]  /*5ef0*/  LOP3.LUT R4, R155, 0xff, RZ, 0xc0, !PT ;  /* 0x000000ff9b047812 */ /* 0x000fe400078ec0ff */
[----:B------:R-:W-:Y:S02]  /*5f00*/  LOP3.LUT R6, R150, 0xff, RZ, 0xc0, !PT ;  /* 0x000000ff96067812 */ /* 0x000fe400078ec0ff */
[----:B------:R-:W-:Y:S02]  /*5f10*/  ISETP.LE.U32.AND P3, PT, R5, UR4, PT ;  /* 0x0000000405007c0c */ /* 0x000fe4000bf63070 */
[----:B------:R-:W-:Y:S01]  /*5f20*/  ISETP.LE.U32.AND P2, PT, R4, UR4, PT ;  /* 0x0000000404007c0c */ /* 0x000fe2000bf43070 */
[----:B------:R-:W-:Y:S01]  /*5f30*/  MUFU.EX2 R151, R53 ;  /* 0x0000003500977308 */ /* 0x000fe20000000800 */
[----:B------:R-:W-:Y:S01]  /*5f40*/  LOP3.LUT R4, R0, 0xffff, RZ, 0xc0, !PT ;  /* 0x0000ffff00047812 */ /* 0x000fe200078ec0ff */
[----:B------:R-:W-:Y:S01]  /*5f50*/  @!P5 FADD.FTZ R171, -R171, -RZ ;  /* 0x800000ffababd221 */ /* 0x000fe20000010100 */
[--C-:B------:R-:W-:Y:S02]  /*5f60*/  SHF.R.U32.HI R5, RZ, 0x10, R155.reuse ;  /* 0x00000010ff057819 */ /* 0x100fe4000001169b */
[----:B------:R-:W-:Y:S02]  /*5f70*/  ISETP.LE.U32.AND P6, PT, R4, UR4, PT ;  /* 0x0000000404007c0c */ /* 0x000fe4000bfc3070 */
[----:B------:R-:W-:Y:S02]  /*5f80*/  LOP3.LUT R0, R5, 0xff, RZ, 0xc0, !PT ;  /* 0x000000ff05007812 */ /* 0x000fe400078ec0ff */
[----:B------:R-:W-:Y:S01]  /*5f90*/  SHF.R.U32.HI R4, RZ, 0x18, R155 ;  /* 0x00000018ff047819 */ /* 0x000fe2000001169b */
[----:B------:R-:W-:Y:S01]  /*5fa0*/  @!P3 FADD.FTZ R170, -R170, -RZ ;  /* 0x800000ffaaaab221 */ /* 0x000fe20000010100 */
[--C-:B------:R-:W-:Y:S01]  /*5fb0*/  SHF.R.U32.HI R9, RZ, 0x18, R150.reuse ;  /* 0x00000018ff097819 */ /* 0x100fe20000011696 */
[----:B------:R-:W-:Y:S01]  /*5fc0*/  @!P2 FADD.FTZ R176, -R176, -RZ ;  /* 0x800000ffb0b0a221 */ /* 0x000fe20000010100 */
[----:B------:R-:W-:Y:S01]  /*5fd0*/  ISETP.LE.U32.AND P5, PT, R0, UR4, PT ;  /* 0x0000000400007c0c */ /* 0x000fe2000bfa3070 */
[----:B------:R-:W1:Y:S01]  /*5fe0*/  MUFU.EX2 R155, R55 ;  /* 0x00000037009b7308 */ /* 0x000e620000000800 */
[----:B------:R-:W-:Y:S02]  /*5ff0*/  SHF.R.U32.HI R0, RZ, 0x8, R7 ;  /* 0x00000008ff007819 */ /* 0x000fe40000011607 */
[----:B------:R-:W-:Y:S01]  /*6000*/  ISETP.LE.U32.AND P3, PT, R4, UR4, PT ;  /* 0x0000000404007c0c */ /* 0x000fe2000bf63070 */
[----:B------:R-:W-:Y:S01]  /*6010*/  @!P6 FADD.FTZ R173, -R173, -RZ ;  /* 0x800000ffadade221 */ /* 0x000fe20000010100 */
[----:B------:R-:W-:Y:S02]  /*6020*/  LOP3.LUT R0, R0, 0xffff, RZ, 0xc0, !PT ;  /* 0x0000ffff00007812 */ /* 0x000fe400078ec0ff */
[----:B------:R-:W-:Y:S02]  /*6030*/  ISETP.LE.U32.AND P2, PT, R9, UR4, PT ;  /* 0x0000000409007c0c */ /* 0x000fe4000bf43070 */
[----:B------:R-:W-:Y:S01]  /*6040*/  SHF.R.U32.HI R150, RZ, 0x10, R150 ;  /* 0x00000010ff967819 */ /* 0x000fe20000011696 */
[----:B------:R-:W-:Y:S01]  /*6050*/  MUFU.EX2 R169, R44 ;  /* 0x0000002c00a97308 */ /* 0x000fe20000000800 */
[----:B------:R-:W-:Y:S01]  /*6060*/  ISETP.LE.U32.AND P6, PT, R0, UR4, PT ;  /* 0x0000000400007c0c */ /* 0x000fe2000bfc3070 */
[----:B------:R-:W-:Y:S01]  /*6070*/  @!P5 FADD.FTZ R181, -R181, -RZ ;  /* 0x800000ffb5b5d221 */ /* 0x000fe20000010100 */
[----:B------:R-:W-:Y:S02]  /*6080*/  LOP3.LUT R4, R150, 0xff, RZ, 0xc0, !PT ;  /* 0x000000ff96047812 */ /* 0x000fe400078ec0ff */
[----:B------:R-:W-:Y:S01]  /*6090*/  LOP3.LUT R0, R20, 0xff, RZ, 0xc0, !PT ;  /* 0x000000ff14007812 */ /* 0x000fe200078ec0ff */
[----:B------:R-:W-:Y:S01]  /*60a0*/  @!P3 FADD.FTZ R180, -R180, -RZ ;  /* 0x800000ffb4b4b221 */ /* 0x000fe20000010100 */
[----:B------:R-:W-:Y:S02]  /*60b0*/  ISETP.LE.U32.AND P5, PT, R4, UR4, PT ;  /* 0x0000000404007c0c */ /* 0x000fe4000bfa3070 */
[----:B------:R-:W-:Y:S01]  /*60c0*/  ISETP.LE.U32.AND P3, PT, R0, UR4, PT ;  /* 0x0000000400007c0c */ /* 0x000fe2000bf63070 */
[----:B------:R-:W-:Y:S01]  /*60d0*/  MUFU.EX2 R150, R114 ;  /* 0x0000007200967308 */ /* 0x000fe20000000800 */
[----:B------:R-:W-:Y:S01]  /*60e0*/  SHF.R.U32.HI R4, RZ, 0x8, R144 ;  /* 0x00000008ff047819 */ /* 0x000fe20000011690 */
[----:B------:R-:W-:Y:S01]  /*60f0*/  @!P2 FADD.FTZ R179, -R179, -RZ ;  /* 0x800000ffb3b3a221 */ /* 0x000fe20000010100 */
[----:B------:R-:W-:Y:S01]  /*6100*/  ISETP.LE.U32.AND P0, PT, R16, UR4, PT ;  /* 0x0000000410007c0c */ /* 0x000fe2000bf03070 */
[----:B------:R3:W4:Y:S01]  /*6110*/  LDG.E R144, [R14.64+0x20] ;  /* 0x000020240e907981 */ /* 0x000722000c1e1900 */
[----:B------:R-:W-:Y:S01]  /*6120*/  LOP3.LUT R0, R4, 0xffff, RZ, 0xc0, !PT ;  /* 0x0000ffff04007812 */ /* 0x000fe200078ec0ff */
[----:B------:R-:W-:Y:S01]  /*6130*/  @!P6 FADD.FTZ R168, -R168, -RZ ;  /* 0x800000ffa8a8e221 */ /* 0x000fe20000010100 */
[----:B------:R-:W-:Y:S02]  /*6140*/  LOP3.LUT R4, R159, 0xff, RZ, 0xc0, !PT ;  /* 0x000000ff9f047812 */ /* 0x000fe400078ec0ff */
[----:B------:R-:W-:Y:S01]  /*6150*/  ISETP.LE.U32.AND P6, PT, R0, UR4, PT ;  /* 0x0000000400007c0c */ /* 0x000fe2000bfc3070 */
[----:B------:R-:W-:Y:S01]  /*6160*/  @!P5 FADD.FTZ R178, -R178, -RZ ;  /* 0x800000ffb2b2d221 */ /* 0x000fe20000010100 */
[--C-:B------:R-:W-:Y:S01]  /*6170*/  SHF.R.U32.HI R0, RZ, 0x18, R159.reuse ;  /* 0x00000018ff007819 */ /* 0x100fe2000001169f */
[----:B------:R-:W-:Y:S01]  /*6180*/  @!P3 FADD.FTZ R163, -R163, -RZ ;  /* 0x800000ffa3a3b221 */ /* 0x000fe20000010100 */
[----:B------:R-:W-:Y:S01]  /*6190*/  LOP3.LUT R13, R148, 0xffff, RZ, 0xc0, !PT ;  /* 0x0000ffff940d7812 */ /* 0x000fe200078ec0ff */
[----:B------:R-:W3:Y:S01]  /*61a0*/  MUFU.EX2 R165, R58 ;  /* 0x0000003a00a57308 */ /* 0x000ee20000000800 */
[----:B------:R-:W-:Y:S01]  /*61b0*/  ISETP.LE.U32.AND P2, PT, R0, UR4, PT ;  /* 0x0000000400007c0c */ /* 0x000fe2000bf43070 */
[----:B------:R-:W-:Y:S01]  /*61c0*/  @!P0 FADD.FTZ R157, -R157, -RZ ;  /* 0x800000ff9d9d8221 */ /* 0x000fe20000010100 */
[----:B------:R-:W-:Y:S02]  /*61d0*/  LOP3.LUT R0, R159, 0xffff, RZ, 0xc0, !PT ;  /* 0x0000ffff9f007812 */ /* 0x000fe400078ec0ff */
[----:B------:R-:W-:Y:S02]  /*61e0*/  ISETP.LE.U32.AND P5, PT, R4, UR4, PT ;  /* 0x0000000404007c0c */ /* 0x000fe4000bfa3070 */
[----:B------:R-:W-:Y:S01]  /*61f0*/  SHF.R.U32.HI R0, RZ, 0x8, R0 ;  /* 0x00000008ff007819 */ /* 0x000fe20000011600 */
[----:B------:R-:W-:Y:S01]  /*6200*/  @!P6 FADD.FTZ R156, -R156, -RZ ;  /* 0x800000ff9c9ce221 */ /* 0x000fe20000010100 */
[----:B------:R-:W-:Y:S01]  /*6210*/  LOP3.LUT R4, R164, 0xff, RZ, 0xc0, !PT ;  /* 0x000000ffa4047812 */ /* 0x000fe200078ec0ff */
[----:B------:R-:W-:Y:S01]  /*6220*/  MUFU.EX2 R149, R64 ;  /* 0x0000004000957308 */ /* 0x000fe20000000800 */
[----:B------:R-:W-:Y:S02]  /*6230*/  LOP3.LUT R0, R0, 0xffff, RZ, 0xc0, !PT ;  /* 0x0000ffff00007812 */ /* 0x000fe400078ec0ff */
[----:B------:R-:W-:Y:S01]  /*6240*/  ISETP.LE.U32.AND P4, PT, R17, UR4, PT ;  /* 0x0000000411007c0c */ /* 0x000fe2000bf83070 */
[----:B-1----:R-:W-:Y:S01]  /*6250*/  @!P2 FADD.FTZ R155, -R155, -RZ ;  /* 0x800000ff9b9ba221 */ /* 0x002fe20000010100 */
[----:B------:R-:W-:Y:S02]  /*6260*/  ISETP.LE.U32.AND P6, PT, R0, UR4, PT ;  /* 0x0000000400007c0c */ /* 0x000fe4000bfc3070 */
[----:B------:R-:W-:Y:S01]  /*6270*/  SHF.R.U32.HI R0, RZ, 0x10, R164 ;  /* 0x00000010ff007819 */ /* 0x000fe200000116a4 */
[----:B------:R-:W-:Y:S01]  /*6280*/  @!P5 FADD.FTZ R153, -R153, -RZ ;  /* 0x800000ff9999d221 */ /* 0x000fe20000010100 */
[----:B------:R-:W-:Y:S01]  /*6290*/  ISETP.LE.U32.AND P0, PT, R4, UR4, PT ;  /* 0x0000000404007c0c */ /* 0x000fe2000bf03070 */
[----:B------:R-:W-:Y:S01]  /*62a0*/  MUFU.EX2 R158, R54 ;  /* 0x00000036009e7308 */ /* 0x000fe20000000800 */
[----:B------:R-:W-:Y:S02]  /*62b0*/  LOP3.LUT R0, R0, 0xff, RZ, 0xc0, !PT ;  /* 0x000000ff00007812 */ /* 0x000fe400078ec0ff */
[----:B------:R-:W-:Y:S02]  /*62c0*/  LOP3.LUT R4, R164, 0xffff, RZ, 0xc0, !PT ;  /* 0x0000ffffa4047812 */ /* 0x000fe400078ec0ff */
[----:B------:R-:W-:Y:S01]  /*62d0*/  LOP3.LUT R8, R146, 0xff, RZ, 0xc0, !PT ;  /* 0x000000ff92087812 */ /* 0x000fe200078ec0ff */
[----:B------:R-:W-:Y:S01]  /*62e0*/  @!P4 FADD.FTZ R161, -R161, -RZ ;  /* 0x800000ffa1a1c221 */ /* 0x000fe20000010100 */
[----:B------:R-:W-:Y:S01]  /*62f0*/  SHF.R.U32.HI R4, RZ, 0x8, R4 ;  /* 0x00000008ff047819 */ /* 0x000fe20000011604 */
[----:B------:R-:W-:Y:S01]  /*6300*/  @!P6 FADD.FTZ R151, -R151, -RZ ;  /* 0x800000ff9797e221 */ /* 0x000fe20000010100 */
[----:B------:R-:W-:Y:S02]  /*6310*/  ISETP.LE.U32.AND P6, PT, R0, UR4, PT ;  /* 0x0000000400007c0c */ /* 0x000fe4000bfc3070 */
[----:B------:R-:W-:Y:S01]  /*6320*/  LOP3.LUT R10, R146, 0xffff, RZ, 0xc0, !PT ;  /* 0x0000ffff920a7812 */ /* 0x000fe200078ec0ff */
[----:B------:R-:W-:Y:S01]  /*6330*/  @!P0 FADD.FTZ R162, -R162, -RZ ;  /* 0x800000ffa2a28221 */ /* 0x000fe20000010100 */
[----:B------:R-:W-:Y:S01]  /*6340*/  SHF.R.U32.HI R5, RZ, 0x10, R159 ;  /* 0x00000010ff057819 */ /* 0x000fe2000001169f */
[----:B------:R-:W-:Y:S01]  /*6350*/  MUFU.EX2 R147, R66 ;  /* 0x0000004200937308 */ /* 0x000fe20000000800 */
[----:B------:R-:W-:Y:S02]  /*6360*/  LOP3.LUT R4, R4, 0xffff, RZ, 0xc0, !PT ;  /* 0x0000ffff04047812 */ /* 0x000fe400078ec0ff */
[--C-:B------:R-:W-:Y:S02]  /*6370*/  SHF.R.U32.HI R17, RZ, 0x18, R146.reuse ;  /* 0x00000018ff117819 */ /* 0x100fe40000011692 */
[----:B------:R-:W-:Y:S02]  /*6380*/  ISETP.LE.U32.AND P4, PT, R4, UR4, PT ;  /* 0x0000000404007c0c */ /* 0x000fe4000bf83070 */
[----:B------:R-:W-:Y:S01]  /*6390*/  SHF.R.U32.HI R146, RZ, 0x10, R146 ;  /* 0x00000010ff927819 */ /* 0x000fe20000011692 */
[----:B---3--:R-:W-:Y:S01]  /*63a0*/  @!P6 FADD.FTZ R165, -R165, -RZ ;  /* 0x800000ffa5a5e221 */ /* 0x008fe20000010100 */
[----:B------:R-:W-:Y:S01]  /*63b0*/  SHF.R.U32.HI R11, RZ, 0x10, R148 ;  /* 0x00000010ff0b7819 */ /* 0x000fe20000011694 */
[----:B------:R-:W-:Y:S01]  /*63c0*/  MUFU.EX2 R159, R62 ;  /* 0x0000003e009f7308 */ /* 0x000fe20000000800 */
[----:B------:R-:W-:Y:S02]  /*63d0*/  SHF.R.U32.HI R4, RZ, 0x8, R10 ;  /* 0x00000008ff047819 */ /* 0x000fe4000001160a */
[----:B------:R-:W-:Y:S02]  /*63e0*/  LOP3.LUT R12, R148, 0xff, RZ, 0xc0, !PT ;  /* 0x000000ff940c7812 */ /* 0x000fe400078ec0ff */
[----:B------:R-:W-:Y:S02]  /*63f0*/  LOP3.LUT R0, R4, 0xffff, RZ, 0xc0, !PT ;  /* 0x0000ffff04007812 */ /* 0x000fe400078ec0ff */
[----:B------:R-:W-:Y:S01]  /*6400*/  LOP3.LUT R4, R146, 0xff, RZ, 0xc0, !PT ;  /* 0x000000ff92047812 */ /* 0x000fe200078ec0ff */
[----:B------:R-:W-:Y:S01]  /*6410*/  @!P4 FADD.FTZ R160, -R160, -RZ ;  /* 0x800000ffa0a0c221 */ /* 0x000fe20000010100 */
[----:B------:R-:W-:Y:S01]  /*6420*/  ISETP.LE.U32.AND P2, PT, R0, UR4, PT ;  /* 0x0000000400007c0c */ /* 0x000fe2000bf43070 */
[----:B------:R-:W1:Y:S01]  /*6430*/  MUFU.EX2 R146, R115 ;  /* 0x0000007300927308 */ /* 0x000e620000000800 */
[----:B------:R-:W-:Y:S02]  /*6440*/  SHF.R.U32.HI R16, RZ, 0x18, R148 ;  /* 0x00000018ff107819 */ /* 0x000fe40000011694 */
[----:B------:R-:W-:Y:S02]  /*6450*/  SHF.R.U32.HI R0, RZ, 0x18, R164 ;  /* 0x00000018ff007819 */ /* 0x000fe400000116a4 */
[----:B------:R-:W-:Y:S02]  /*6460*/  ISETP.LE.U32.AND P5, PT, R17, UR4, PT ;  /* 0x0000000411007c0c */ /* 0x000fe4000bfa3070 */
[----:B------:R-:W-:Y:S02]  /*6470*/  ISETP.LE.U32.AND P4, PT, R0, UR4, PT ;  /* 0x0000000400007c0c */ /* 0x000fe4000bf83070 */
[----:B------:R-:W-:Y:S01]  /*6480*/  ISETP.LE.U32.AND P0, PT, R16, UR4, PT ;  /* 0x0000000410007c0c */ /* 0x000fe2000bf03070 */
[----:B------:R-:W3:Y:S01]  /*6490*/  MUFU.EX2 R148, R117 ;  /* 0x0000007500947308 */ /* 0x000ee20000000800 */
[----:B------:R-:W-:Y:S02]  /*64a0*/  SHF.R.U32.HI R0, RZ, 0x8, R13 ;  /* 0x00000008ff007819 */ /* 0x000fe4000001160d */
[----:B------:R-:W-:Y:S02]  /*64b0*/  ISETP.LE.U32.AND P1, PT, R6, UR4, PT ;  /* 0x0000000406007c0c */ /* 0x000fe4000bf23070 */
[----:B------:R-:W-:Y:S02]  /*64c0*/  LOP3.LUT R0, R0, 0xffff, RZ, 0xc0, !PT ;  /* 0x0000ffff00007812 */ /* 0x000fe400078ec0ff */
[----:B------:R-:W-:Y:S02]  /*64d0*/  LOP3.LUT R5, R5, 0xff, RZ, 0xc0, !PT ;  /* 0x000000ff05057812 */ /* 0x000fe400078ec0ff */
[----:B------:R-:W-:Y:S01]  /*64e0*/  F2FP.RELU.PACK_AB R7, R196, R198 ;  /* 0x000000c6c407723e */ /* 0x000fe200000008ff */
[----:B------:R-:W2:Y:S01]  /*64f0*/  MUFU.EX2 R164, R59 ;  /* 0x0000003b00a47308 */ /* 0x000ea20000000800 */
[----:B------:R-:W-:Y:S01]  /*6500*/  ISETP.LE.U32.AND P3, PT, R5, UR4, PT ;  /* 0x0000000405007c0c */ /* 0x000fe2000bf63070 */
[----:B------:R-:W-:Y:S01]  /*6510*/  @!P0 FADD.FTZ R154, -R154, -RZ ;  /* 0x800000ff9a9a8221 */ /* 0x000fe20000010100 */
[----:B------:R-:W-:Y:S01]  /*6520*/  FSETP.GE.FTZ.AND P0, PT, R182, RZ, PT ;  /* 0x000000ffb600720b */ /* 0x000fe20003f16000 */
[----:B------:R2:W-:Y:S01]  /*6530*/  STS [R216+0x12000], R7 ;  /* 0x01200007d8007388 */ /* 0x0005e20000000800 */
[----:B------:R-:W-:Y:S01]  /*6540*/  LOP3.LUT R5, R11, 0xff, RZ, 0xc0, !PT ;  /* 0x000000ff0b057812 */ /* 0x000fe200078ec0ff */
[----:B------:R-:W-:Y:S01]  /*6550*/  @!P1 FADD.FTZ R169, -R169, -RZ ;  /* 0x800000ffa9a99221 */ /* 0x000fe20000010100 */
[----:B------:R-:W-:Y:S01]  /*6560*/  ISETP.LE.U32.AND P1, PT, R8, UR4, PT ;  /* 0x0000000408007c0c */ /* 0x000fe2000bf23070 */
[----:B-1----:R-:W-:Y:S01]  /*6570*/  @!P5 FADD.FTZ R146, -R146, -RZ ;  /* 0x800000ff9292d221 */ /* 0x002fe20000010100 */
[----:B------:R-:W-:Y:S02]  /*6580*/  F2FP.RELU.PACK_AB R6, R200, R201 ;  /* 0x000000c9c806723e */ /* 0x000fe400000008ff */
[----:B------:R-:W-:Y:S02]  /*6590*/  ISETP.LE.U32.AND P6, PT, R4, UR4, PT ;  /* 0x0000000404007c0c */ /* 0x000fe4000bfc3070 */
[----:B------:R-:W-:Y:S01]  /*65a0*/  F2FP.RELU.PACK_AB R4, R192, R193 ;  /* 0x000000c1c004723e */ /* 0x000fe200000008ff */
[----:B------:R1:W-:Y:S01]  /*65b0*/  STS [R216+0x12400], R6 ;  /* 0x01240006d8007388 */ /* 0x0003e20000000800 */
[----:B------:R-:W-:Y:S01]  /*65c0*/  F2FP.RELU.PACK_AB R8, R183, R182 ;  /* 0x000000b6b708723e */ /* 0x000fe200000008ff */
[----:B---3--:R-:W-:Y:S01]  /*65d0*/  @!P2 FADD.FTZ R148, -R148, -RZ ;  /* 0x800000ff9494a221 */ /* 0x008fe20000010100 */
[----:B------:R-:W-:Y:S01]  /*65e0*/  ISETP.LE.U32.AND P2, PT, R0, UR4, PT ;  /* 0x0000000400007c0c */ /* 0x000fe2000bf43070 */
[----:B------:R3:W-:Y:S01]  /*65f0*/  STS [R217+0x12400], R4 ;  /* 0x01240004d9007388 */ /* 0x0007e20000000800 */
[----:B------:R-:W-:Y:S01]  /*6600*/  @!P3 FADD.FTZ R158, -R158, -RZ ;  /* 0x800000ff9e9eb221 */ /* 0x000fe20000010100 */
[----:B------:R-:W-:Y:S01]  /*6610*/  ISETP.LE.U32.AND P3, PT, R12, UR4, PT ;  /* 0x000000040c007c0c */ /* 0x000fe2000bf63070 */
[----:B------:R-:W-:Y:S01]  /*6620*/  @!P1 FADD.FTZ R149, -R149, -RZ ;  /* 0x800000ff95959221 */ /* 0x000fe20000010100 */
[----:B------:R-:W-:Y:S01]  /*6630*/  ISETP.LE.U32.AND P1, PT, R5, UR4, PT ;  /* 0x0000000405007c0c */ /* 0x000fe2000bf23070 */
[----:B------:R4:W4:Y:S01]  /*6640*/  LDG.E R0, [R14.64+0x120] ;  /* 0x000120240e007981 */ /* 0x000922000c1e1900 */
[----:B------:R-:W-:Y:S01]  /*6650*/  F2FP.RELU.PACK_AB R5, R186, R189 ;  /* 0x000000bdba05723e */ /* 0x000fe200000008ff */
[----:B------:R-:W-:Y:S02]  /*6660*/  @!P6 FADD.FTZ R147, -R147, -RZ ;  /* 0x800000ff9393e221 */ /* 0x000fe40000010100 */
[----:B--2---:R-:W-:Y:S01]  /*6670*/  @!P4 FADD.FTZ R164, -R164, -RZ ;  /* 0x800000ffa4a4c221 */ /* 0x004fe20000010100 */
[----:B------:R-:W-:Y:S01]  /*6680*/  FSETP.GE.FTZ.AND P4, PT, R198, RZ, PT ;  /* 0x000000ffc600720b */ /* 0x000fe20003f96000 */
[----:B------:R2:W-:Y:S01]  /*6690*/  STS [R217+0x12000], R5 ;  /* 0x01200005d9007388 */ /* 0x0005e20000000800 */
[----:B------:R-:W-:Y:S01]  /*66a0*/  F2FP.RELU.PACK_AB R7, R205, R204 ;  /* 0x000000cccd07723e */ /* 0x000fe200000008ff */
[----:B------:R-:W-:Y:S01]  /*66b0*/  @!P2 FADD.FTZ R150, -R150, -RZ ;  /* 0x800000ff9696a221 */ /* 0x000fe20000010100 */
[----:B------:R-:W-:Y:S01]  /*66c0*/  FSETP.GE.FTZ.AND P2, PT, R189, RZ, PT ;  /* 0x000000ffbd00720b */ /* 0x000fe20003f56000 */
[----:B------:R-:W-:Y:S01]  /*66d0*/  @!P3 FADD.FTZ R152, -R152, -RZ ;  /* 0x800000ff9898b221 */ /* 0x000fe20000010100 */
[----:B------:R-:W-:Y:S01]  /*66e0*/  FSETP.GE.FTZ.AND P3, PT, R196, RZ, PT ;  /* 0x000000ffc400720b */ /* 0x000fe20003f76000 */
[----:B------:R2:W-:Y:S01]  /*66f0*/  STS [R216+0x14000], R7 ;  /* 0x01400007d8007388 */ /* 0x0005e20000000800 */
[----:B------:R-:W-:Y:S01]  /*6700*/  @!P1 FADD.FTZ R159, -R159, -RZ ;  /* 0x800000ff9f9f9221 */ /* 0x000fe20000010100 */
[----:B------:R-:W-:Y:S02]  /*6710*/  FSETP.GE.FTZ.AND P1, PT, R186, RZ, PT ;  /* 0x000000ffba00720b */ /* 0x000fe40003f36000 */
[----:B-1----:R-:W-:Y:S02]  /*6720*/  F2FP.RELU.PACK_AB R6, R209, R208 ;  /* 0x000000d0d106723e */ /* 0x002fe400000008ff */
[----:B---3--:R-:W-:Y:S03]  /*6730*/  F2FP.RELU.PACK_AB R4, R207, R206 ;  /* 0x000000cecf04723e */ /* 0x008fe600000008ff */
[----:B------:R1:W-:Y:S04]  /*6740*/  STS [R216+0x14400], R6 ;  /* 0x01440006d8007388 */ /* 0x0003e80000000800 */
[----:B------:R3:W-:Y:S01]  /*6750*/  STS [R217+0x14400], R4 ;  /* 0x01440004d9007388 */ /* 0x0007e20000000800 */
[----:B--2---:R-:W-:Y:S05]  /*6760*/  F2FP.RELU.PACK_AB R5, R202, R203 ;  /* 0x000000cbca05723e */ /* 0x004fea00000008ff */
[----:B------:R2:W-:Y:S01]  /*6770*/  STS [R217+0x14000], R5 ;  /* 0x01400005d9007388 */ /* 0x0005e20000000800 */
[----:B------:R-:W-:Y:S03]  /*6780*/  F2FP.RELU.PACK_AB R7, R184, R187 ;  /* 0x000000bbb807723e */ /* 0x000fe600000008ff */
[----:B------:R2:W-:Y:S04]  /*6790*/  STS [R218+0x12000], R8 ;  /* 0x01200008da007388 */ /* 0x0005e80000000800 */
[----:B------:R2:W-:Y:S01]  /*67a0*/  STS [R218+0x12400], R7 ;  /* 0x01240007da007388 */ /* 0x0005e20000000800 */
[----:B-1----:R-:W-:Y:S02]  /*67b0*/  F2FP.RELU.PACK_AB R6, R190, R191 ;  /* 0x000000bfbe06723e */ /* 0x002fe400000008ff */
[----:B---3--:R-:W-:Y:S05]  /*67c0*/  F2FP.RELU.PACK_AB R4, R174, R177 ;  /* 0x000000b1ae04723e */ /* 0x008fea00000008ff */
[----:B------:R1:W-:Y:S01]  /*67d0*/  STS [R215+0x12400], R4 ;  /* 0x01240004d7007388 */ /* 0x0003e20000000800 */
[----:B--2---:R-:W-:Y:S02]  /*67e0*/  F2FP.RELU.PACK_AB R5, R172, R175 ;  /* 0x000000afac05723e */ /* 0x004fe400000008ff */
[----:B------:R-:W-:Y:S03]  /*67f0*/  F2FP.RELU.PACK_AB R8, R170, R171 ;  /* 0x000000abaa08723e */ /* 0x000fe600000008ff */
[----:B------:R2:W-:Y:S01]  /*6800*/  STS [R215+0x12000], R5 ;  /* 0x01200005d7007388 */ /* 0x0005e20000000800 */
[----:B------:R-:W-:Y:S03]  /*6810*/  F2FP.RELU.PACK_AB R7, R197, R199 ;  /* 0x000000c7c507723e */ /* 0x000fe600000008ff */
[----:B------:R3:W-:Y:S04]  /*6820*/  STS [R218+0x14000], R6 ;  /* 0x01400006da007388 */ /* 0x0007e80000000800 */
[----:B------:R3:W-:Y:S01]  /*6830*/  STS [R218+0x14400], R7 ;  /* 0x01440007da007388 */ /* 0x0007e20000000800 */
[----:B-1----:R-:W-:Y:S02]  /*6840*/  F2FP.RELU.PACK_AB R4, R166, R167 ;  /* 0x000000a7a604723e */ /* 0x002fe400000008ff */
[----:B--2---:R-:W-:Y:S02]  /*6850*/  F2FP.RELU.PACK_AB R5, R195, R194 ;  /* 0x000000c2c305723e */ /* 0x004fe400000008ff */
[----:B---3--:R-:W-:Y:S03]  /*6860*/  F2FP.RELU.PACK_AB R6, R185, R188 ;  /* 0x000000bcb906723e */ /* 0x008fe600000008ff */
[----:B------:R1:W-:Y:S01]  /*6870*/  STS [R215+0x14400], R5 ;  /* 0x01440005d7007388 */ /* 0x0003e20000000800 */
[----:B------:R-:W-:Y:S03]  /*6880*/  F2FP.RELU.PACK_AB R7, R173, R176 ;  /* 0x000000b0ad07723e */ /* 0x000fe600000008ff */
[----:B------:R2:W-:Y:S04]  /*6890*/  STS [R215+0x14000], R6 ;  /* 0x01400006d7007388 */ /* 0x0005e80000000800 */
[----:B------:R3:W-:Y:S04]  /*68a0*/  STS [R211+0x12000], R4 ;  /* 0x01200004d3007388 */ /* 0x0007e80000000800 */
[----:B------:R3:W-:Y:S01]  /*68b0*/  STS [R211+0x12400], R8 ;  /* 0x01240008d3007388 */ /* 0x0007e20000000800 */
[----:B-1----:R-:W-:Y:S02]  /*68c0*/  F2FP.RELU.PACK_AB R5, R156, R157 ;  /* 0x0000009d9c05723e */ /* 0x002fe400000008ff */
[----:B--2---:R-:W-:Y:S03]  /*68d0*/  F2FP.RELU.PACK_AB R6, R180, R181 ;  /* 0x000000b5b406723e */ /* 0x004fe600000008ff */
[----:B------:R1:W-:Y:S01]  /*68e0*/  STS [R212+0x12000], R5 ;  /* 0x01200005d4007388 */ /* 0x0003e20000000800 */
[----:B---3--:R-:W-:Y:S02]  /*68f0*/  F2FP.RELU.PACK_AB R4, R161, R163 ;  /* 0x000000a3a104723e */ /* 0x008fe400000008ff */
[----:B------:R-:W-:Y:S03]  /*6900*/  F2FP.RELU.PACK_AB R8, R168, R169 ;  /* 0x000000a9a808723e */ /* 0x000fe600000008ff */
[----:B------:R2:W-:Y:S04]  /*6910*/  STS [R212+0x12400], R4 ;  /* 0x01240004d4007388 */ /* 0x0005e80000000800 */
[----:B------:R3:W-:Y:S04]  /*6920*/  STS [R211+0x14000], R7 ;  /* 0x01400007d3007388 */ /* 0x0007e80000000800 */
[----:B------:R3:W-:Y:S04]  /*6930*/  STS [R211+0x14400], R6 ;  /* 0x01440006d3007388 */ /* 0x0007e80000000800 */
[----:B------:R3:W-:Y:S01]  /*6940*/  STS [R212+0x14000], R8 ;  /* 0x01400008d4007388 */ /* 0x0007e20000000800 */
[----:B-1----:R-:W-:Y:S02]  /*6950*/  F2FP.RELU.PACK_AB R5, R155, R158 ;  /* 0x0000009e9b05723e */ /* 0x002fe400000008ff */
[----:B--2---:R-:W-:Y:S02]  /*6960*/  F2FP.RELU.PACK_AB R4, R148, R149 ;  /* 0x000000959404723e */ /* 0x004fe400000008ff */
[----:B---3--:R-:W-:Y:S02]  /*6970*/  F2FP.RELU.PACK_AB R7, R179, R178 ;  /* 0x000000b2b307723e */ /* 0x008fe400000008ff */
[----:B------:R-:W-:Y:S03]  /*6980*/  F2FP.RELU.PACK_AB R6, R151, R153 ;  /* 0x000000999706723e */ /* 0x000fe600000008ff */
        /* <DEDUP_REMOVED lines=9> */
[----:B------:R-:W-:Y:S03]  /*6a20*/  F2FP.RELU.PACK_AB R4, R154, R159 ;  /* 0x0000009f9a04723e */ /* 0x000fe600000008ff */
[----:B------:R-:W-:Y:S04]  /*6a30*/  STS [R214+0x14000], R8 ;  /* 0x01400008d6007388 */ /* 0x000fe80000000800 */
[----:B------:R-:W-:Y:S04]  /*6a40*/  STS [R214+0x14400], R7 ;  /* 0x01440007d6007388 */ /* 0x000fe80000000800 */
[----:B------:R-:W-:Y:S04]  /*6a50*/  STS [R213+0x14000], R5 ;  /* 0x01400005d5007388 */ /* 0x000fe80000000800 */
[----:B------:R-:W-:Y:S04]  /*6a60*/  STS [R213+0x14400], R4 ;  /* 0x01440004d5007388 */ /* 0x000fe80000000800 */
[----:B------:R-:W-:Y:S08]  /*6a70*/  LDSM.16.M88.4 R64, [R134+0x4000] ;  /* 0x004000008640783b */ /* 0x000ff00000000200 */
[----:B------:R-:W1:Y:S08]  /*6a80*/  LDSM.16.M88.4 R16, [R128+0x8000] ;  /* 0x008000008010783b */ /* 0x000e700000000200 */
[----:B------:R-:W2:Y:S08]  /*6a90*/  LDSM.16.M88.4 R60, [R134+0x5000] ;  /* 0x00500000863c783b */ /* 0x000eb00000000200 */
[----:B------:R-:W3:Y:S08]  /*6aa0*/  LDSM.16.M88.4 R32, [R128+0x8400] ;  /* 0x008400008020783b */ /* 0x000ef00000000200 */
[----:B------:R-:W3:Y:S08]  /*6ab0*/  LDSM.16.M88.4 R48, [R128+0x8800] ;  /* 0x008800008030783b */ /* 0x000ef00000000200 */
[----:B------:R-:W3:Y:S01]  /*6ac0*/  LDSM.16.M88.4 R100, [R128+0x8c00] ;  /* 0x008c00008064783b */ /* 0x000ee20000000200 */
[-C--:B-1----:R-:W-:Y:S07]  /*6ad0*/  HMMA.16816.F32 R4, R64, R16.reuse, RZ ;  /* 0x000000104004723c */ /* 0x082fee00000018ff */
[----:B------:R-:W-:Y:S01]  /*6ae0*/  LDSM.16.M88.4 R104, [R135+0x4000] ;  /* 0x004000008768783b */ /* 0x000fe20000000200 */
[C---:B--2---:R-:W-:Y:S07]  /*6af0*/  HMMA.16816.F32 R8, R60.reuse, R16, RZ ;  /* 0x000000103c08723c */ /* 0x044fee00000018ff */
[----:B------:R-:W1:Y:S01]  /*6b00*/  LDSM.16.M88.4 R108, [R129+0x8000] ;  /* 0x00800000816c783b */ /* 0x000e620000000200 */
[-C--:B----4-:R-:W-:Y:S07]  /*6b10*/  HMMA.16816.F32 R12, R60, R18.reuse, RZ ;  /* 0x000000123c0c723c */ /* 0x090fee00000018ff */
[----:B------:R-:W2:Y:S01]  /*6b20*/  LDSM.16.M88.4 R112, [R135+0x5000] ;  /* 0x005000008770783b */ /* 0x000ea20000000200 */
[C---:B------:R-:W-:Y:S07]  /*6b30*/  HMMA.16816.F32 R16, R64.reuse, R18, RZ ;  /* 0x000000124010723c */ /* 0x040fee00000018ff */
[----:B------:R-:W4:Y:S01]  /*6b40*/  LDSM.16.M88.4 R116, [R129+0x8400] ;  /* 0x008400008174783b */ /* 0x000f220000000200 */
[-C--:B---3--:R-:W-:Y:S07]  /*6b50*/  HMMA.16816.F32 R20, R64, R32.reuse, RZ ;  /* 0x000000204014723c */ /* 0x088fee00000018ff */
[----:B------:R-:W3:Y:S01]  /*6b60*/  LDSM.16.M88.4 R120, [R129+0x8800] ;  /* 0x008800008178783b */ /* 0x000ee20000000200 */
[C---:B------:R-:W-:Y:S07]  /*6b70*/  HMMA.16816.F32 R24, R60.reuse, R32, RZ ;  /* 0x000000203c18723c */ /* 0x040fee00000018ff */
[----:B------:R-:W1:Y:S01]  /*6b80*/  LDSM.16.M88.4 R124, [R129+0x8c00] ;  /* 0x008c0000817c783b */ /* 0x000e620000000200 */
        /* <DEDUP_REMOVED lines=13> */
[C---:B------:R-:W-:Y:S01]  /*6c60*/  FADD.FTZ R101, -R145.reuse, R4 ;  /* 0x0000000491657221 */ /* 0x040fe20000010100 */
[C---:B------:R-:W-:Y:S03]  /*6c70*/  HMMA.16816.F32 R16, R104.reuse, R110, R16 ;  /* 0x0000006e6810723c */ /* 0x040fe60000001810 */
[C---:B------:R-:W-:Y:S04]  /*6c80*/  FADD.FTZ R100, -R145.reuse, R5 ;  /* 0x0000000591647221 */ /* 0x040fe80000010100 */
[----:B------:R-:W-:Y:S01]  /*6c90*/  FADD.FTZ R10, -R0, R10 ;  /* 0x0000000a000a7221 */ /* 0x000fe20000010100 */
[-C--:B----4-:R-:W-:Y:S08]  /*6ca0*/  HMMA.16816.F32 R20, R104, R116.reuse, R20 ;  /* 0x000000746814723c */ /* 0x090ff00000001814 */
[C---:B------:R-:W-:Y:S08]  /*6cb0*/  HMMA.16816.F32 R24, R112.reuse, R116, R24 ;  /* 0x000000747018723c */ /* 0x040ff00000001818 */
[----:B------:R-:W-:Y:S01]  /*6cc0*/  FADD.FTZ R5, -R145, R17 ;  /* 0x0000001191057221 */ /* 0x000fe20000010100 */
[-C--:B------:R-:W-:Y:S01]  /*6cd0*/  FSEL R17, R100, R145.reuse, P3 ;  /* 0x0000009164117208 */ /* 0x080fe20001800000 */
[-C--:B------:R-:W-:Y:S01]  /*6ce0*/  HMMA.16816.F32 R28, R112, R118.reuse, R28 ;  /* 0x00000076701c723c */ /* 0x080fe2000000181c */
        /* <DEDUP_REMOVED lines=8> */
[C---:B------:R-:W-:Y:S01]  /*6d70*/  HMMA.16816.F32 R32, R104.reuse, R118, R32 ;  /* 0x000000766820723c */ /* 0x040fe20000001820 */
[----:B------:R-:W-:Y:S02]  /*6d80*/  FSETP.GE.FTZ.AND P2, PT, R172, RZ, PT ;  /* 0x000000ffac00720b */ /* 0x000fe40003f56000 */
[----:B------:R-:W-:Y:S01]  /*6d90*/  FMUL.FTZ R189, R189, R16 ;  /* 0x00000010bdbd7220 */ /* 0x000fe20000410000 */
[-C--:B------:R-:W-:Y:S01]  /*6da0*/  FSEL R4, R4, R145.reuse, P0 ;  /* 0x0000009104047208 */ /* 0x080fe20000000000 */
[----:B------:R-:W-:Y:S01]  /*6db0*/  FADD.FTZ R19, -R144, R19 ;  /* 0x0000001390137221 */ /* 0x000fe20000010100 */
[----:B------:R-:W-:Y:S01]  /*6dc0*/  FSETP.GE.FTZ.AND P0, PT, R166, RZ, PT ;  /* 0x000000ffa600720b */ /* 0x000fe20003f16000 */
[----:B------:R-:W-:Y:S01]  /*6dd0*/  FADD.FTZ R18, -R144, R18 ;  /* 0x0000001290127221 */ /* 0x000fe20000010100 */
[-C--:B---3--:R-:W-:Y:S01]  /*6de0*/  HMMA.16816.F32 R36, R104, R120.reuse, R36 ;  /* 0x000000786824723c */ /* 0x088fe20000001824 */
[----:B------:R-:W-:Y:S03]  /*6df0*/  FMUL.FTZ R182, R182, R4 ;  /* 0x00000004b6b67220 */ /* 0x000fe60000410000 */
[C---:B------:R-:W-:Y:S01]  /*6e00*/  FADD.FTZ R23, -R144.reuse, R23 ;  /* 0x0000001790177221 */ /* 0x040fe20000010100 */
[-C--:B------:R-:W-:Y:S01]  /*6e10*/  FSEL R20, R101, R145.reuse, P4 ;  /* 0x0000009165147208 */ /* 0x080fe20002000000 */
[----:B------:R-:W-:Y:S01]  /*6e20*/  FADD.FTZ R22, -R144, R22 ;  /* 0x0000001690167221 */ /* 0x000fe20000010100 */
[----:B------:R-:W-:Y:S01]  /*6e30*/  FSETP.GE.FTZ.AND P4, PT, R183, RZ, PT ;  /* 0x000000ffb700720b */ /* 0x000fe20003f96000 */
[----:B------:R-:W-:Y:S01]  /*6e40*/  FADD.FTZ R26, -R0, R26 ;  /* 0x0000001a001a7221 */ /* 0x000fe20000010100 */
[C---:B------:R-:W-:Y:S03]  /*6e50*/  HMMA.16816.F32 R40, R112.reuse, R120, R40 ;  /* 0x000000787028723c */ /* 0x040fe60000001828 */
[----:B------:R-:W-:Y:S02]  /*6e60*/  FMUL.FTZ R198, R198, R20 ;  /* 0x00000014c6c67220 */ /* 0x000fe40000410000 */
[C---:B------:R-:W-:Y:S02]  /*6e70*/  FADD.FTZ R20, -R145.reuse, R21 ;  /* 0x0000001591147221 */ /* 0x040fe40000010100 */
[C---:B------:R-:W-:Y:S01]  /*6e80*/  FADD.FTZ R17, -R145.reuse, R32 ;  /* 0x0000002091117221 */ /* 0x040fe20000010100 */
[-C--:B------:R-:W-:Y:S01]  /*6e90*/  HMMA.16816.F32 R44, R112, R122.reuse, R44 ;  /* 0x0000007a702c723c */ /* 0x080fe2000000182c */
[----:B------:R-:W-:Y:S03]  /*6ea0*/  FADD.FTZ R16, -R145, R33 ;  /* 0x0000002191107221 */ /* 0x000fe60000010100 */
[C---:B------:R-:W-:Y:S01]  /*6eb0*/  FADD.FTZ R35, -R144.reuse, R35 ;  /* 0x0000002390237221 */ /* 0x040fe20000010100 */
[-C--:B------:R-:W-:Y:S01]  /*6ec0*/  FSEL R17, R17, R145.reuse, P3 ;  /* 0x0000009111117208 */ /* 0x080fe20001800000 */
[----:B------:R-:W-:Y:S01]  /*6ed0*/  FADD.FTZ R34, -R144, R34 ;  /* 0x0000002290227221 */ /* 0x000fe20000010100 */
[-C--:B------:R-:W-:Y:S01]  /*6ee0*/  FSEL R16, R16, R145.reuse, P2 ;  /* 0x0000009110107208 */ /* 0x080fe20001000000 */
[----:B------:R-:W-:Y:S01]  /*6ef0*/  FADD.FTZ R4, -R145, R37 ;  /* 0x0000002591047221 */ /* 0x000fe20000010100 */
[----:B------:R-:W-:Y:S01]  /*6f00*/  FSETP.GE.FTZ.AND P3, PT, R156, RZ, PT ;  /* 0x000000ff9c00720b */ /* 0x000fe20003f76000 */
[C---:B------:R-:W-:Y:S01]  /*6f10*/  HMMA.16816.F32 R48, R104.reuse, R122, R48 ;  /* 0x0000007a6830723c */ /* 0x040fe20000001830 */
[----:B------:R-:W-:Y:S01]  /*6f20*/  FSETP.GE.FTZ.AND P2, PT, R153, RZ, PT ;  /* 0x000000ff9900720b */ /* 0x000fe20003f56000 */
[----:B------:R-:W-:Y:S01]  /*6f30*/  FADD.FTZ R5, -R145, R36 ;  /* 0x0000002491057221 */ /* 0x000fe20000010100 */
[-C--:B------:R-:W-:Y:S01]  /*6f40*/  FSEL R4, R4, R145.reuse, P0 ;  /* 0x0000009104047208 */ /* 0x080fe20000000000 */
[----:B------:R-:W-:Y:S01]  /*6f50*/  FADD.FTZ R39, -R144, R39 ;  /* 0x0000002790277221 */ /* 0x000fe20000010100 */
[----:B------:R-:W-:Y:S01]  /*6f60*/  FSETP.GE.FTZ.AND P0, PT, R148, RZ, PT ;  /* 0x000000ff9400720b */ /* 0x000fe20003f16000 */
[----:B------:R-:W-:Y:S01]  /*6f70*/  FADD.FTZ R38, -R144, R38 ;  /* 0x0000002690267221 */ /* 0x000fe20000010100 */
[-C--:B------:R-:W-:Y:S01]  /*6f80*/  FSEL R5, R5, R145.reuse, P1 ;  /* 0x0000009105057208 */ /* 0x080fe20000800000 */
[----:B------:R-:W-:Y:S01]  /*6f90*/  FMUL.FTZ R166, R166, R4 ;  /* 0x00000004a6a67220 */ /* 0x000fe20000410000 */
[-C--:B------:R-:W-:Y:S01]  /*6fa0*/  HMMA.16816.F32 R52, R104, R124.reuse, R52 ;  /* 0x0000007c6834723c */ /* 0x080fe20000001834 */
[----:B------:R-:W-:Y:S02]  /*6fb0*/  FSETP.GE.FTZ.AND P1, PT, R157, RZ, PT ;  /* 0x000000ff9d00720b */ /* 0x000fe40003f36000 */
[----:B------:R-:W-:Y:S01]  /*6fc0*/  FADD.FTZ R4, -R144, R7 ;  /* 0x0000000790047221 */ /* 0x000fe20000010100 */
[----:B------:R-:W-:Y:S01]  /*6fd0*/  FSEL R20, R20, R145, P4 ;  /* 0x0000009114147208 */ /* 0x000fe20002000000 */
[----:B------:R-:W-:Y:S01]  /*6fe0*/  FMUL.FTZ R167, R167, R5 ;  /* 0x00000005a7a77220 */ /* 0x000fe20000410000 */
[----:B------:R-:W-:Y:S01]  /*6ff0*/  FSETP.GE.FTZ.AND P4, PT, R158, RZ, PT ;  /* 0x000000ff9e00720b */ /* 0x000fe20003f96000 */
[----:B------:R-:W-:Y:S01]  /*7000*/  FADD.FTZ R5, -R144, R6 ;  /* 0x0000000690057221 */ /* 0x000fe20000010100 */
[C---:B------:R-:W-:Y:S01]  /*7010*/  HMMA.16816.F32 R56, R112.reuse, R124, R56 ;  /* 0x0000007c7038723c */ /* 0x040fe20000001838 */
[----:B------:R-:W-:Y:S03]  /*7020*/  FMUL.FTZ R183, R183, R20 ;  /* 0x00000014b7b77220 */ /* 0x000fe60000410000 */
[----:B------:R-:W-:Y:S02]  /*7030*/  FADD.FTZ R45, -R143, R45 ;  /* 0x0000002d8f2d7221 */ /* 0x000fe40000010100 */
[----:B------:R-:W-:Y:S02]  /*7040*/  FMUL.FTZ R175, R175, R17 ;  /* 0x00000011afaf7220 */ /* 0x000fe40000410000 */
[-C--:B------:R-:W-:Y:S01]  /*7050*/  HMMA.16816.F32 R60, R112, R126.reuse, R60 ;  /* 0x0000007e703c723c */ /* 0x080fe2000000183c */
[C---:B------:R-:W-:Y:S03]  /*7060*/  FADD.FTZ R48, -R145.reuse, R48 ;  /* 0x0000003091307221 */ /* 0x040fe60000010100 */
[----:B------:R-:W-:Y:S02]  /*7070*/  FADD.FTZ R49, -R145, R49 ;  /* 0x0000003191317221 */ /* 0x000fe40000010100 */
[-C--:B------:R-:W-:Y:S01]  /*7080*/  FSEL R48, R48, R145.reuse, P1 ;  /* 0x0000009130307208 */ /* 0x080fe20000800000 */
[C---:B------:R-:W-:Y:S01]  /*7090*/  FADD.FTZ R51, -R144.reuse, R51 ;  /* 0x0000003390337221 */ /* 0x040fe20000010100 */
[----:B------:R-:W-:Y:S01]  /*70a0*/  FSETP.GE.FTZ.AND P1, PT, R151, RZ, PT ;  /* 0x000000ff9700720b */ /* 0x000fe20003f36000 */
[----:B------:R-:W-:Y:S03]  /*70b0*/  HMMA.16816.F32 R64, R104, R126, R64 ;  /* 0x0000007e6840723c */ /* 0x000fe60000001840 */
[-C--:B------:R-:W-:Y:S01]  /*70c0*/  FSEL R49, R49, R145.reuse, P3 ;  /* 0x0000009131317208 */ /* 0x080fe20001800000 */
[----:B------:R-:W-:Y:S01]  /*70d0*/  FADD.FTZ R53, -R145, R53 ;  /* 0x0000003591357221 */ /* 0x000fe20000010100 */
[----:B------:R-:W-:Y:S01]  /*70e0*/  FSETP.GE.FTZ.AND P3, PT, R155, RZ, PT ;  /* 0x000000ff9b00720b */ /* 0x000fe20003f76000 */
[----:B------:R-:W-:Y:S02]  /*70f0*/  FADD.FTZ R52, -R145, R52 ;  /* 0x0000003491347221 */ /* 0x000fe40000010100 */
[C---:B------:R-:W-:Y:S01]  /*7100*/  FADD.FTZ R50, -R144.reuse, R50 ;  /* 0x0000003290327221 */ /* 0x040fe20000010100 */
[-C--:B------:R-:W-:Y:S02]  /*7110*/  FSEL R53, R53, R145.reuse, P1 ;  /* 0x0000009135357208 */ /* 0x080fe40000800000 */
[----:B------:R-:W-:Y:S01]  /*7120*/  FSETP.GE.FTZ.AND P1, PT, R149, RZ, PT ;  /* 0x000000ff9500720b */ /* 0x000fe20003f36000 */
[----:B------:R-:W-:Y:S01]  /*7130*/  FADD.FTZ R6, -R144, R55 ;  /* 0x0000003790067221 */ /* 0x000fe20000010100 */
[----:B------:R-:W-:Y:S01]  /*7140*/  FSEL R52, R52, R145, P2 ;  /* 0x0000009134347208 */ /* 0x000fe20001000000 */
        /* <DEDUP_REMOVED lines=10> */
[----:B------:R-:W-:Y:S02]  /*71f0*/  FADD.FTZ R64, -R145, R64 ;  /* 0x0000004091407221 */ /* 0x000fe40000010100 */
[----:B------:R-:W-:Y:S02]  /*7200*/  FADD.FTZ R6, -R143, R13 ;  /* 0x0000000d8f067221 */ /* 0x000fe40000010100 */
[----:B------:R-:W-:Y:S01]  /*7210*/  FMUL.FTZ R158, R158, R7 ;  /* 0x000000079e9e7220 */ /* 0x000fe20000410000 */
[----:B------:R-:W-:Y:S01]  /*7220*/  FSEL R64, R64, R145, P1 ;  /* 0x0000009140407208 */ /* 0x000fe20000800000 */
[----:B------:R-:W-:Y:S01]  /*7230*/  @P0 FADD.FTZ R145, -R145, R65 ;  /* 0x0000004191910221 */ /* 0x000fe20000010100 */
[----:B------:R-:W-:Y:S01]  /*7240*/  FSETP.GE.FTZ.AND P0, PT, R200, RZ, PT ;  /* 0x000000ffc800720b */ /* 0x000fe20003f16000 */
[----:B------:R-:W-:Y:S01]  /*7250*/  FADD.FTZ R7, -R143, R12 ;  /* 0x0000000c8f077221 */ /* 0x000fe20000010100 */
[----:B------:R-:W-:Y:S01]  /*7260*/  FSETP.GE.FTZ.AND P1, PT, R201, RZ, PT ;  /* 0x000000ffc900720b */ /* 0x000fe20003f36000 */
[----:B------:R-:W-:Y:S01]  /*7270*/  FADD.FTZ R60, -R143, R60 ;  /* 0x0000003c8f3c7221 */ /* 0x000fe20000010100 */
[----:B------:R-:W-:Y:S01]  /*7280*/  FSEL R4, R4, R144, P0 ;  /* 0x0000009004047208 */ /* 0x000fe20000000000 */
        /* <DEDUP_REMOVED lines=35> */
[-C--:B------:R-:W-:Y:S01]  /*74c0*/  FSEL R38, R38, R144.reuse, P1 ;  /* 0x0000009026267208 */ /* 0x080fe20000800000 */
[----:B------:R-:W-:Y:S01]  /*74d0*/  FMUL.FTZ R170, R170, R39 ;  /* 0x00000027aaaa7220 */ /* 0x000fe20000410000 */
[----:B------:R-:W-:Y:S02]  /*74e0*/  FSETP.GE.FTZ.AND P1, PT, R163, RZ, PT ;  /* 0x000000ffa300720b */ /* 0x000fe40003f36000 */
[----:B------:R-:W-:Y:S01]  /*74f0*/  FSEL R51, R51, R144, P0 ;  /* 0x0000009033337208 */ /* 0x000fe20000000000 */
[----:B------:R-:W-:Y:S01]  /*7500*/  FMUL.FTZ R171, R171, R38 ;  /* 0x00000026abab7220 */ /* 0x000fe20000410000 */
[----:B------:R-:W-:Y:S02]  /*7510*/  FSETP.GE.FTZ.AND P0, PT, R204, RZ, PT ;  /* 0x000000ffcc00720b */ /* 0x000fe40003f16000 */
[----:B------:R-:W-:Y:S01]  /*7520*/  FSEL R50, R50, R144, P1 ;  /* 0x0000009032327208 */ /* 0x000fe20000800000 */
[----:B------:R-:W-:Y:S01]  /*7530*/  FMUL.FTZ R51, R161, R51 ;  /* 0x00000033a1337220 */ /* 0x000fe20000410000 */
[----:B------:R-:W-:Y:S02]  /*7540*/  FSETP.GE.FTZ.AND P1, PT, R146, RZ, PT ;  /* 0x000000ff9200720b */ /* 0x000fe40003f36000 */
[-C--:B------:R-:W-:Y:S01]  /*7550*/  FSEL R4, R4, R143.reuse, P0 ;  /* 0x0000008f04047208 */ /* 0x080fe20000000000 */
[----:B------:R-:W-:Y:S01]  /*7560*/  FMUL.FTZ R50, R163, R50 ;  /* 0x00000032a3327220 */ /* 0x000fe20000410000 */
[----:B------:R-:W-:Y:S02]  /*7570*/  FSEL R5, R5, R144, P2 ;  /* 0x0000009005057208 */ /* 0x000fe40001000000 */
[----:B------:R-:W-:Y:S01]  /*7580*/  FSETP.GE.FTZ.AND P0, PT, R190, RZ, PT ;  /* 0x000000ffbe00720b */ /* 0x000fe20003f16000 */
[----:B------:R-:W-:Y:S01]  /*7590*/  FMUL.FTZ R23, R204, R4 ;  /* 0x00000004cc177220 */ /* 0x000fe20000410000 */
[----:B------:R-:W-:Y:S01]  /*75a0*/  FSETP.GE.FTZ.AND P2, PT, R202, RZ, PT ;  /* 0x000000ffca00720b */ /* 0x000fe20003f56000 */
[----:B------:R-:W-:Y:S01]  /*75b0*/  FADD.FTZ R4, -R143, R25 ;  /* 0x000000198f047221 */ /* 0x000fe20000010100 */
[----:B------:R-:W-:Y:S01]  /*75c0*/  FSEL R7, R7, R143, P3 ;  /* 0x0000008f07077208 */ /* 0x000fe20001800000 */
[----:B------:R-:W-:Y:S01]  /*75d0*/  FMUL.FTZ R147, R147, R5 ;  /* 0x0000000593937220 */ /* 0x000fe20000410000 */
[-C--:B------:R-:W-:Y:S01]  /*75e0*/  FSEL R6, R6, R143.reuse, P2 ;  /* 0x0000008f06067208 */ /* 0x080fe20001000000 */
[----:B------:R-:W-:Y:S01]  /*75f0*/  FADD.FTZ R5, -R143, R24 ;  /* 0x000000188f057221 */ /* 0x000fe20000010100 */
[-C--:B------:R-:W-:Y:S01]  /*7600*/  FSEL R4, R4, R143.reuse, P0 ;  /* 0x0000008f04047208 */ /* 0x080fe20000000000 */
[----:B------:R-:W-:Y:S01]  /*7610*/  @P1 FADD.FTZ R144, -R144, R67 ;  /* 0x0000004390901221 */ /* 0x000fe20000010100 */
        /* <DEDUP_REMOVED lines=15> */
[----:B------:R-:W-:Y:S01]  /*7710*/  FADD.FTZ R5, -R143, R41 ;  /* 0x000000298f057221 */ /* 0x000fe20000010100 */
[-C--:B------:R-:W-:Y:S01]  /*7720*/  FSEL R8, R8, R143.reuse, P4 ;  /* 0x0000008f08087208 */ /* 0x080fe20002000000 */
        /* <DEDUP_REMOVED lines=18> */
[----:B------:R-:W-:Y:S01]  /*7850*/  FADD.FTZ R5, -R0, R14 ;  /* 0x0000000e00057221 */ /* 0x000fe20000010100 */
[-C--:B------:R-:W-:Y:S01]  /*7860*/  FSEL R57, R57, R143.reuse, P1 ;  /* 0x0000008f39397208 */ /* 0x080fe20000800000 */
[----:B------:R-:W-:Y:S01]  /*7870*/  FMUL.FTZ R144, R146, R144 ;  /* 0x0000009092907220 */ /* 0x000fe20000410000 */
[----:B------:R-:W-:Y:S01]  /*7880*/  FSETP.GE.FTZ.AND P1, PT, R208, RZ, PT ;  /* 0x000000ffd000720b */ /* 0x000fe20003f36000 */
[----:B------:R-:W-:Y:S01]  /*7890*/  FMUL.FTZ R56, R162, R56 ;  /* 0x00000038a2387220 */ /* 0x000fe20000410000 */
[----:B------:R-:W-:Y:S01]  /*78a0*/  FSEL R60, R60, R143, P2 ;  /* 0x0000008f3c3c7208 */ /* 0x000fe20001000000 */
[----:B------:R-:W-:Y:S01]  /*78b0*/  FMUL.FTZ R57, R160, R57 ;  /* 0x00000039a0397220 */ /* 0x000fe20000410000 */
[----:B------:R-:W-:Y:S02]  /*78c0*/  FSETP.GE.FTZ.AND P2, PT, R207, RZ, PT ;  /* 0x000000ffcf00720b */ /* 0x000fe40003f56000 */
[-C--:B------:R-:W-:Y:S01]  /*78d0*/  FSEL R8, R8, R143.reuse, P4 ;  /* 0x0000008f08087208 */ /* 0x080fe20002000000 */
[----:B------:R-:W-:Y:S01]  /*78e0*/  FMUL.FTZ R60, R152, R60 ;  /* 0x0000003c983c7220 */ /* 0x000fe20000410000 */
[----:B------:R-:W-:Y:S01]  /*78f0*/  FSEL R45, R45, R143, P3 ;  /* 0x0000008f2d2d7208 */ /* 0x000fe20001800000 */
[----:B------:R-:W-:Y:S01]  /*7900*/  @P0 FADD.FTZ R143, -R143, R61 ;  /* 0x0000003d8f8f0221 */ /* 0x000fe20000010100 */
        /* <DEDUP_REMOVED lines=8> */
[-C--:B------:R-:W-:Y:S02]  /*7990*/  FSEL R6, R6, R0.reuse, P1 ;  /* 0x0000000006067208 */ /* 0x080fe40000800000 */
        /* <DEDUP_REMOVED lines=24> */
[-C--:B------:R-:W-:Y:S02]  /*7b20*/  FSEL R4, R4, R0.reuse, P0 ;  /* 0x0000000004047208 */ /* 0x080fe40000000000 */
[----:B------:R-:W-:Y:S02]  /*7b30*/  FSETP.GE.FTZ.AND P0, PT, R179, RZ, PT ;  /* 0x000000ffb300720b */ /* 0x000fe40003f16000 */
        /* <DEDUP_REMOVED lines=8> */
[----:B------:R-:W-:Y:S01]  /*7bc0*/  PLOP3.LUT P0, PT, PT, PT, UP2, 0x80, 0x0 ;  /* 0x000000000000781c */ /* 0x000fe20003f0f028 */
[----:B------:R-:W-:Y:S01]  /*7bd0*/  FMUL.FTZ R8, R181, R6 ;  /* 0x00000006b5087220 */ /* 0x000fe20000410000 */
[----:B------:R-:W-:Y:S01]  /*7be0*/  FSETP.GE.FTZ.AND P4, PT, R165, RZ, PT ;  /* 0x000000ffa500720b */ /* 0x000fe20003f96000 */
[----:B------:R-:W-:Y:S01]  /*7bf0*/  FADD.FTZ R6, -R0, R58 ;  /* 0x0000003a00067221 */ /* 0x000fe20000010100 */
[----:B------:R-:W-:Y:S01]  /*7c00*/  FSETP.GE.FTZ.AND P3, PT, R164, RZ, PT ;  /* 0x000000ffa400720b */ /* 0x000fe20003f76000 */
[----:B------:R-:W-:Y:S01]  /*7c10*/  FMUL.FTZ R7, R179, R7 ;  /* 0x00000007b3077220 */ /* 0x000fe20000410000 */
[----:B------:R-:W-:Y:S01]  /*7c20*/  FSETP.GE.FTZ.AND P2, PT, R159, RZ, PT ;  /* 0x000000ff9f00720b */ /* 0x000fe20003f56000 */
[----:B------:R-:W-:Y:S01]  /*7c30*/  IMAD.MOV.U32 R58, RZ, RZ, R224 ;  /* 0x000000ffff3a7224 */ /* 0x000fe200078e00e0 */
[-C--:B------:R-:W-:Y:S01]  /*7c40*/  FSEL R6, R6, R0.reuse, P4 ;  /* 0x0000000006067208 */ /* 0x080fe20002000000 */
[----:B------:R-:W-:Y:S01]  /*7c50*/  IMAD.MOV.U32 R59, RZ, RZ, R219 ;  /* 0x000000ffff3b7224 */ /* 0x000fe200078e00db */
[-C--:B------:R-:W-:Y:S02]  /*7c60*/  FSEL R5, R5, R0.reuse, P3 ;  /* 0x0000000005057208 */ /* 0x080fe40001800000 */
        /* <DEDUP_REMOVED lines=40> */
.L_x_446:
        /* <DEDUP_REMOVED lines=148> */
.L_x_447:
[----:B------:R-:W-:Y:S01]  /*8830*/  LDSM.16.M88.4 R16, [R131] ;  /* 0x000000008310783b */ /* 0x000fe20000000200 */
[----:B-1----:R-:W-:Y:S01]  /*8840*/  @P0 IADD3 R4, R228, -0x80, RZ ;  /* 0xffffff80e4040810 */ /* 0x002fe20007ffe0ff */
[----:B------:R-:W-:Y:S01]  /*8850*/  IMAD.U32 R57, RZ, RZ, UR24 ;  /* 0x00000018ff397e24 */ /* 0x000fe2000f8e00ff */
        /* <DEDUP_REMOVED lines=9> */
[----:B------:R-:W-:Y:S03]  /*88f0*/  @UP2 UMOV UR14, UR5 ;  /* 0x00000005000e2c82 */ /* 0x000fe60008000000 */
        /* <DEDUP_REMOVED lines=204> */
[----:B------:R-:W-:Y:S07]  /*95c0*/  @!UPT UIADD3 URZ, URZ, URZ, URZ ;  /* 0x0000003f3f3ff290 */ /* 0x000fee000fffe03f */
[----:B------:R-:W-:Y:S01]  /*95d0*/  BAR.SYNC.DEFER_BLOCKING 0x0 ;  /* 0x0000000000007b1d */ /* 0x000fe20000010000 */
[----:B------:R-:W-:Y:S01]  /*95e0*/  FMUL.FTZ R84, R84, c[0x0][0x2e0] ;  /* 0x0000b80054547a20 */ /* 0x000fe20000410000 */
[----:B------:R-:W-:Y:S01]  /*95f0*/  UISETP.NE.AND UP0, UPT, UR40, -0x1, UPT ;  /* 0xffffffff2800788c */ /* 0x000fe2000bf05270 */
[----:B------:R-:W-:-:S02]  /*9600*/  FMUL.FTZ R17, R85, c[0x0][0x2e0] ;  /* 0x0000b80055117a20 */ /* 0x000fc40000410000 */
[----:B------:R-:W-:Y:S01]  /*9610*/  FMUL.FTZ R86, R86, c[0x0][0x2e0] ;  /* 0x0000b80056567a20 */ /* 0x000fe20000410000 */
[----:B------:R-:W-:Y:S01]  /*9620*/  ULDC.64 UR14, c[0x0][0x3a0] ;  /* 0x0000e800000e7ab9 */ /* 0x000fe20000000a00 */
[----:B------:R-:W-:Y:S01]  /*9630*/  FMUL.FTZ R16, R87, c[0x0][0x2e0] ;  /* 0x0000b80057107a20 */ /* 0x000fe20000410000 */
[----:B------:R-:W-:Y:S01]  /*9640*/  F2FP.PACK_AB R17, R17, R84 ;  /* 0x000000541111723e */ /* 0x000fe200000000ff */
        /* <DEDUP_REMOVED lines=17> */
[----:B------:R1:W-:Y:S01]  /*9760*/  STS [R239], R17 ;  /* 0x00000011ef007388 */ /* 0x0003e20000000800 */
[----:B------:R-:W-:Y:S01]  /*9770*/  FMUL.FTZ R11, R93, c[0x0][0x2e0] ;  /* 0x0000b8005d0b7a20 */ /* 0x000fe20000410000 */
[----:B------:R-:W-:Y:S01]  /*9780*/  F2FP.PACK_AB R14, R14, R90 ;  /* 0x0000005a0e0e723e */ /* 0x000fe200000000ff */
[----:B------:R-:W-:Y:S01]  /*9790*/  FMUL.FTZ R94, R94, c[0x0][0x2e0] ;  /* 0x0000b8005e5e7a20 */ /* 0x000fe20000410000 */
[----:B------:R1:W-:Y:S01]  /*97a0*/  STS [R239+0x200], R16 ;  /* 0x00020010ef007388 */ /* 0x0003e20000000800 */
        /* <DEDUP_REMOVED lines=34> */
[----:B------:R-:W-:Y:S01]  /*99d0*/  @UP0 UMOV UR13, UR4 ;  /* 0x00000004000d0c82 */ /* 0x000fe20008000000 */
[----:B------:R1:W-:Y:S02]  /*99e0*/  STS [R240+0x2000], R5 ;  /* 0x00200005f0007388 */ /* 0x0003e40000000800 */
[----:B------:R-:W-:-:S02]  /*99f0*/  F2FP.PACK_AB R0, R0, R78 ;  /* 0x0000004e0000723e */ /* 0x000fc400000000ff */
        /* <DEDUP_REMOVED lines=19> */
.L_x_449:
        /* <DEDUP_REMOVED lines=18> */
.L_x_450:
        /* <DEDUP_REMOVED lines=43> */
.L_x_452:
[----:B--2---:R-:W-:Y:S05]  /*9f00*/  BSYNC B0 ;  /* 0x0000000000007941 */ /* 0x004fea0003800000 */
.L_x_451:
        /* <DEDUP_REMOVED lines=14> */
.L_x_454:
[----:B------:R-:W-:Y:S05]  /*9ff0*/  BSYNC B0 ;  /* 0x0000000000007941 */ /* 0x000fea0003800000 */
.L_x_453:
        /* <DEDUP_REMOVED lines=25> */
.L_x_456:
[----:B------:R-:W-:Y:S05]  /*a190*/  BSYNC B0 ;  /* 0x0000000000007941 */ /* 0x000fea0003800000 */
.L_x_455:
        /* <DEDUP_REMOVED lines=11> */
.L_x_429:
[----:B------:R-:W-:Y:S05]  /*a250*/  BSYNC B1 ;  /* 0x0000000000017941 */ /* 0x000fea0003800000 */
.L_x_415:
        /* <DEDUP_REMOVED lines=11> */
.L_x_457:
[----:B------:R-:W-:Y:S05]  /*a310*/  EXIT ;  /* 0x000000000000794d */ /* 0x000fea0003800000 */
.L_x_459:
        /* <DEDUP_REMOVED lines=14> */
.L_x_700:


//--------------------- .text._ZN5flash44flash_bwd_dq_dk_dv_loop_seqk_parallel_kernelI23Flash_bwd_kernel_traitsILi32ELi128ELi128ELi8ELi4ELi4ELi4ELb0ELb0EN7cutlass6half_tE19Flash_kernel_traitsILi32ELi128ELi128ELi8ES3_EELb0ELb1ELb0ELb0ELb0ELb0ELb1EEEvNS_16Flash_bwd_paramsE --------------------------
	.section	.text._ZN5flash44flash_bwd_dq_dk_dv_loop_seqk_parallel_kernelI23Flash_bwd_kernel_traitsILi32ELi128ELi128ELi8ELi4ELi4ELi4ELb0ELb0EN7cutlass6half_tE19Flash_kernel_traitsILi32ELi128ELi128ELi8ES3_EELb0ELb1ELb0ELb0ELb0ELb0ELb1EEEvNS_16Flash_bwd_paramsE,"ax",@progbits
	.sectioninfo	@"SHI_REGISTERS=255"
	.align	128
        .global         _ZN5flash44flash_bwd_dq_dk_dv_loop_seqk_parallel_kernelI23Flash_bwd_kernel_traitsILi32ELi128ELi128ELi8ELi4ELi4ELi4ELb0ELb0EN7cutlass6half_tE19Flash_kernel_traitsILi32ELi128ELi128ELi8ES3_EELb0ELb1ELb0ELb0ELb0ELb0ELb1EEEvNS_16Flash_bwd_paramsE
        .type           _ZN5flash44flash_bwd_dq_dk_dv_loop_seqk_parallel_kernelI23Flash_bwd_kernel_traitsILi32ELi128ELi128ELi8ELi4ELi4ELi4ELb0ELb0EN7cutlass6half_tE19Flash_kernel_traitsILi32ELi128ELi128ELi8ES3_EELb0ELb1ELb0ELb0ELb0ELb0ELb1EEEvNS_16Flash_bwd_paramsE,@function
        .size           _ZN5flash44flash_bwd_dq_dk_dv_loop_seqk_parallel_kernelI23Flash_bwd_kernel_traitsILi32ELi128ELi128ELi8ELi4ELi4ELi4ELb0ELb0EN7cutlass6half_tE19Flash_kernel_traitsILi32ELi128ELi128ELi8ES3_EELb0ELb1ELb0ELb0ELb0ELb0ELb1EEEvNS_16Flash_bwd_paramsE,(.L_x_701 - _ZN5flash44flash_bwd_dq_dk_dv_loop_seqk_parallel_kernelI23Flash_bwd_kernel_traitsILi32ELi128ELi128ELi8ELi4ELi4ELi4ELb0ELb0EN7cutlass6half_tE19Flash_kernel_traitsILi32ELi128ELi128ELi8ES3_EELb0ELb1ELb0ELb0ELb0ELb0ELb1EEEvNS_16Flash_bwd_paramsE)
        .other          _ZN5flash44flash_bwd_dq_dk_dv_loop_seqk_parallel_kernelI23Flash_bwd_kernel_traitsILi32ELi128ELi128ELi8ELi4ELi4ELi4ELb0ELb0EN7cutlass6half_tE19Flash_kernel_traitsILi32ELi128ELi128ELi8ES3_EELb0ELb1ELb0ELb0ELb0ELb0ELb1EEEvNS_16Flash_bwd_paramsE,@"STO_CUDA_ENTRY STV_DEFAULT"
_ZN5flash44flash_bwd_dq_dk_dv_loop_seqk_parallel_kernelI23Flash_bwd_kernel_traitsILi32ELi128ELi128ELi8ELi4ELi4ELi4ELb0ELb0EN7cutlass6half_tE19Flash_kernel_traitsILi32ELi128ELi128ELi8ES3_EELb0ELb1ELb0ELb0ELb0ELb0ELb1EEEvNS_16Flash_bwd_paramsE:
.text._ZN5flash44flash_bwd_dq_dk_dv_loop_seqk_parallel_kernelI23Flash_bwd_kernel_traitsILi32ELi128ELi128ELi8ELi4ELi4ELi4ELb0ELb0EN7cutlass6half_tE19Flash_kernel_traitsILi32ELi128ELi128ELi8ES3_EELb0ELb1ELb0ELb0ELb0ELb0ELb1EEEvNS_16Flash_bwd_paramsE:
        /* <DEDUP_REMOVED lines=268> */
.L_x_504:
        /* <DEDUP_REMOVED lines=54> */
.L_x_460:
        /* <DEDUP_REMOVED lines=59> */
.L_x_462:
        /* <DEDUP_REMOVED lines=18> */
.L_x_463:
        /* <DEDUP_REMOVED lines=84> */
.L_x_464:
[----:B------:R-:W2:Y:S02]  /*1e30*/  LDL R0, [R1+0x58] ;  /* 0x0000580001007983 */ /* 0x000ea40000100800 */
[----:B--2---:R1:W2:Y:S01]  /*1e40*/  R2UR UR4, R0 ;  /* 0x00000000000473c2 */ /* 0x0042a200000e0000 */
[----:B------:R-:W-:-:S07]  /*1e50*/  DEPBAR.LE SB1, 0x0, {2} ;  /* 0x000090040000791a */ /* 0x000fce0000000000 */
.L_x_465:
        /* <DEDUP_REMOVED lines=110> */
.L_x_467:
        /* <DEDUP_REMOVED lines=18> */
.L_x_468:
        /* <DEDUP_REMOVED lines=29> */
.L_x_470:
[----:B------:R-:W-:Y:S05]  /*2830*/  BSYNC B0 ;  /* 0x0000000000007941 */ /* 0x000fea0003800000 */
.L_x_469:
        /* <DEDUP_REMOVED lines=14> */
.L_x_472:
[----:B------:R-:W-:Y:S05]  /*2920*/  BSYNC B0 ;  /* 0x0000000000007941 */ /* 0x000fea0003800000 */
.L_x_471:
        /* <DEDUP_REMOVED lines=25> */
.L_x_474:
[----:B------:R-:W-:Y:S05]  /*2ac0*/  BSYNC B0 ;  /* 0x0000000000007941 */ /* 0x000fea0003800000 */
.L_x_473:
        /* <DEDUP_REMOVED lines=12> */
.L_x_466:
[----:B------:R-:W2:Y:S01]  /*2b90*/  LDL R8, [R1+0x20] ;  /* 0x0000200001087983 */ /* 0x000ea20000100800 */
[----:B------:R-:W-:Y:S01]  /*2ba0*/  PLOP3.LUT P0, PT, PT, PT, UP6, 0x80, 0x0 ;  /* 0x000000000000781c */ /* 0x000fe20003f0f068 */
[----:B------:R-:W-:Y:S01]  /*2bb0*/  ULEA.HI UR33, UR4, UR4, URZ, 0x1 ;  /* 0x0000000404217291 */ /* 0x000fe2000f8f083f */
[----:B------:R-:W-:Y:S03]  /*2bc0*/  BSSY B0, `(.L_x_476) ;  /* 0x0000015000007945 */ /* 0x000fe60003800000 */
[----:B------:R-:W-:-:S04]  /*2bd0*/  ULOP3.LUT UR33, UR33, 0xfffffffe, URZ, 0xc0, !UPT ;  /* 0xfffffffe21217892 */ /* 0x000fc8000f8ec03f */
[----:B------:R-:W-:-:S04]  /*2be0*/  UIADD3 UR33, UR4, -UR33, URZ ;  /* 0x8000002104217290 */ /* 0x000fc8000fffe03f */
[----:B------:R-:W-:Y:S02]  /*2bf0*/  UISETP.NE.AND UP0, UPT, UR33, 0x1, UPT ;  /* 0x000000012100788c */ /* 0x000fe4000bf05270 */
[----:B------:R-:W-:Y:S01]  /*2c00*/  UIMAD UR33, UR4, -0x80, UR14 ;  /* 0xffffff80042178a4 */ /* 0x000fe2000f8e020e */
[----:B------:R-:W-:Y:S05]  /*2c10*/  @P0 BAR.SYNC.DEFER_BLOCKING 0x0 ;  /* 0x0000000000000b1d */ /* 0x000fea0000010000 */
[----:B------:R-:W-:Y:S01]  /*2c20*/  ISETP.GE.AND P1, PT, R3, UR33, PT ;  /* 0x0000002103007c0c */ /* 0x000fe2000bf26270 */
[----:B--2---:R-:W-:-:S12]  /*2c30*/  IMAD.SHL.U32 R0, R8, 0x2, RZ ;  /* 0x0000000208007824 */ /* 0x004fd800078e00ff */
        /* <DEDUP_REMOVED lines=13> */
.L_x_477:
[----:B------:R-:W-:Y:S05]  /*2d10*/  BSYNC B0 ;  /* 0x0000000000007941 */ /* 0x000fea0003800000 */
.L_x_476:
        /* <DEDUP_REMOVED lines=16> */
.L_x_479:
[----:B------:R-:W-:Y:S05]  /*2e20*/  BSYNC B0 ;  /* 0x0000000000007941 */ /* 0x000fea0003800000 */
.L_x_478:
        /* <DEDUP_REMOVED lines=20> */
.L_x_481:
[----:B------:R-:W-:Y:S05]  /*2f70*/  BSYNC B0 ;  /* 0x0000000000007941 */ /* 0x000fea0003800000 */
.L_x_480:
        /* <DEDUP_REMOVED lines=20> */
.L_x_483:
[----:B------:R-:W-:Y:S05]  /*30c0*/  BSYNC B0 ;  /* 0x0000000000007941 */ /* 0x000fea0003800000 */
.L_x_482:
[----:B------:R-:W5:Y:S01]  /*30d0*/  LDL R18, [R1+0x2c] ;  /* 0x00002c0001127983 */ /* 0x000f620000100800 */
[----:B------:R-:W-:Y:S01]  /*30e0*/  ULDC.64 UR38, c[0x0][0x198] ;  /* 0x0000660000267ab9 */ /* 0x000fe20000000a00 */
[----:B------:R-:W-:Y:S01]  /*30f0*/  IMAD.U32 R13, RZ, RZ, UR8 ;  /* 0x00000008ff0d7e24 */ /* 0x000fe2000f8e00ff */
[----:B------:R-:W-:Y:S01]  /*3100*/  UIMAD UR38, UR37, UR38, URZ ;  /* 0x00000026252672a4 */ /* 0x000fe2000f8e023f */
[----:B------:R-:W-:Y:S02]  /*3110*/  IMAD.MOV.U32 R12, RZ, RZ, 0x7f800000 ;  /* 0x7f800000ff0c7424 */ /* 0x000fe400078e00ff */
[----:B-1----:R-:W-:Y:S01]  /*3120*/  IMAD.WIDE.U32 R6, R13, c[0x0][0x198], R218 ;  /* 0x000066000d067a25 */ /* 0x002fe200078e00da */
[----:B------:R-:W-:-:S03]  /*3130*/  UIMAD UR38, UR8, UR39, UR38 ;  /* 0x00000027082672a4 */ /* 0x000fc6000f8e0226 */
[----:B------:R-:W-:Y:S01]  /*3140*/  IMAD.MOV.U32 R19, RZ, RZ, 0x7f800000 ;  /* 0x7f800000ff137424 */ /* 0x000fe200078e00ff */
[----:B------:R-:W-:Y:S01]  /*3150*/  IADD3 R8, P1, R6, UR44, RZ ;  /* 0x0000002c06087c10 */ /* 0x000fe2000ff3e0ff */
[----:B------:R-:W-:Y:S02]  /*3160*/  IMAD.MOV.U32 R20, RZ, RZ, 0x7f800000 ;  /* 0x7f800000ff147424 */ /* 0x000fe400078e00ff */
[----:B------:R-:W-:Y:S02]  /*3170*/  IMAD.U32 R5, RZ, RZ, UR38 ;  /* 0x00000026ff057e24 */ /* 0x000fe4000f8e00ff */
[----:B------:R-:W-:-:S03]  /*3180*/  IMAD.MOV.U32 R21, RZ, RZ, 0x7f800000 ;  /* 0x7f800000ff157424 */ /* 0x000fc600078e00ff */
[----:B------:R-:W-:Y:S02]  /*3190*/  IADD3.X R9, R7, UR45, R5, P1, !PT ;  /* 0x0000002d07097c10 */ /* 0x000fe40008ffe405 */
[C---:B-----5:R-:W-:Y:S02]  /*31a0*/  IADD3 R5, R18.reuse, 0x48, RZ ;  /* 0x0000004812057810 */ /* 0x060fe40007ffe0ff */
[C---:B------:R-:W-:Y:S02]  /*31b0*/  IADD3 R6, R18.reuse, 0x8, RZ ;  /* 0x0000000812067810 */ /* 0x040fe40007ffe0ff */
[----:B------:R-:W-:Y:S02]  /*31c0*/  ISETP.GE.AND P2, PT, R5, UR33, PT ;  /* 0x0000002105007c0c */ /* 0x000fe4000bf46270 */
[----:B------:R-:W-:Y:S02]  /*31d0*/  IADD3 R7, R18, 0x40, RZ ;  /* 0x0000004012077810 */ /* 0x000fe40007ffe0ff */
[----:B------:R-:W-:-:S02]  /*31e0*/  ISETP.GE.AND P4, PT, R6, UR33, PT ;  /* 0x0000002106007c0c */ /* 0x000fc4000bf86270 */
[----:B------:R-:W-:Y:S01]  /*31f0*/  ISETP.GE.AND P3, PT, R7, UR33, PT ;  /* 0x0000002107007c0c */ /* 0x000fe2000bf66270 */
[C---:B------:R-:W-:Y:S01]  /*3200*/  IMAD.SHL.U32 R7, R18.reuse, 0x4, RZ ;  /* 0x0000000412077824 */ /* 0x040fe200078e00ff */
[----:B------:R-:W-:Y:S02]  /*3210*/  SHF.R.S32.HI R6, RZ, 0x1f, R5 ;  /* 0x0000001fff067819 */ /* 0x000fe40000011405 */
[----:B------:R-:W-:Y:S02]  /*3220*/  SHF.R.S32.HI R15, RZ, 0x1f, R18 ;  /* 0x0000001fff0f7819 */ /* 0x000fe40000011412 */
[----:B------:R-:W-:Y:S02]  /*3230*/  ISETP.GE.AND P5, PT, R18, UR33, PT ;  /* 0x0000002112007c0c */ /* 0x000fe4000bfa6270 */
[----:B------:R-:W-:-:S04]  /*3240*/  @!P2 LEA R10, P1, R5, UR10, 0x2 ;  /* 0x0000000a050aac11 */ /* 0x000fc8000f8210ff */
[----:B------:R-:W-:Y:S02]  /*3250*/  @!P2 LEA.HI.X R11, R5, UR9, R6, 0x2, P1 ;  /* 0x00000009050bac11 */ /* 0x000fe400088f1406 */
[----:B------:R-:W-:Y:S02]  /*3260*/  IADD3 R6, P1, R7, UR10, RZ ;  /* 0x0000000a07067c10 */ /* 0x000fe4000ff3e0ff */
[----:B------:R-:W-:Y:S01]  /*3270*/  SHF.L.U64.HI R5, R18, 0x2, R15 ;  /* 0x0000000212057819 */ /* 0x000fe2000001020f */
[----:B------:R-:W5:Y:S03]  /*3280*/  @!P2 LDG.E R12, [R10.64] ;  /* 0x000000220a0ca981 */ /* 0x000f66000c1e1900 */
[----:B------:R-:W-:-:S05]  /*3290*/  IADD3.X R7, R5, UR9, RZ, P1, !PT ;  /* 0x0000000905077c10 */ /* 0x000fca0008ffe4ff */
[----:B--2---:R1:W2:Y:S04]  /*32a0*/  @!P3 LDG.E R19, [R6.64+0x100] ;  /* 0x000100220613b981 */ /* 0x0042a8000c1e1900 */
[----:B---3--:R1:W3:Y:S04]  /*32b0*/  @!P4 LDG.E R20, [R6.64+0x20] ;  /* 0x000020220614c981 */ /* 0x0082e8000c1e1900 */
[----:B----4-:R1:W4:Y:S01]  /*32c0*/  @!P5 LDG.E R21, [R6.64] ;  /* 0x000000220615d981 */ /* 0x010322000c1e1900 */
[----:B------:R-:W-:-:S06]  /*32d0*/  UIMAD UR33, UR11, -0x80, UR5 ;  /* 0xffffff800b2178a4 */ /* 0x000fcc000f8e0205 */
[----:B------:R-:W-:Y:S01]  /*32e0*/  ISETP.GE.AND P3, PT, R3, UR33, PT ;  /* 0x0000002103007c0c */ /* 0x000fe2000bf66270 */
[----:B------:R-:W-:-:S12]  /*32f0*/  IMAD R5, R14, c[0x0][0x1b0], RZ ;  /* 0x00006c000e057a24 */ /* 0x000fd800078e02ff */
[----:B------:R-:W-:Y:S04]  /*3300*/  @P3 STS [R0+0x6000], RZ ;  /* 0x006000ff00003388 */ /* 0x000fe80000000800 */
[----:B------:R-:W-:Y:S04]  /*3310*/  @P3 STS [R0+0x6004], RZ ;  /* 0x006004ff00003388 */ /* 0x000fe80000000800 */
[----:B------:R-:W-:Y:S01]  /*3320*/  @P3 STS.64 [R0+0x6008], RZ ;  /* 0x006008ff00003388 */ /* 0x000fe20000000a00 */
[C---:B------:R-:W-:Y:S01]  /*3330*/  IMAD R5, R4.reuse, c[0x0][0x1b4], R5 ;  /* 0x00006d0004057a24 */ /* 0x040fe200078e0205 */
[----:B------:R-:W-:Y:S01]  /*3340*/  BSSY B0, `(.L_x_484) ;  /* 0x0000019000007945 */ /* 0x000fe20003800000 */
[----:B-1----:R-:W-:Y:S01]  /*3350*/  IMAD.WIDE.U32 R6, R4, c[0x0][0x1b0], R8 ;  /* 0x00006c0004067a25 */ /* 0x002fe200078e0008 */
[----:B-----5:R1:W-:Y:S04]  /*3360*/  STL [R1+0x4], R12 ;  /* 0x0000040c01007387 */ /* 0x0203e80000100800 */
[----:B--2---:R2:W-:Y:S04]  /*3370*/  STL [R1], R19 ;  /* 0x0000001301007387 */ /* 0x0045e80000100800 */
[----:B---3--:R2:W-:Y:S04]  /*3380*/  STL [R1+0xc], R20 ;  /* 0x00000c1401007387 */ /* 0x0085e80000100800 */
[----:B----4-:R2:W-:Y:S01]  /*3390*/  STL [R1+0x8], R21 ;  /* 0x0000081501007387 */ /* 0x0105e20000100800 */
[----:B-1----:R-:W-:Y:S01]  /*33a0*/  IMAD.IADD R12, R7, 0x1, R5 ;  /* 0x00000001070c7824 */ /* 0x002fe200078e0205 */
        /* <DEDUP_REMOVED lines=18> */
.L_x_485:
[----:B------:R-:W-:Y:S05]  /*34d0*/  BSYNC B0 ;  /* 0x0000000000007941 */ /* 0x000fea0003800000 */
.L_x_484:
        /* <DEDUP_REMOVED lines=20> */
.L_x_487:
[----:B------:R-:W-:Y:S05]  /*3620*/  BSYNC B0 ;  /* 0x0000000000007941 */ /* 0x000fea0003800000 */
.L_x_486:
[----:B------:R-:W-:Y:S01]  /*3630*/  ULDC.64 UR38, c[0x0][0x1a0] ;  /* 0x0000680000267ab9 */ /* 0x000fe20000000a00 */
[----:B---3--:R-:W-:Y:S01]  /*3640*/  IMAD.WIDE.U32 R6, R13, c[0x0][0x1a0], R218 ;  /* 0x000068000d067a25 */ /* 0x008fe200078e00da */
        /* <DEDUP_REMOVED lines=31> */
.L_x_489:
[----:B------:R-:W-:Y:S05]  /*3840*/  BSYNC B0 ;  /* 0x0000000000007941 */ /* 0x000fea0003800000 */
.L_x_488:
        /* <DEDUP_REMOVED lines=19> */
.L_x_491:
[----:B------:R-:W-:Y:S05]  /*3980*/  BSYNC B0 ;  /* 0x0000000000007941 */ /* 0x000fea0003800000 */
.L_x_490:
[----:B-1-34-:R-:W-:Y:S01]  /*3990*/  IMAD.U32 R0, RZ, RZ, UR14 ;  /* 0x0000000eff007e24 */ /* 0x01afe2000f8e00ff */
[C---:B------:R-:W-:Y:S01]  /*39a0*/  IADD3 R3, R18.reuse, 0x1, RZ ;  /* 0x0000000112037810 */ /* 0x040fe20007ffe0ff */
[----:B------:R-:W0:Y:S01]  /*39b0*/  LDGDEPBAR ;  /* 0x00000000000079af */ /* 0x000e220000000000 */
[----:B------:R-:W-:Y:S01]  /*39c0*/  SHF.L.U64.HI R5, R18, 0x2, R15 ;  /* 0x0000000212057819 */ /* 0x000fe2000001020f */
[C---:B------:R-:W-:Y:S01]  /*39d0*/  IMAD.SHL.U32 R122, R130.reuse, 0x2, RZ ;  /* 0x00000002827a7824 */ /* 0x040fe200078e00ff */
[----:B------:R-:W-:Y:S01]  /*39e0*/  IADD3 R4, R3, UR5, -R0 ;  /* 0x0000000503047c10 */ /* 0x000fe2000fffe800 */
[----:B------:R-:W-:Y:S01]  /*39f0*/  UIADD3 UR33, UR14, 0x80, UR8 ;  /* 0x000000800e217890 */ /* 0x000fe2000fffe008 */
[----:B------:R-:W-:Y:S01]  /*3a00*/  IADD3 R3, R130, 0x1000, RZ ;  /* 0x0000100082037810 */ /* 0x000fe20007ffe0ff */
[----:B------:R-:W-:Y:S01]  /*3a10*/  IMAD.MOV.U32 R196, RZ, RZ, R134 ;  /* 0x000000ffffc47224 */ /* 0x000fe200078e0086 */
        /* <DEDUP_REMOVED lines=27> */
[----:B-1----:R-:W-:-:S05]  /*3bd0*/  IMAD.SHL.U32 R4, R18, 0x4, RZ ;  /* 0x0000000412047824 */ /* 0x002fca00078e00ff */
[----:B------:R3:W-:Y:S04]  /*3be0*/  STL [R1+0x14], R4 ;  /* 0x0000140401007387 */ /* 0x0007e80000100800 */
[----:B------:R3:W-:Y:S02]  /*3bf0*/  STL [R1+0x10], R0 ;  /* 0x0000100001007387 */ /* 0x0007e40000100800 */
.L_x_494:
[----:B---3--:R-:W3:Y:S01]  /*3c00*/  LDL R0, [R1+0x1c] ;  /* 0x00001c0001007983 */ /* 0x008ee20000100800 */
        /* <DEDUP_REMOVED lines=34> */
[----:B-1----:R-:W3:Y:S04]  /*3e30*/  LDL R68, [R1+0x24] ;  /* 0x0000240001447983 */ /* 0x002ee80000100800 */
[----:B----4-:R-:W4:Y:S04]  /*3e40*/  LDL R3, [R1+0x8] ;  /* 0x0000080001037983 */ /* 0x010f280000100800 */
[----:B--2---:R-:W2:Y:S01]  /*3e50*/  LDL R2, [R1+0xc] ;  /* 0x00000c0001027983 */ /* 0x004ea20000100800 */
[----:B------:R-:W-:Y:S04]  /*3e60*/  DEPBAR.LE SB0, 0x0 ;  /* 0x000080000000791a */ /* 0x000fe80000000000 */
[----:B------:R-:W-:Y:S08]  /*3e70*/  BAR.SYNC.DEFER_BLOCKING 0x0 ;  /* 0x0000000000007b1d */ /* 0x000ff00000010000 */
[----:B------:R-:W-:Y:S08]  /*3e80*/  LDSM.16.M88.4 R64, [R118] ;  /* 0x000000007640783b */ /* 0x000ff00000000200 */
[----:B------:R-:W1:Y:S08]  /*3e90*/  LDSM.16.M88.4 R16, [R117+0x6000] ;  /* 0x006000007510783b */ /* 0x000e700000000200 */
[----:B------:R-:W1:Y:S08]  /*3ea0*/  LDSM.16.M88.4 R60, [R118+0x1000] ;  /* 0x00100000763c783b */ /* 0x000e700000000200 */
[----:B------:R-:W1:Y:S08]  /*3eb0*/  LDSM.16.M88.4 R32, [R117+0x6400] ;  /* 0x006400007520783b */ /* 0x000e700000000200 */
[----:B------:R-:W1:Y:S08]  /*3ec0*/  LDSM.16.M88.4 R48, [R117+0x6800] ;  /* 0x006800007530783b */ /* 0x000e700000000200 */
[----:B------:R-:W3:Y:S01]  /*3ed0*/  LDSM.16.M88.4 R100, [R117+0x6c00] ;  /* 0x006c00007564783b */ /* 0x000ee20000000200 */
[-C--:B-1----:R-:W-:Y:S07]  /*3ee0*/  HMMA.16816.F32 R4, R64, R16.reuse, RZ ;  /* 0x000000104004723c */ /* 0x082fee00000018ff */
[----:B------:R-:W-:Y:S01]  /*3ef0*/  LDSM.16.M88.4 R104, [R112] ;  /* 0x000000007068783b */ /* 0x000fe20000000200 */
[C---:B------:R-:W-:Y:S07]  /*3f00*/  HMMA.16816.F32 R8, R60.reuse, R16, RZ ;  /* 0x000000103c08723c */ /* 0x040fee00000018ff */
[----:B------:R-:W1:Y:S01]  /*3f10*/  LDSM.16.M88.4 R108, [R116+0x6000] ;  /* 0x00600000746c783b */ /* 0x000e620000000200 */
[-C--:B------:R-:W-:Y:S07]  /*3f20*/  HMMA.16816.F32 R12, R60, R18.reuse, RZ ;  /* 0x000000123c0c723c */ /* 0x080fee00000018ff */
[----:B------:R-:W1:Y:S01]  /*3f30*/  LDSM.16.M88.4 R112, [R112+0x1000] ;  /* 0x001000007070783b */ /* 0x000e620000000200 */
        /* <DEDUP_REMOVED lines=9> */
[-C--:B---3--:R-:W-:Y:S01]  /*3fd0*/  HMMA.16816.F32 R52, R64, R100.reuse, RZ ;  /* 0x000000644034723c */ /* 0x088fe200000018ff */
[----:B------:R-:W-:Y:S03]  /*3fe0*/  @!P0 IADD3 R131, R0, UR8, RZ ;  /* 0x0000000800838c10 */ /* 0x000fe6000fffe0ff */
[----:B------:R-:W-:Y:S04]  /*3ff0*/  MOV R0, UR11 ;  /* 0x0000000b00007c02 */ /* 0x000fe80008000f00 */
[C---:B------:R-:W-:Y:S08]  /*4000*/  HMMA.16816.F32 R56, R60.reuse, R100, RZ ;  /* 0x000000643c38723c */ /* 0x040ff000000018ff */
[-C--:B------:R-:W-:Y:S08]  /*4010*/  HMMA.16816.F32 R60, R60, R102.reuse, RZ ;  /* 0x000000663c3c723c */ /* 0x080ff000000018ff */
[----:B------:R-:W-:Y:S08]  /*4020*/  HMMA.16816.F32 R64, R64, R102, RZ ;  /* 0x000000664040723c */ /* 0x000ff000000018ff */
[-C--:B-1----:R-:W-:Y:S08]  /*4030*/  HMMA.16816.F32 R4, R104, R108.reuse, R4 ;  /* 0x0000006c6804723c */ /* 0x082ff00000001804 */
[C---:B------:R-:W-:Y:S08]  /*4040*/  HMMA.16816.F32 R8, R112.reuse, R108, R8 ;  /* 0x0000006c7008723c */ /* 0x040ff00000001808 */
[-C--:B------:R-:W-:Y:S08]  /*4050*/  HMMA.16816.F32 R12, R112, R110.reuse, R12 ;  /* 0x0000006e700c723c */ /* 0x080ff0000000180c */
[C---:B------:R-:W-:Y:S04]  /*4060*/  HMMA.16816.F32 R16, R104.reuse, R110, R16 ;  /* 0x0000006e6810723c */ /* 0x040fe80000001810 */
[----:B------:R-:W-:Y:S02]  /*4070*/  FMUL.FTZ R4, R4, c[0x0][0x2ec] ;  /* 0x0000bb0004047a20 */ /* 0x000fe40000410000 */
[----:B------:R-:W-:Y:S02]  /*4080*/  FMUL.FTZ R5, R5, c[0x0][0x2ec] ;  /* 0x0000bb0005057a20 */ /* 0x000fe40000410000 */
[----:B------:R-:W1:Y:S01]  /*4090*/  MUFU.TANH R145, R4 ;  /* 0x0000000400917308 */ /* 0x000e620000002400 */
[----:B------:R-:W-:Y:S03]  /*40a0*/  FMUL.FTZ R8, R8, c[0x0][0x2ec] ;  /* 0x0000bb0008087a20 */ /* 0x000fe60000410000 */
[----:B------:R-:W-:Y:S02]  /*40b0*/  FMUL.FTZ R6, R6, c[0x0][0x2ec] ;  /* 0x0000bb0006067a20 */ /* 0x000fe40000410000 */
[----:B------:R-:W-:Y:S02]  /*40c0*/  FMUL.FTZ R7, R7, c[0x0][0x2ec] ;  /* 0x0000bb0007077a20 */ /* 0x000fe40000410000 */
[----:B------:R-:W-:Y:S02]  /*40d0*/  FMUL.FTZ R13, R13, c[0x0][0x2ec] ;  /* 0x0000bb000d0d7a20 */ /* 0x000fe40000410000 */
[----:B------:R1:W-:Y:S01]  /*40e0*/  MUFU.TANH R247, R8 ;  /* 0x0000000800f77308 */ /* 0x0003e20000002400 */
        /* <DEDUP_REMOVED lines=9> */
[----:B------:R-:W-:Y:S02]  /*4180*/  FMUL.FTZ R19, R19, c[0x0][0x2ec] ;  /* 0x0000bb0013137a20 */ /* 0x000fe40000410000 */
[----:B------:R-:W-:Y:S01]  /*4190*/  FMUL.FTZ R18, R18, c[0x0][0x2ec] ;  /* 0x0000bb0012127a20 */ /* 0x000fe20000410000 */
[----:B------:R3:W-:Y:S01]  /*41a0*/  MUFU.TANH R74, R15 ;  /* 0x0000000f004a7308 */ /* 0x0007e20000002400 */
[----:B-1----:R-:W-:Y:S09]  /*41b0*/  MOV R8, R145 ;  /* 0x0000009100087202 */ /* 0x002ff20000000f00 */
[----:B------:R1:W-:Y:S10]  /*41c0*/  MUFU.TANH R143, R16 ;  /* 0x00000010008f7308 */ /* 0x0003f40000002400 */
[----:B------:R-:W2:Y:S01]  /*41d0*/  MUFU.TANH R144, R5 ;  /* 0x0000000500907308 */ /* 0x000ea20000002400 */
[----:B------:R-:W-:Y:S02]  /*41e0*/  @!P0 LEA R0, R0, R68, 0x7 ;  /* 0x0000004400008211 */ /* 0x000fe400078e38ff */
[----:B---3--:R-:W-:Y:S01]  /*41f0*/  @!P0 IMNMX R15, R131, UR5, PT ;  /* 0x00000005830f8c17 */ /* 0x008fe2000b800200 */
[C---:B----4-:R-:W-:Y:S01]  /*4200*/  FMUL.FTZ R13, R3.reuse, 1.4426950216293334961 ;  /* 0x3fb8aa3b030d7820 */ /* 0x050fe20000410000 */
[----:B------:R-:W-:Y:S05]  /*4210*/  FSETP.NEU.FTZ.AND P1, PT, R3, -INF , PT ;  /* 0xff8000000300780b */ /* 0x000fea0003f3d000 */
[----:B------:R3:W-:Y:S01]  /*4220*/  MUFU.TANH R245, R9 ;  /* 0x0000000900f57308 */ /* 0x0007e20000002400 */
[----:B------:R-:W4:Y:S01]  /*4230*/  LDL R3, [R1] ;  /* 0x0000000001037983 */ /* 0x000f220000100800 */
[----:B------:R-:W-:Y:S02]  /*4240*/  FSEL R13, R13, RZ, P1 ;  /* 0x000000ff0d0d7208 */ /* 0x000fe40000800000 */
[CC--:B------:R-:W-:Y:S02]  /*4250*/  @!P0 ISETP.GE.AND P2, PT, R0.reuse, R15.reuse, PT ;  /* 0x0000000f0000820c */ /* 0x0c0fe40003f46270 */
[----:B-1----:R-:W-:Y:S02]  /*4260*/  @!P0 IADD3 R16, R0, 0x1, RZ ;  /* 0x0000000100108810 */ /* 0x002fe40007ffe0ff */
[----:B------:R-:W-:Y:S02]  /*4270*/  @!P0 FSEL R8, R145, -INF , !P2 ;  /* 0xff80000091088808 */ /* 0x000fe40005000000 */
[----:B------:R1:W-:Y:S01]  /*4280*/  MUFU.TANH R243, R12 ;  /* 0x0000000c00f37308 */ /* 0x0003e20000002400 */
[----:B------:R-:W-:Y:S09]  /*4290*/  @!P0 ISETP.GE.AND P1, PT, R16, R15, PT ;  /* 0x0000000f1000820c */ /* 0x000ff20003f26270 */
[----:B------:R-:W1:Y:S01]  /*42a0*/  MUFU.TANH R222, R6 ;  /* 0x0000000600de7308 */ /* 0x000e620000002400 */
[--C-:B---3--:R-:W-:Y:S01]  /*42b0*/  FFMA.FTZ R9, R8, c[0x0][0x23c], -R13.reuse ;  /* 0x00008f0008097a23 */ /* 0x108fe2000001080d */
[----:B--2---:R-:W-:Y:S02]  /*42c0*/  MOV R8, R144 ;  /* 0x0000009000087202 */ /* 0x004fe40000000f00 */
[----:B------:R-:W-:Y:S02]  /*42d0*/  @!P0 FSEL R8, R144, -INF , !P1 ;  /* 0xff80000090088808 */ /* 0x000fe40004800000 */
[C---:B------:R-:W-:Y:S04]  /*42e0*/  FSETP.NEU.FTZ.AND P1, PT, R2.reuse, -INF , PT ;  /* 0xff8000000200780b */ /* 0x040fe80003f3d000 */
[----:B------:R2:W3:Y:S01]  /*42f0*/  MUFU.TANH R221, R7 ;  /* 0x0000000700dd7308 */ /* 0x0004e20000002400 */
[----:B-1----:R-:W-:Y:S02]  /*4300*/  FMUL.FTZ R12, R2, 1.4426950216293334961 ;  /* 0x3fb8aa3b020c7820 */ /* 0x002fe40000410000 */
[----:B------:R-:W4:Y:S03]  /*4310*/  LDL R2, [R1+0x4] ;  /* 0x0000040001027983 */ /* 0x000f260000100800 */
[----:B------:R-:W-:Y:S04]  /*4320*/  FSEL R12, R12, RZ, P1 ;  /* 0x000000ff0c0c7208 */ /* 0x000fe80000800000 */
[----:B------:R1:W-:Y:S10]  /*4330*/  MUFU.TANH R75, R14 ;  /* 0x0000000e004b7308 */ /* 0x0003f40000002400 */
        /* <DEDUP_REMOVED lines=8> */
[----:B---3--:R-:W-:Y:S05]  /*43c0*/  @!P0 IADD3 R11, R131, 0x40, RZ ;  /* 0x00000040830b8810 */ /* 0x008fea0007ffe0ff */
[----:B------:R3:W3:Y:S01]  /*43d0*/  MUFU.TANH R142, R17 ;  /* 0x00000011008e7308 */ /* 0x0006e20000002400 */
[----:B------:R-:W-:Y:S09]  /*43e0*/  @!P0 IMNMX R11, R11, UR5, PT ;  /* 0x000000050b0b8c17 */ /* 0x000ff2000b800200 */
[----:B------:R3:W3:Y:S01]  /*43f0*/  MUFU.TANH R216, R18 ;  /* 0x0000001200d87308 */ /* 0x0006e20000002400 */
[-C--:B--2---:R-:W-:Y:S03]  /*4400*/  HMMA.16816.F32 R20, R104, R4.reuse, R20 ;  /* 0x000000046814723c */ /* 0x084fe60000001814 */
[----:B-1----:R-:W-:Y:S06]  /*4410*/  @!P0 IADD3 R10, R131, 0x48, RZ ;  /* 0x00000048830a8810 */ /* 0x002fec0007ffe0ff */
[----:B------:R-:W1:Y:S03]  /*4420*/  MUFU.TANH R215, R19 ;  /* 0x0000001300d77308 */ /* 0x000e660000002400 */
[----:B------:R-:W-:Y:S01]  /*4430*/  @!P0 IMNMX R10, R10, UR5, PT ;  /* 0x000000050a0a8c17 */ /* 0x000fe2000b800200 */
[C---:B------:R-:W-:Y:S04]  /*4440*/  HMMA.16816.F32 R24, R112.reuse, R4, R24 ;  /* 0x000000047018723c */ /* 0x040fe80000001818 */
[----:B---3--:R-:W-:Y:S03]  /*4450*/  @!P0 IADD3 R17, R0, 0x9, RZ ;  /* 0x0000000900118810 */ /* 0x008fe60007ffe0ff */
[----:B------:R-:W-:Y:S01]  /*4460*/  FFMA.FTZ R5, R8, c[0x0][0x23c], -R13 ;  /* 0x00008f0008057a23 */ /* 0x000fe2000001080d */
[-C--:B------:R-:W-:Y:S03]  /*4470*/  HMMA.16816.F32 R28, R112, R6.reuse, R28 ;  /* 0x00000006701c723c */ /* 0x080fe6000000181c */
[----:B------:R2:W-:Y:S01]  /*4480*/  MUFU.EX2 R233, R5 ;  /* 0x0000000500e97308 */ /* 0x0005e20000000800 */
[----:B------:R-:W-:Y:S02]  /*4490*/  MOV R4, R222 ;  /* 0x000000de00047202 */ /* 0x000fe40000000f00 */
[----:B------:R-:W-:Y:S02]  /*44a0*/  @!P0 FSEL R4, R222, -INF , !P2 ;  /* 0xff800000de048808 */ /* 0x000fe40005000000 */
[----:B------:R-:W-:Y:S01]  /*44b0*/  @!P0 ISETP.GE.AND P2, PT, R0, R11, PT ;  /* 0x0000000b0000820c */ /* 0x000fe20003f46270 */
[C---:B------:R-:W-:Y:S04]  /*44c0*/  HMMA.16816.F32 R32, R104.reuse, R6, R32 ;  /* 0x000000066820723c */ /* 0x040fe80000001820 */
[----:B------:R-:W-:Y:S01]  /*44d0*/  MOV R18, R143 ;  /* 0x0000008f00127202 */ /* 0x000fe20000000f00 */
[----:B------:R-:W-:Y:S02]  /*44e0*/  FMUL.FTZ R20, R20, c[0x0][0x2ec] ;  /* 0x0000bb0014147a20 */ /* 0x000fe40000410000 */
[----:B------:R-:W-:Y:S02]  /*44f0*/  FMUL.FTZ R21, R21, c[0x0][0x2ec] ;  /* 0x0000bb0015157a20 */ /* 0x000fe40000410000 */
[----:B------:R3:W1:Y:S03]  /*4500*/  MUFU.TANH R141, R20 ;  /* 0x00000014008d7308 */ /* 0x0006660000002400 */
[----:B------:R-:W-:Y:S02]  /*4510*/  FMUL.FTZ R26, R26, c[0x0][0x2ec] ;  /* 0x0000bb001a1a7a20 */ /* 0x000fe40000410000 */
[----:B------:R-:W-:Y:S02]  /*4520*/  FMUL.FTZ R27, R27, c[0x0][0x2ec] ;  /* 0x0000bb001b1b7a20 */ /* 0x000fe40000410000 */
[----:B------:R-:W-:Y:S02]  /*4530*/  FMUL.FTZ R22, R22, c[0x0][0x2ec] ;  /* 0x0000bb0016167a20 */ /* 0x000fe40000410000 */
[--C-:B--2---:R-:W-:Y:S01]  /*4540*/  FFMA.FTZ R5, R4, c[0x0][0x23c], -R12.reuse ;  /* 0x00008f0004057a23 */ /* 0x104fe2000001080c */
[----:B------:R-:W-:Y:S01]  /*4550*/  MUFU.TANH R69, R26 ;  /* 0x0000001a00457308 */ /* 0x000fe20000002400 */
[----:B------:R-:W-:Y:S01]  /*4560*/  MOV R4, R221 ;  /* 0x000000dd00047202 */ /* 0x000fe20000000f00 */
[----:B------:R-:W-:Y:S01]  /*4570*/  FMUL.FTZ R23, R23, c[0x0][0x2ec] ;  /* 0x0000bb0017177a20 */ /* 0x000fe20000410000 */
[----:B------:R-:W-:Y:S01]  /*4580*/  @!P0 FSEL R4, R221, -INF , !P1 ;  /* 0xff800000dd048808 */ /* 0x000fe20004800000 */
[----:B------:R-:W-:Y:S02]  /*4590*/  FMUL.FTZ R24, R24, c[0x0][0x2ec] ;  /* 0x0000bb0018187a20 */ /* 0x000fe40000410000 */
[----:B------:R-:W-:Y:S02]  /*45a0*/  FMUL.FTZ R32, R32, c[0x0][0x2ec] ;  /* 0x0000bb0020207a20 */ /* 0x000fe40000410000 */
[----:B------:R-:W-:Y:S02]  /*45b0*/  FFMA.FTZ R4, R4, c[0x0][0x23c], -R12 ;  /* 0x00008f0004047a23 */ /* 0x000fe4000001080c */
[----:B------:R2:W1:Y:S01]  /*45c0*/  MUFU.TANH R140, R21 ;  /* 0x00000015008c7308 */ /* 0x0004620000002400 */
[----:B------:R-:W-:Y:S02]  /*45d0*/  FMUL.FTZ R33, R33, c[0x0][0x2ec] ;  /* 0x0000bb0021217a20 */ /* 0x000fe40000410000 */
[----:B------:R-:W-:Y:S01]  /*45e0*/  FMUL.FTZ R34, R34, c[0x0][0x2ec] ;  /* 0x0000bb0022227a20 */ /* 0x000fe20000410000 */
[----:B---3--:R-:W3:Y:S01]  /*45f0*/  LDL R20, [R1+0x18] ;  /* 0x0000180001147983 */ /* 0x008ee20000100800 */
[----:B------:R-:W-:Y:S02]  /*4600*/  FMUL.FTZ R35, R35, c[0x0][0x2ec] ;  /* 0x0000bb0023237a20 */ /* 0x000fe40000410000 */
[----:B------:R-:W-:Y:S02]  /*4610*/  FMUL.FTZ R25, R25, c[0x0][0x2ec] ;  /* 0x0000bb0019197a20 */ /* 0x000fe40000410000 */
[----:B------:R-:W-:Y:S01]  /*4620*/  FMUL.FTZ R28, R28, c[0x0][0x2ec] ;  /* 0x0000bb001c1c7a20 */ /* 0x000fe20000410000 */
[----:B------:R1:W-:Y:S01]  /*4630*/  MUFU.EX2 R89, R4 ;  /* 0x0000000400597308 */ /* 0x0003e20000000800 */
[----:B------:R-:W-:Y:S02]  /*4640*/  FMUL.FTZ R29, R29, c[0x0][0x2ec] ;  /* 0x0000bb001d1d7a20 */ /* 0x000fe40000410000 */
[----:B------:R-:W-:Y:S02]  /*4650*/  FMUL.FTZ R30, R30, c[0x0][0x2ec] ;  /* 0x0000bb001e1e7a20 */ /* 0x000fe40000410000 */
[----:B------:R-:W-:Y:S05]  /*4660*/  FMUL.FTZ R31, R31, c[0x0][0x2ec] ;  /* 0x0000bb001f1f7a20 */ /* 0x000fea0000410000 */
[----:B------:R4:W-:Y:S01]  /*4670*/  MUFU.EX2 R90, R5 ;  /* 0x00000005005a7308 */ /* 0x0009e20000000800 */
[----:B--2---:R-:W2:Y:S09]  /*4680*/  LDL R21, [R1+0x14] ;  /* 0x0000140001157983 */ /* 0x004eb20000100800 */
[----:B------:R-:W2:Y:S01]  /*4690*/  MUFU.TANH R214, R22 ;  /* 0x0000001600d67308 */ /* 0x000ea20000002400 */
[----:B-1----:R-:W-:Y:S02]  /*46a0*/  MOV R4, R247 ;  /* 0x000000f700047202 */ /* 0x002fe40000000f00 */
[----:B------:R-:W-:Y:S02]  /*46b0*/  @!P0 FSEL R4, R247, -INF , !P2 ;  /* 0xff800000f7048808 */ /* 0x000fe40005000000 */
[-C--:B------:R-:W-:Y:S05]  /*46c0*/  @!P0 ISETP.GE.AND P2, PT, R0, R10.reuse, PT ;  /* 0x0000000a0000820c */ /* 0x080fea0003f46270 */
[----:B------:R-:W-:Y:S10]  /*46d0*/  MUFU.TANH R210, R23 ;  /* 0x0000001700d27308 */ /* 0x000ff40000002400 */
[----:B------:R-:W-:Y:S10]  /*46e0*/  MUFU.TANH R234, R24 ;  /* 0x0000001800ea7308 */ /* 0x000ff40000002400 */
        /* <DEDUP_REMOVED lines=10> */
[C---:B----4-:R-:W-:Y:S01]  /*4790*/  FMUL.FTZ R9, R3.reuse, 1.4426950216293334961 ;  /* 0x3fb8aa3b03097820 */ /* 0x050fe20000410000 */
[----:B------:R-:W-:Y:S04]  /*47a0*/  FSETP.NEU.FTZ.AND P1, PT, R3, -INF , PT ;  /* 0xff8000000300780b */ /* 0x000fe80003f3d000 */
        /* <DEDUP_REMOVED lines=10> */
[----:B----4-:R-:W-:Y:S02]  /*4850*/  MOV R5, R77 ;  /* 0x0000004d00057202 */ /* 0x010fe40000000f00 */
[----:B------:R-:W-:Y:S02]  /*4860*/  FSEL R8, R8, RZ, P1 ;  /* 0x000000ff08087208 */ /* 0x000fe40000800000 */
[----:B------:R-:W-:Y:S02]  /*4870*/  @!P0 ISETP.GE.AND P1, PT, R16, R10, PT ;  /* 0x0000000a1000820c */ /* 0x000fe40003f26270 */
[----:B------:R-:W-:Y:S02]  /*4880*/  @!P0 FSEL R5, R77, -INF , !P2 ;  /* 0xff8000004d058808 */ /* 0x000fe40005000000 */
[----:B------:R-:W-:Y:S02]  /*4890*/  @!P0 IADD3 R16, R0, 0x8, RZ ;  /* 0x0000000800108810 */ /* 0x000fe40007ffe0ff */
[----:B-1----:R-:W-:Y:S01]  /*48a0*/  MOV R4, R76 ;  /* 0x0000004c00047202 */ /* 0x002fe20000000f00 */
[--C-:B------:R-:W-:Y:S01]  /*48b0*/  FFMA.FTZ R5, R5, c[0x0][0x23c], -R8.reuse ;  /* 0x00008f0005057a23 */ /* 0x100fe20000010808 */
[----:B------:R-:W-:Y:S02]  /*48c0*/  @!P0 FSEL R4, R76, -INF , !P1 ;  /* 0xff8000004c048808 */ /* 0x000fe40004800000 */
[----:B------:R-:W-:Y:S01]  /*48d0*/  @!P0 ISETP.GE.AND P1, PT, R16, R11, PT ;  /* 0x0000000b1000820c */ /* 0x000fe20003f26270 */
[----:B------:R-:W-:Y:S02]  /*48e0*/  MUFU.EX2 R81, R5 ;  /* 0x0000000500517308 */ /* 0x000fe40000000800 */
[--C-:B------:R-:W-:Y:S08]  /*48f0*/  FFMA.FTZ R4, R4, c[0x0][0x23c], -R8.reuse ;  /* 0x00008f0004047a23 */ /* 0x100ff00000010808 */
[----:B------:R1:W-:Y:S02]  /*4900*/  MUFU.EX2 R80, R4 ;  /* 0x0000000400507308 */ /* 0x0003e40000000800 */
[----:B-1----:R-:W-:Y:S02]  /*4910*/  MOV R4, R243 ;  /* 0x000000f300047202 */ /* 0x002fe40000000f00 */
[----:B------:R-:W-:Y:S02]  /*4920*/  @!P0 FSEL R4, R243, -INF , !P1 ;  /* 0xff800000f3048808 */ /* 0x000fe40004800000 */
[----:B------:R-:W-:Y:S03]  /*4930*/  @!P0 ISETP.GE.AND P1, PT, R17, R11, PT ;  /* 0x0000000b1100820c */ /* 0x000fe60003f26270 */
[--C-:B------:R-:W-:Y:S01]  /*4940*/  FFMA.FTZ R5, R4, c[0x0][0x23c], -R9.reuse ;  /* 0x00008f0004057a23 */ /* 0x100fe20000010809 */
        /* <DEDUP_REMOVED lines=16> */
[C---:B------:R-:W-:Y:S03]  /*4a50*/  @!P0 ISETP.GE.AND P1, PT, R17.reuse, R15, PT ;  /* 0x0000000f1100820c */ /* 0x040fe60003f26270 */
        /* <DEDUP_REMOVED lines=18> */
[C---:B----4-:R-:W-:Y:S02]  /*4b80*/  @!P0 IADD3 R17, R0.reuse, 0x11, RZ ;  /* 0x0000001100118810 */ /* 0x050fe40007ffe0ff */
[----:B--2---:R-:W-:Y:S04]  /*4b90*/  @!P0 IADD3 R16, R0, 0x10, RZ ;  /* 0x0000001000108810 */ /* 0x004fe80007ffe0ff */
[----:B------:R-:W-:Y:S01]  /*4ba0*/  @!P0 ISETP.GE.AND P1, PT, R16, R15, PT ;  /* 0x0000000f1000820c */ /* 0x000fe20003f26270 */
[-C--:B-1----:R-:W-:Y:S03]  /*4bb0*/  HMMA.16816.F32 R36, R104, R4.reuse, R36 ;  /* 0x000000046824723c */ /* 0x082fe60000001824 */
[----:B------:R-:W-:Y:S02]  /*4bc0*/  MOV R18, R141 ;  /* 0x0000008d00127202 */ /* 0x000fe40000000f00 */
[----:B------:R-:W-:Y:S02]  /*4bd0*/  @!P0 FSEL R18, R141, -INF , !P1 ;  /* 0xff8000008d128808 */ /* 0x000fe40004800000 */
[----:B------:R-:W-:Y:S01]  /*4be0*/  @!P0 ISETP.GE.AND P1, PT, R17, R15, PT ;  /* 0x0000000f1100820c */ /* 0x000fe20003f26270 */
[C---:B------:R-:W-:Y:S04]  /*4bf0*/  HMMA.16816.F32 R40, R112.reuse, R4, R40 ;  /* 0x000000047028723c */ /* 0x040fe80000001828 */
[--C-:B------:R-:W-:Y:S01]  /*4c00*/  FFMA.FTZ R19, R18, c[0x0][0x23c], -R13.reuse ;  /* 0x00008f0012137a23 */ /* 0x100fe2000001080d */
[----:B------:R-:W-:Y:S02]  /*4c10*/  MOV R18, R140 ;  /* 0x0000008c00127202 */ /* 0x000fe40000000f00 */
[----:B------:R-:W-:Y:S01]  /*4c20*/  @!P0 FSEL R18, R140, -INF , !P1 ;  /* 0xff8000008c128808 */ /* 0x000fe20004800000 */
[----:B------:R-:W-:Y:S01]  /*4c30*/  MUFU.EX2 R194, R19 ;  /* 0x0000001300c27308 */ /* 0x000fe20000000800 */
[-C--:B------:R-:W-:Y:S03]  /*4c40*/  HMMA.16816.F32 R44, R112, R6.reuse, R44 ;  /* 0x00000006702c723c */ /* 0x080fe6000000182c */
[----:B------:R-:W-:Y:S01]  /*4c50*/  FFMA.FTZ R5, R18, c[0x0][0x23c], -R13 ;  /* 0x00008f0012057a23 */ /* 0x000fe2000001080d */
[----:B------:R-:W-:Y:S02]  /*4c60*/  @!P0 ISETP.GE.AND P1, PT, R16, R14, PT ;  /* 0x0000000e1000820c */ /* 0x000fe40003f26270 */
[----:B------:R-:W-:Y:S01]  /*4c70*/  MOV R4, R214 ;  /* 0x000000d600047202 */ /* 0x000fe20000000f00 */
[----:B------:R-:W-:Y:S01]  /*4c80*/  FMUL.FTZ R36, R36, c[0x0][0x2ec] ;  /* 0x0000bb0024247a20 */ /* 0x000fe20000410000 */
[----:B------:R-:W-:Y:S01]  /*4c90*/  @!P0 FSEL R4, R214, -INF , !P1 ;  /* 0xff800000d6048808 */ /* 0x000fe20004800000 */
[----:B------:R-:W-:Y:S01]  /*4ca0*/  FMUL.FTZ R37, R37, c[0x0][0x2ec] ;  /* 0x0000bb0025257a20 */ /* 0x000fe20000410000 */
[----:B------:R1:W-:Y:S01]  /*4cb0*/  MUFU.EX2 R193, R5 ;  /* 0x0000000500c17308 */ /* 0x0003e20000000800 */
[----:B------:R-:W-:Y:S01]  /*4cc0*/  @!P0 ISETP.GE.AND P1, PT, R17, R14, PT ;  /* 0x0000000e1100820c */ /* 0x000fe20003f26270 */
[----:B------:R-:W-:Y:S01]  /*4cd0*/  FMUL.FTZ R38, R38, c[0x0][0x2ec] ;  /* 0x0000bb0026267a20 */ /* 0x000fe20000410000 */
[C---:B------:R-:W-:Y:S04]  /*4ce0*/  HMMA.16816.F32 R48, R104.reuse, R6, R48 ;  /* 0x000000066830723c */ /* 0x040fe80000001830 */
[----:B------:R-:W-:Y:S01]  /*4cf0*/  FMUL.FTZ R39, R39, c[0x0][0x2ec] ;  /* 0x0000bb0027277a20 */ /* 0x000fe20000410000 */
[----:B------:R-:W-:Y:S01]  /*4d00*/  MOV R18, R175 ;  /* 0x000000af00127202 */ /* 0x000fe20000000f00 */
[----:B------:R-:W-:Y:S01]  /*4d10*/  FMUL.FTZ R40, R40, c[0x0][0x2ec] ;  /* 0x0000bb0028287a20 */ /* 0x000fe20000410000 */
[----:B------:R-:W-:Y:S01]  /*4d20*/  MUFU.TANH R136, R37 ;  /* 0x0000002500887308 */ /* 0x000fe20000002400 */
[----:B------:R-:W-:Y:S04]  /*4d30*/  FMUL.FTZ R41, R41, c[0x0][0x2ec] ;  /* 0x0000bb0029297a20 */ /* 0x000fe80000410000 */
[----:B------:R-:W-:Y:S02]  /*4d40*/  FMUL.FTZ R42, R42, c[0x0][0x2ec] ;  /* 0x0000bb002a2a7a20 */ /* 0x000fe40000410000 */
[----:B------:R-:W-:Y:S02]  /*4d50*/  FMUL.FTZ R43, R43, c[0x0][0x2ec] ;  /* 0x0000bb002b2b7a20 */ /* 0x000fe40000410000 */
[----:B------:R-:W-:Y:S01]  /*4d60*/  FMUL.FTZ R44, R44, c[0x0][0x2ec] ;  /* 0x0000bb002c2c7a20 */ /* 0x000fe20000410000 */
[----:B------:R-:W2:Y:S01]  /*4d70*/  MUFU.TANH R137, R36 ;  /* 0x0000002400897308 */ /* 0x000ea20000002400 */
[----:B------:R-:W-:Y:S02]  /*4d80*/  FMUL.FTZ R45, R45, c[0x0][0x2ec] ;  /* 0x0000bb002d2d7a20 */ /* 0x000fe40000410000 */
[----:B------:R-:W-:Y:S02]  /*4d90*/  FMUL.FTZ R46, R46, c[0x0][0x2ec] ;  /* 0x0000bb002e2e7a20 */ /* 0x000fe40000410000 */
[--C-:B-1----:R-:W-:Y:S01]  /*4da0*/  FFMA.FTZ R5, R4, c[0x0][0x23c], -R12.reuse ;  /* 0x00008f0004057a23 */ /* 0x102fe2000001080c */
[----:B------:R-:W-:Y:S01]  /*4db0*/  MOV R4, R210 ;  /* 0x000000d200047202 */ /* 0x000fe20000000f00 */
[----:B------:R-:W-:Y:S01]  /*4dc0*/  FMUL.FTZ R47, R47, c[0x0][0x2ec] ;  /* 0x0000bb002f2f7a20 */ /* 0x000fe20000410000 */
[----:B------:R-:W-:Y:S01]  /*4dd0*/  @!P0 FSEL R4, R210, -INF , !P1 ;  /* 0xff800000d2048808 */ /* 0x000fe20004800000 */
[----:B------:R-:W-:Y:S01]  /*4de0*/  FMUL.FTZ R48, R48, c[0x0][0x2ec] ;  /* 0x0000bb0030307a20 */ /* 0x000fe20000410000 */
[----:B------:R-:W-:Y:S01]  /*4df0*/  MUFU.EX2 R231, R5 ;  /* 0x0000000500e77308 */ /* 0x000fe20000000800 */
[----:B------:R-:W-:Y:S01]  /*4e00*/  FMUL.FTZ R49, R49, c[0x0][0x2ec] ;  /* 0x0000bb0031317a20 */ /* 0x000fe20000410000 */
[-C--:B------:R-:W-:Y:S01]  /*4e10*/  @!P0 ISETP.GE.AND P1, PT, R16, R11.reuse, PT ;  /* 0x0000000b1000820c */ /* 0x080fe20003f26270 */
[----:B------:R-:W-:Y:S02]  /*4e20*/  FFMA.FTZ R4, R4, c[0x0][0x23c], -R12 ;  /* 0x00008f0004047a23 */ /* 0x000fe4000001080c */
[----:B------:R-:W-:Y:S02]  /*4e30*/  FMUL.FTZ R50, R50, c[0x0][0x2ec] ;  /* 0x0000bb0032327a20 */ /* 0x000fe40000410000 */
[----:B------:R-:W-:Y:S03]  /*4e40*/  FMUL.FTZ R51, R51, c[0x0][0x2ec] ;  /* 0x0000bb0033337a20 */ /* 0x000fe60000410000 */
[----:B------:R1:W-:Y:S10]  /*4e50*/  MUFU.EX2 R230, R4 ;  /* 0x0000000400e67308 */ /* 0x0003f40000000800 */
[----:B------:R-:W4:Y:S10]  /*4e60*/  MUFU.TANH R190, R38 ;  /* 0x0000002600be7308 */ /* 0x000f340000002400 */
        /* <DEDUP_REMOVED lines=8> */
[-C--:B------:R-:W-:Y:S02]  /*4ef0*/  @!P0 ISETP.GE.AND P1, PT, R16, R10.reuse, PT ;  /* 0x0000000a1000820c */ /* 0x080fe40003f26270 */
        /* <DEDUP_REMOVED lines=26> */
[-C--:B------:R-:W-:Y:S04]  /*50a0*/  @!P0 ISETP.GE.AND P1, PT, R16, R10.reuse, PT ;  /* 0x0000000a1000820c */ /* 0x080fe80003f26270 */
        /* <DEDUP_REMOVED lines=43> */
[-C--:B-1----:R-:W-:Y:S03]  /*5360*/  HMMA.16816.F32 R52, R104, R4.reuse, R52 ;  /* 0x000000046834723c */ /* 0x082fe60000001834 */
[C---:B------:R-:W-:Y:S01]  /*5370*/  @!P0 ISETP.GE.AND P1, PT, R17.reuse, R15, PT ;  /* 0x0000000f1100820c */ /* 0x040fe20003f26270 */
[--C-:B--2---:R-:W-:Y:S01]  /*5380*/  FFMA.FTZ R19, R18, c[0x0][0x23c], -R13.reuse ;  /* 0x00008f0012137a23 */ /* 0x104fe2000001080d */
[----:B------:R-:W-:Y:S02]  /*5390*/  MOV R18, R136 ;  /* 0x0000008800127202 */ /* 0x000fe40000000f00 */
[----:B------:R-:W-:Y:S01]  /*53a0*/  @!P0 FSEL R18, R136, -INF , !P1 ;  /* 0xff80000088128808 */ /* 0x000fe20004800000 */
[C---:B------:R-:W-:Y:S01]  /*53b0*/  HMMA.16816.F32 R56, R112.reuse, R4, R56 ;  /* 0x000000047038723c */ /* 0x040fe20000001838 */
[----:B------:R-:W-:Y:S03]  /*53c0*/  MUFU.EX2 R177, R19 ;  /* 0x0000001300b17308 */ /* 0x000fe60000000800 */
[----:B------:R-:W-:Y:S03]  /*53d0*/  @!P0 ISETP.GE.AND P1, PT, R16, R14, PT ;  /* 0x0000000e1000820c */ /* 0x000fe60003f26270 */
[----:B------:R-:W-:Y:S01]  /*53e0*/  FFMA.FTZ R5, R18, c[0x0][0x23c], -R13 ;  /* 0x00008f0012057a23 */ /* 0x000fe2000001080d */
[----:B------:R-:W-:Y:S01]  /*53f0*/  MOV R4, R190 ;  /* 0x000000be00047202 */ /* 0x000fe20000000f00 */
[-C--:B------:R-:W-:Y:S02]  /*5400*/  HMMA.16816.F32 R60, R112, R6.reuse, R60 ;  /* 0x00000006703c723c */ /* 0x080fe4000000183c */
[----:B------:R1:W-:Y:S01]  /*5410*/  MUFU.EX2 R138, R5 ;  /* 0x00000005008a7308 */ /* 0x0003e20000000800 */
[----:B------:R-:W-:Y:S02]  /*5420*/  @!P0 FSEL R4, R190, -INF , !P1 ;  /* 0xff800000be048808 */ /* 0x000fe40004800000 */
[----:B------:R-:W-:Y:S02]  /*5430*/  @!P0 ISETP.GE.AND P1, PT, R17, R14, PT ;  /* 0x0000000e1100820c */ /* 0x000fe40003f26270 */
[----:B------:R-:W-:Y:S01]  /*5440*/  FMUL.FTZ R52, R52, c[0x0][0x2ec] ;  /* 0x0000bb0034347a20 */ /* 0x000fe20000410000 */
[----:B------:R-:W-:Y:S04]  /*5450*/  HMMA.16816.F32 R64, R104, R6, R64 ;  /* 0x000000066840723c */ /* 0x000fe80000001840 */
[----:B------:R-:W-:Y:S01]  /*5460*/  FMUL.FTZ R53, R53, c[0x0][0x2ec] ;  /* 0x0000bb0035357a20 */ /* 0x000fe20000410000 */
[----:B------:R-:W2:Y:S01]  /*5470*/  MUFU.TANH R162, R52 ;  /* 0x0000003400a27308 */ /* 0x000ea20000002400 */
[----:B------:R-:W-:Y:S01]  /*5480*/  FMUL.FTZ R54, R54, c[0x0][0x2ec] ;  /* 0x0000bb0036367a20 */ /* 0x000fe20000410000 */
[----:B---3--:R-:W-:Y:S01]  /*5490*/  MOV R6, R228 ;  /* 0x000000e400067202 */ /* 0x008fe20000000f00 */
[----:B------:R-:W-:Y:S04]  /*54a0*/  FMUL.FTZ R55, R55, c[0x0][0x2ec] ;  /* 0x0000bb0037377a20 */ /* 0x000fe80000410000 */
[----:B------:R-:W-:Y:S02]  /*54b0*/  FMUL.FTZ R56, R56, c[0x0][0x2ec] ;  /* 0x0000bb0038387a20 */ /* 0x000fe40000410000 */
[----:B------:R-:W-:Y:S01]  /*54c0*/  FMUL.FTZ R57, R57, c[0x0][0x2ec] ;  /* 0x0000bb0039397a20 */ /* 0x000fe20000410000 */
[----:B------:R-:W3:Y:S01]  /*54d0*/  MUFU.TANH R160, R53 ;  /* 0x0000003500a07308 */ /* 0x000ee20000002400 */
        /* <DEDUP_REMOVED lines=11> */
[----:B------:R-:W-:Y:S02]  /*5590*/  FMUL.FTZ R64, R64, c[0x0][0x2ec] ;  /* 0x0000bb0040407a20 */ /* 0x000fe40000410000 */
[----:B------:R-:W-:Y:S02]  /*55a0*/  FMUL.FTZ R65, R65, c[0x0][0x2ec] ;  /* 0x0000bb0041417a20 */ /* 0x000fe40000410000 */
[----:B------:R-:W-:Y:S01]  /*55b0*/  FMUL.FTZ R66, R66, c[0x0][0x2ec] ;  /* 0x0000bb0042427a20 */ /* 0x000fe20000410000 */
[----:B------:R1:W-:Y:S01]  /*55c0*/  MUFU.EX2 R195, R4 ;  /* 0x0000000400c37308 */ /* 0x0003e20000000800 */
[----:B------:R-:W-:Y:S02]  /*55d0*/  FMUL.FTZ R67, R67, c[0x0][0x2ec] ;  /* 0x0000bb0043437a20 */ /* 0x000fe40000410000 */
[----:B------:R-:W-:Y:S07]  /*55e0*/  FMUL.FTZ R63, R63, c[0x0][0x2ec] ;  /* 0x0000bb003f3f7a20 */ /* 0x000fee0000410000 */
[----:B------:R-:W2:Y:S10]  /*55f0*/  MUFU.TANH R174, R54 ;  /* 0x0000003600ae7308 */ /* 0x000eb40000002400 */
        /* <DEDUP_REMOVED lines=9> */
[----:B------:R-:W-:Y:S02]  /*5690*/  MOV R16, R199 ;  /* 0x000000c700107202 */ /* 0x000fe40000000f00 */
[----:B------:R1:W-:Y:S10]  /*56a0*/  MUFU.EX2 R237, R5 ;  /* 0x0000000500ed7308 */ /* 0x0003f40000000800 */
[----:B------:R-:W-:Y:S10]  /*56b0*/  MUFU.TANH R185, R61 ;  /* 0x0000003d00b97308 */ /* 0x000ff40000002400 */
[----:B------:R-:W-:Y:S01]  /*56c0*/  MUFU.TANH R201, R62 ;  /* 0x0000003e00c97308 */ /* 0x000fe20000002400 */
[--C-:B-1----:R-:W-:Y:S01]  /*56d0*/  FFMA.FTZ R5, R4, c[0x0][0x23c], -R9.reuse ;  /* 0x00008f0004057a23 */ /* 0x102fe20000010809 */
        /* <DEDUP_REMOVED lines=8> */
[----:B------:R-:W-:Y:S06]  /*5760*/  @!P0 FSEL R4, R235, -INF , !P1 ;  /* 0xff800000eb048808 */ /* 0x000fec0004800000 */
[----:B------:R1:W-:Y:S01]  /*5770*/  MUFU.EX2 R3, R5 ;  /* 0x0000000500037308 */ /* 0x0003e20000000800 */
[--C-:B------:R-:W-:Y:S09]  /*5780*/  FFMA.FTZ R4, R4, c[0x0][0x23c], -R8.reuse ;  /* 0x00008f0004047a23 */ /* 0x100ff20000010808 */
[----:B------:R2:W-:Y:S10]  /*5790*/  MUFU.EX2 R2, R4 ;  /* 0x0000000400027308 */ /* 0x0005f40000000800 */
[----:B------:R-:W3:Y:S01]  /*57a0*/  MUFU.TANH R189, R56 ;  /* 0x0000003800bd7308 */ /* 0x000ee20000002400 */
[C---:B-1----:R-:W-:Y:S04]  /*57b0*/  @!P0 IADD3 R5, R0.reuse, 0x28, RZ ;  /* 0x0000002800058810 */ /* 0x042fe80007ffe0ff */
[-C--:B------:R-:W-:Y:S05]  /*57c0*/  @!P0 ISETP.GE.AND P1, PT, R5, R11.reuse, PT ;  /* 0x0000000b0500820c */ /* 0x080fea0003f26270 */
[----:B------:R-:W1:Y:S01]  /*57d0*/  MUFU.TANH R187, R57 ;  /* 0x0000003900bb7308 */ /* 0x000e620000002400 */
[----:B------:R-:W-:Y:S02]  /*57e0*/  @!P0 FSEL R16, R199, -INF , !P1 ;  /* 0xff800000c7108808 */ /* 0x000fe40004800000 */
[----:B--2---:R-:W-:Y:S03]  /*57f0*/  @!P0 IADD3 R4, R0, 0x29, RZ ;  /* 0x0000002900048810 */ /* 0x004fe60007ffe0ff */
[--C-:B------:R-:W-:Y:S01]  /*5800*/  FFMA.FTZ R17, R16, c[0x0][0x23c], -R9.reuse ;  /* 0x00008f0010117a23 */ /* 0x100fe20000010809 */
[----:B------:R-:W-:Y:S02]  /*5810*/  @!P0 ISETP.GE.AND P1, PT, R4, R11, PT ;  /* 0x0000000b0400820c */ /* 0x000fe40003f26270 */
[----:B------:R-:W-:Y:S01]  /*5820*/  MOV R16, R198 ;  /* 0x000000c600107202 */ /* 0x000fe20000000f00 */
[----:B------:R-:W2:Y:S01]  /*5830*/  MUFU.TANH R213, R58 ;  /* 0x0000003a00d57308 */ /* 0x000ea20000002400 */
[----:B------:R-:W-:Y:S02]  /*5840*/  @!P0 FSEL R16, R198, -INF , !P1 ;  /* 0xff800000c6108808 */ /* 0x000fe40004800000 */
[-C--:B------:R-:W-:Y:S03]  /*5850*/  @!P0 ISETP.GE.AND P1, PT, R5, R10.reuse, PT ;  /* 0x0000000a0500820c */ /* 0x080fe60003f26270 */
[----:B------:R-:W-:Y:S01]  /*5860*/  FFMA.FTZ R7, R16, c[0x0][0x23c], -R9 ;  /* 0x00008f0010077a23 */ /* 0x000fe20000010809 */
[----:B------:R-:W-:Y:S02]  /*5870*/  @!P0 FSEL R6, R228, -INF , !P1 ;  /* 0xff800000e4068808 */ /* 0x000fe40004800000 */
[----:B------:R-:W-:Y:S01]  /*5880*/  @!P0 ISETP.GE.AND P1, PT, R4, R10, PT ;  /* 0x0000000a0400820c */ /* 0x000fe20003f26270 */
[----:B------:R1:W-:Y:S10]  /*5890*/  MUFU.EX2 R220, R7 ;  /* 0x0000000700dc7308 */ /* 0x0003f40000000800 */
[----:B------:R-:W-:Y:S10]  /*58a0*/  MUFU.TANH R165, R66 ;  /* 0x0000004200a57308 */ /* 0x000ff40000002400 */
[----:B------:R-:W-:Y:S01]  /*58b0*/  MUFU.TANH R164, R67 ;  /* 0x0000004300a47308 */ /* 0x000fe20000002400 */
[--C-:B-1----:R-:W-:Y:S01]  /*58c0*/  FFMA.FTZ R7, R6, c[0x0][0x23c], -R8.reuse ;  /* 0x00008f0006077a23 */ /* 0x102fe20000010808 */
[----:B----4-:R-:W-:Y:S02]  /*58d0*/  MOV R6, R227 ;  /* 0x000000e300067202 */ /* 0x010fe40000000f00 */
[----:B------:R-:W-:Y:S02]  /*58e0*/  @!P0 FSEL R6, R227, -INF , !P1 ;  /* 0xff800000e3068808 */ /* 0x000fe40004800000 */
[-C--:B------:R-:W-:Y:S04]  /*58f0*/  @!P0 ISETP.GE.AND P1, PT, R5, R15.reuse, PT ;  /* 0x0000000f0500820c */ /* 0x080fe80003f26270 */
[----:B------:R-:W-:Y:S01]  /*5900*/  MUFU.TANH R200, R63 ;  /* 0x0000003f00c87308 */ /* 0x000fe20000002400 */
[----:B------:R-:W-:Y:S09]  /*5910*/  FFMA.FTZ R6, R6, c[0x0][0x23c], -R8 ;  /* 0x00008f0006067a23 */ /* 0x000ff20000010808 */
[----:B------:R1:W-:Y:S10]  /*5920*/  MUFU.EX2 R250, R6 ;  /* 0x0000000600fa7308 */ /* 0x0003f40000000800 */
[----:B------:R4:W-:Y:S10]  /*5930*/  MUFU.EX2 R252, R7 ;  /* 0x0000000700fc7308 */ /* 0x0009f40000000800 */
[----:B------:R-:W2:Y:S01]  /*5940*/  MUFU.TANH R212, R59 ;  /* 0x0000003b00d47308 */ /* 0x000ea20000002400 */
[----:B-1----:R-:W-:Y:S02]  /*5950*/  MOV R6, R168 ;  /* 0x000000a800067202 */ /* 0x002fe40000000f00 */
[----:B------:R-:W-:Y:S02]  /*5960*/  @!P0 FSEL R6, R168, -INF , !P1 ;  /* 0xff800000a8068808 */ /* 0x000fe40004800000 */
[----:B------:R-:W-:Y:S05]  /*5970*/  @!P0 ISETP.GE.AND P1, PT, R4, R15, PT ;  /* 0x0000000f0400820c */ /* 0x000fea0003f26270 */
[----:B------:R-:W-:Y:S01]  /*5980*/  MUFU.EX2 R223, R17 ;  /* 0x0000001100df7308 */ /* 0x000fe20000000800 */
[--C-:B----4-:R-:W-:Y:S01]  /*5990*/  FFMA.FTZ R7, R6, c[0x0][0x23c], -R13.reuse ;  /* 0x00008f0006077a23 */ /* 0x110fe2000001080d */
[----:B------:R-:W-:Y:S02]  /*59a0*/  MOV R6, R167 ;  /* 0x000000a700067202 */ /* 0x000fe40000000f00 */
[----:B------:R-:W-:Y:S02]  /*59b0*/  @!P0 FSEL R6, R167, -INF , !P1 ;  /* 0xff800000a7068808 */ /* 0x000fe40004800000 */
[----:B------:R-:W-:Y:S04]  /*59c0*/  @!P0 ISETP.GE.AND P1, PT, R5, R14, PT ;  /* 0x0000000e0500820c */ /* 0x000fe80003f26270 */
[----:B------:R1:W-:Y:S01]  /*59d0*/  MUFU.EX2 R166, R7 ;  /* 0x0000000700a67308 */ /* 0x0003e20000000800 */
[----:B------:R-:W-:Y:S01]  /*59e0*/  MOV R5, R178 ;  /* 0x000000b200057202 */ /* 0x000fe20000000f00 */
[--C-:B------:R-:W-:Y:S01]  /*59f0*/  FFMA.FTZ R6, R6, c[0x0][0x23c], -R13.reuse ;  /* 0x00008f0006067a23 */ /* 0x100fe2000001080d */
[----:B------:R-:W-:Y:S02]  /*5a00*/  @!P0 FSEL R5, R178, -INF , !P1 ;  /* 0xff800000b2058808 */ /* 0x000fe40004800000 */
[----:B------:R-:W-:Y:S02]  /*5a10*/  @!P0 ISETP.GE.AND P1, PT, R4, R14, PT ;  /* 0x0000000e0400820c */ /* 0x000fe40003f26270 */
[----:B------:R-:W-:Y:S02]  /*5a20*/  MOV R4, R176 ;  /* 0x000000b000047202 */ /* 0x000fe40000000f00 */
[----:B------:R-:W-:Y:S01]  /*5a30*/  @!P0 FSEL R4, R176, -INF , !P1 ;  /* 0xff800000b0048808 */ /* 0x000fe20004800000 */
[----:B------:R4:W2:Y:S04]  /*5a40*/  MUFU.EX2 R163, R6 ;  /* 0x0000000600a37308 */ /* 0x0008a80000000800 */
[--C-:B-1----:R-:W-:Y:S01]  /*5a50*/  FFMA.FTZ R7, R4, c[0x0][0x23c], -R12.reuse ;  /* 0x00008f0004077a23 */ /* 0x102fe2000001080c */
[C---:B------:R-:W-:Y:S05]  /*5a60*/  @!P0 IADD3 R4, R0.reuse, 0x31, RZ ;  /* 0x0000003100048810 */ /* 0x040fea0007ffe0ff */
[----:B------:R-:W-:Y:S01]  /*5a70*/  MUFU.EX2 R182, R7 ;  /* 0x0000000700b67308 */ /* 0x000fe20000000800 */
[--C-:B----4-:R-:W-:Y:S01]  /*5a80*/  FFMA.FTZ R6, R5, c[0x0][0x23c], -R12.reuse ;  /* 0x00008f0005067a23 */ /* 0x110fe2000001080c */
[----:B------:R-:W-:Y:S08]  /*5a90*/  @!P0 IADD3 R5, R0, 0x30, RZ ;  /* 0x0000003000058810 */ /* 0x000ff00007ffe0ff */
[----:B------:R1:W2:Y:S01]  /*5aa0*/  MUFU.EX2 R183, R6 ;  /* 0x0000000600b77308 */ /* 0x0002a20000000800 */
[CC--:B------:R-:W-:Y:S02]  /*5ab0*/  @!P0 ISETP.GE.AND P1, PT, R5.reuse, R15.reuse, PT ;  /* 0x0000000f0500820c */ /* 0x0c0fe40003f26270 */
[----:B-1----:R-:W-:Y:S02]  /*5ac0*/  MOV R6, R162 ;  /* 0x000000a200067202 */ /* 0x002fe40000000f00 */
[----:B------:R-:W-:Y:S02]  /*5ad0*/  @!P0 FSEL R6, R162, -INF , !P1 ;  /* 0xff800000a2068808 */ /* 0x000fe40004800000 */
[----:B------:R-:W-:Y:S03]  /*5ae0*/  @!P0 ISETP.GE.AND P1, PT, R4, R15, PT ;  /* 0x0000000f0400820c */ /* 0x000fe60003f26270 */
[--C-:B------:R-:W-:Y:S01]  /*5af0*/  FFMA.FTZ R7, R6, c[0x0][0x23c], -R13.reuse ;  /* 0x00008f0006077a23 */ /* 0x100fe2000001080d */
[----:B---3--:R-:W-:Y:S02]  /*5b00*/  MOV R6, R160 ;  /* 0x000000a000067202 */ /* 0x008fe40000000f00 */
        /* <DEDUP_REMOVED lines=14> */
[----:B------:R-:W-:Y:S02]  /*5bf0*/  MOV R6, R189 ;  /* 0x000000bd00067202 */ /* 0x000fe40000000f00 */
[----:B------:R-:W-:Y:S05]  /*5c00*/  @!P0 FSEL R6, R189, -INF , !P1 ;  /* 0xff800000bd068808 */ /* 0x000fea0004800000 */
[----:B------:R1:W3:Y:S01]  /*5c10*/  MUFU.EX2 R180, R7 ;  /* 0x0000000700b47308 */ /* 0x0002e20000000800 */
[----:B------:R-:W-:Y:S01]  /*5c20*/  @!P0 ISETP.GE.AND P1, PT, R4, R11, PT ;  /* 0x0000000b0400820c */ /* 0x000fe20003f26270 */
[--C-:B-1----:R-:W-:Y:S01]  /*5c30*/  FFMA.FTZ R7, R6, c[0x0][0x23c], -R9.reuse ;  /* 0x00008f0006077a23 */ /* 0x102fe20000010809 */
[----:B------:R-:W-:Y:S02]  /*5c40*/  MOV R6, R187 ;  /* 0x000000bb00067202 */ /* 0x000fe40000000f00 */
[----:B------:R-:W-:Y:S05]  /*5c50*/  @!P0 FSEL R6, R187, -INF , !P1 ;  /* 0xff800000bb068808 */ /* 0x000fea0004800000 */
[----:B------:R1:W-:Y:S01]  /*5c60*/  MUFU.EX2 R217, R7 ;  /* 0x0000000700d97308 */ /* 0x0003e20000000800 */
[-C--:B------:R-:W-:Y:S02]  /*5c70*/  @!P0 ISETP.GE.AND P1, PT, R5, R10.reuse, PT ;  /* 0x0000000a0500820c */ /* 0x080fe40003f26270 */
[----:B--2---:R-:W-:Y:S01]  /*5c80*/  MOV R5, R213 ;  /* 0x000000d500057202 */ /* 0x004fe20000000f00 */
[--C-:B------:R-:W-:Y:S01]  /*5c90*/  FFMA.FTZ R6, R6, c[0x0][0x23c], -R9.reuse ;  /* 0x00008f0006067a23 */ /* 0x100fe20000010809 */
[----:B------:R-:W-:Y:S02]  /*5ca0*/  @!P0 FSEL R5, R213, -INF , !P1 ;  /* 0xff800000d5058808 */ /* 0x000fe40004800000 */
[----:B------:R-:W-:Y:S02]  /*5cb0*/  @!P0 ISETP.GE.AND P1, PT, R4, R10, PT ;  /* 0x0000000a0400820c */ /* 0x000fe40003f26270 */
[C---:B------:R-:W-:Y:S01]  /*5cc0*/  @!P0 IADD3 R4, R0.reuse, 0x38, RZ ;  /* 0x0000003800048810 */ /* 0x040fe20007ffe0ff */
[----:B------:R2:W-:Y:S01]  /*5cd0*/  MUFU.EX2 R211, R6 ;  /* 0x0000000600d37308 */ /* 0x0005e20000000800 */
[----:B------:R-:W-:Y:S02]  /*5ce0*/  @!P0 IADD3 R0, R0, 0x39, RZ ;  /* 0x0000003900008810 */ /* 0x000fe40007ffe0ff */
[CC--:B------:R-:W-:Y:S02]  /*5cf0*/  @!P0 ISETP.GE.AND P6, PT, R4.reuse, R15.reuse, PT ;  /* 0x0000000f0400820c */ /* 0x0c0fe40003fc6270 */
[-C--:B------:R-:W-:Y:S02]  /*5d00*/  @!P0 ISETP.GE.AND P4, PT, R4, R14.reuse, PT ;  /* 0x0000000e0400820c */ /* 0x080fe40003f86270 */
[C---:B------:R-:W-:Y:S02]  /*5d10*/  @!P0 ISETP.GE.AND P5, PT, R0.reuse, R15, PT ;  /* 0x0000000f0000820c */ /* 0x040fe40003fa6270 */
[C---:B------:R-:W-:Y:S02]  /*5d20*/  @!P0 ISETP.GE.AND P3, PT, R0.reuse, R14, PT ;  /* 0x0000000e0000820c */ /* 0x040fe40003f66270 */
[----:B------:R-:W-:Y:S02]  /*5d30*/  @!P0 ISETP.GE.AND P2, PT, R0, R10, PT ;  /* 0x0000000a0000820c */ /* 0x000fe40003f46270 */
[----:B-1----:R-:W-:Y:S02]  /*5d40*/  MOV R7, R115 ;  /* 0x0000007300077202 */ /* 0x002fe40000000f00 */
[----:B------:R-:W-:Y:S01]  /*5d50*/  @!P0 FSEL R7, R115, -INF , !P5 ;  /* 0xff80000073078808 */ /* 0x000fe20006800000 */
[--C-:B--2---:R-:W-:Y:S01]  /*5d60*/  FFMA.FTZ R6, R5, c[0x0][0x23c], -R8.reuse ;  /* 0x00008f0005067a23 */ /* 0x104fe20000010808 */
[----:B------:R-:W-:Y:S02]  /*5d70*/  MOV R5, R212 ;  /* 0x000000d400057202 */ /* 0x000fe40000000f00 */
[----:B------:R-:W-:Y:S01]  /*5d80*/  @!P0 FSEL R5, R212, -INF , !P1 ;  /* 0xff800000d4058808 */ /* 0x000fe20004800000 */
[----:B------:R1:W-:Y:S01]  /*5d90*/  MUFU.EX2 R246, R6 ;  /* 0x0000000600f67308 */ /* 0x0003e20000000800 */
[-C--:B------:R-:W-:Y:S03]  /*5da0*/  @!P0 ISETP.GE.AND P1, PT, R4, R11.reuse, PT ;  /* 0x0000000b0400820c */ /* 0x080fe60003f26270 */
[--C-:B------:R-:W-:Y:S06]  /*5db0*/  FFMA.FTZ R5, R5, c[0x0][0x23c], -R8.reuse ;  /* 0x00008f0005057a23 */ /* 0x100fec0000010808 */
[----:B------:R2:W-:Y:S01]  /*5dc0*/  MUFU.EX2 R244, R5 ;  /* 0x0000000500f47308 */ /* 0x0005e20000000800 */
[----:B-1----:R-:W-:Y:S02]  /*5dd0*/  MOV R6, R186 ;  /* 0x000000ba00067202 */ /* 0x002fe40000000f00 */
[----:B------:R-:W-:Y:S02]  /*5de0*/  @!P0 FSEL R6, R186, -INF , !P1 ;  /* 0xff800000ba068808 */ /* 0x000fe40004800000 */
[----:B------:R-:W-:Y:S02]  /*5df0*/  @!P0 ISETP.GE.AND P1, PT, R0, R11, PT ;  /* 0x0000000b0000820c */ /* 0x000fe40003f26270 */
[----:B------:R-:W-:Y:S01]  /*5e00*/  F2FP.PACK_AB R0, R89, R90 ;  /* 0x0000005a5900723e */ /* 0x000fe200000000ff */
[--C-:B------:R-:W-:Y:S01]  /*5e10*/  FFMA.FTZ R6, R6, c[0x0][0x23c], -R9.reuse ;  /* 0x00008f0006067a23 */ /* 0x100fe20000010809 */
[----:B--2---:R-:W-:Y:S03]  /*5e20*/  MOV R5, R185 ;  /* 0x000000b900057202 */ /* 0x004fe60000000f00 */
[----:B------:R1:W-:Y:S01]  /*5e30*/  STS [R153+0x12400], R0 ;  /* 0x0124000099007388 */ /* 0x0003e20000000800 */
[----:B------:R-:W-:Y:S01]  /*5e40*/  @!P0 FSEL R5, R185, -INF , !P1 ;  /* 0xff800000b9058808 */ /* 0x000fe20004800000 */
[----:B------:R2:W-:Y:S01]  /*5e50*/  MUFU.EX2 R204, R6 ;  /* 0x0000000600cc7308 */ /* 0x0005e20000000800 */
[----:B------:R-:W-:Y:S02]  /*5e60*/  @!P0 ISETP.GE.AND P1, PT, R4, R10, PT ;  /* 0x0000000a0400820c */ /* 0x000fe40003f26270 */
[----:B------:R-:W-:Y:S01]  /*5e70*/  F2FP.PACK_AB R4, R233, R238 ;  /* 0x000000eee904723e */ /* 0x000fe200000000ff */
[----:B------:R-:W-:Y:S01]  /*5e80*/  FFMA.FTZ R9, R5, c[0x0][0x23c], -R9 ;  /* 0x00008f0005097a23 */ /* 0x000fe20000010809 */
[----:B------:R-:W-:Y:S02]  /*5e90*/  MOV R5, R201 ;  /* 0x000000c900057202 */ /* 0x000fe40000000f00 */
[----:B------:R-:W-:Y:S01]  /*5ea0*/  @!P0 FSEL R5, R201, -INF , !P1 ;  /* 0xff800000c9058808 */ /* 0x000fe20004800000 */
[----:B------:R3:W-:Y:S01]  /*5eb0*/  STS [R153+0x12000], R4 ;  /* 0x0120000499007388 */ /* 0x0007e20000000800 */
[----:B------:R-:W-:Y:S01]  /*5ec0*/  IADD3 R132, P1, R21, UR13, RZ ;  /* 0x0000000d15847c10 */ /* 0x000fe2000ff3e0ff */
[----:B------:R-:W-:Y:S02]  /*5ed0*/  MUFU.EX2 R202, R9 ;  /* 0x0000000900ca7308 */ /* 0x000fe40000000800 */
[----:B------:R-:W-:Y:S01]  /*5ee0*/  FFMA.FTZ R5, R5, c[0x0][0x23c], -R8 ;  /* 0x00008f0005057a23 */ /* 0x000fe20000010808 */
[----:B------:R-:W-:Y:S02]  /*5ef0*/  IADD3.X R133, R20, UR12, RZ, P1, !PT ;  /* 0x0000000c14857c10 */ /* 0x000fe40008ffe4ff */
[----:B------:R-:W-:Y:S03]  /*5f00*/  PLOP3.LUT P1, PT, PT, PT, UP3, 0x80, 0x0 ;  /* 0x000000000000781c */ /* 0x000fe60003f2f038 */
[----:B------:R-:W4:Y:S02]  /*5f10*/  LDG.E R114, [R132.64] ;  /* 0x0000002284727981 */ /* 0x000f24000c1e1900 */
[----:B------:R3:W-:Y:S02]  /*5f20*/  MUFU.EX2 R239, R5 ;  /* 0x0000000500ef7308 */ /* 0x0007e40000000800 */
[----:B------:R4:W4:Y:S01]  /*5f30*/  LDG.E R113, [R132.64+0x20] ;  /* 0x0000202284717981 */ /* 0x000922000c1e1900 */
[----:B-1----:R-:W-:Y:S02]  /*5f40*/  F2FP.PACK_AB R0, R240, R241 ;  /* 0x000000f1f000723e */ /* 0x002fe400000000ff */
[----:B--2---:R-:W-:Y:S01]  /*5f50*/  MOV R6, R131 ;  /* 0x0000008300067202 */ /* 0x004fe20000000f00 */
[----:B------:R1:W2:Y:S01]  /*5f60*/  LDG.E R112, [R132.64+0x100] ;  /* 0x0001002284707981 */ /* 0x0002a2000c1e1900 */
[----:B------:R-:W-:Y:S03]  /*5f70*/  @!P0 FSEL R6, R131, -INF , !P6 ;  /* 0xff80000083068808 */ /* 0x000fe60007000000 */
[----:B------:R1:W-:Y:S02]  /*5f80*/  STS [R151+0x12400], R0 ;  /* 0x0124000097007388 */ /* 0x0003e40000000800 */
[--C-:B------:R-:W-:Y:S01]  /*5f90*/  FFMA.FTZ R6, R6, c[0x0][0x23c], -R13.reuse ;  /* 0x00008f0006067a23 */ /* 0x100fe2000001080d */
[----:B---3--:R-:W-:Y:S01]  /*5fa0*/  F2FP.PACK_AB R4, R203, R205 ;  /* 0x000000cdcb04723e */ /* 0x008fe200000000ff */
[----:B------:R-:W-:Y:S01]  /*5fb0*/  FFMA.FTZ R13, R7, c[0x0][0x23c], -R13 ;  /* 0x00008f00070d7a23 */ /* 0x000fe2000001080d */
[----:B------:R-:W-:Y:S01]  /*5fc0*/  F2FP.PACK_AB R7, R230, R231 ;  /* 0x000000e7e607723e */ /* 0x000fe200000000ff */
[----:B------:R3:W-:Y:S02]  /*5fd0*/  MUFU.EX2 R155, R6 ;  /* 0x00000006009b7308 */ /* 0x0007e40000000800 */
[----:B------:R3:W-:Y:S01]  /*5fe0*/  STS [R151+0x12000], R4 ;  /* 0x0120000497007388 */ /* 0x0007e20000000800 */
[----:B------:R-:W-:Y:S07]  /*5ff0*/  F2FP.PACK_AB R5, R87, R88 ;  /* 0x000000585705723e */ /* 0x000fee00000000ff */
[----:B------:R-:W3:Y:S01]  /*6000*/  MUFU.EX2 R154, R13 ;  /* 0x0000000d009a7308 */ /* 0x000ee20000000800 */
[----:B------:R3:W-:Y:S01]  /*6010*/  STS [R153+0x14000], R5 ;  /* 0x0140000599007388 */ /* 0x0007e20000000800 */
[----:B-1----:R-:W-:Y:S02]  /*6020*/  F2FP.PACK_AB R0, R85, R86 ;  /* 0x000000565500723e */ /* 0x002fe400000000ff */
[----:B---3--:R-:W-:Y:S02]  /*6030*/  F2FP.PACK_AB R6, R83, R84 ;  /* 0x000000545306723e */ /* 0x008fe400000000ff */
[----:B------:R-:W-:Y:S05]  /*6040*/  F2FP.PACK_AB R4, R80, R81 ;  /* 0x000000515004723e */ /* 0x000fea00000000ff */
[----:B------:R1:W-:Y:S04]  /*6050*/  STS [R153+0x14400], R4 ;  /* 0x0144000499007388 */ /* 0x0003e80000000800 */
[----:B------:R3:W-:Y:S01]  /*6060*/  STS [R151+0x14000], R0 ;  /* 0x0140000097007388 */ /* 0x0007e20000000800 */
[----:B------:R-:W-:Y:S02]  /*6070*/  MOV R5, R165 ;  /* 0x000000a500057202 */ /* 0x000fe40000000f00 */
[----:B------:R-:W-:Y:S05]  /*6080*/  @!P0 FSEL R5, R165, -INF , !P4 ;  /* 0xff800000a5058808 */ /* 0x000fea0006000000 */
[--C-:B------:R-:W-:Y:S01]  /*6090*/  FFMA.FTZ R9, R5, c[0x0][0x23c], -R12.reuse ;  /* 0x00008f0005097a23 */ /* 0x100fe2000001080c */
[----:B------:R-:W-:Y:S02]  /*60a0*/  MOV R5, R164 ;  /* 0x000000a400057202 */ /* 0x000fe40000000f00 */
[----:B------:R-:W-:Y:S01]  /*60b0*/  @!P0 FSEL R5, R164, -INF , !P3 ;  /* 0xff800000a4058808 */ /* 0x000fe20005800000 */
[----:B------:R-:W-:Y:S04]  /*60c0*/  MUFU.EX2 R172, R9 ;  /* 0x0000000900ac7308 */ /* 0x000fe80000000800 */
[----:B------:R-:W-:Y:S01]  /*60d0*/  FFMA.FTZ R12, R5, c[0x0][0x23c], -R12 ;  /* 0x00008f00050c7a23 */ /* 0x000fe2000001080c */
[----:B------:R-:W-:Y:S02]  /*60e0*/  F2FP.PACK_AB R5, R251, R82 ;  /* 0x00000052fb05723e */ /* 0x000fe400000000ff */
[----:B-1----:R-:W-:Y:S03]  /*60f0*/  F2FP.PACK_AB R4, R78, R79 ;  /* 0x0000004f4e04723e */ /* 0x002fe600000000ff */
[----:B------:R-:W1:Y:S01]  /*6100*/  MUFU.EX2 R170, R12 ;  /* 0x0000000c00aa7308 */ /* 0x000e620000000800 */
[----:B---3--:R-:W-:Y:S01]  /*6110*/  F2FP.PACK_AB R0, R193, R194 ;  /* 0x000000c2c100723e */ /* 0x008fe200000000ff */
[----:B------:R3:W-:Y:S04]  /*6120*/  STS [R151+0x14400], R4 ;  /* 0x0144000497007388 */ /* 0x0007e80000000800 */
[----:B------:R1:W-:Y:S04]  /*6130*/  STS [R152+0x12000], R0 ;  /* 0x0120000098007388 */ /* 0x0003e80000000800 */
[----:B------:R1:W-:Y:S01]  /*6140*/  STS [R152+0x12400], R7 ;  /* 0x0124000798007388 */ /* 0x0003e20000000800 */
[----:B---3--:R-:W-:Y:S02]  /*6150*/  F2FP.PACK_AB R4, R179, R184 ;  /* 0x000000b8b304723e */ /* 0x008fe400000000ff */
[----:B-1----:R-:W-:Y:S03]  /*6160*/  F2FP.PACK_AB R0, R206, R207 ;  /* 0x000000cfce00723e */ /* 0x002fe600000000ff */
[----:B------:R1:W-:Y:S01]  /*6170*/  STS [R150+0x12000], R4 ;  /* 0x0120000496007388 */ /* 0x0003e20000000800 */
[----:B------:R-:W-:Y:S03]  /*6180*/  MOV R7, R200 ;  /* 0x000000c800077202 */ /* 0x000fe60000000f00 */
[----:B------:R3:W-:Y:S01]  /*6190*/  STS [R150+0x12400], R0 ;  /* 0x0124000096007388 */ /* 0x0007e20000000800 */
[----:B------:R-:W-:Y:S03]  /*61a0*/  @!P0 FSEL R7, R200, -INF , !P2 ;  /* 0xff800000c8078808 */ /* 0x000fe60005000000 */
[----:B------:R3:W-:Y:S02]  /*61b0*/  STS [R152+0x14000], R6 ;  /* 0x0140000698007388 */ /* 0x0007e40000000800 */
[----:B------:R-:W-:Y:S01]  /*61c0*/  FFMA.FTZ R8, R7, c[0x0][0x23c], -R8 ;  /* 0x00008f0007087a23 */ /* 0x000fe20000010808 */
[----:B------:R-:W-:Y:S03]  /*61d0*/  F2FP.PACK_AB R7, R195, R197 ;  /* 0x000000c5c307723e */ /* 0x000fe600000000ff */
[----:B------:R-:W3:Y:S01]  /*61e0*/  MUFU.EX2 R226, R8 ;  /* 0x0000000800e27308 */ /* 0x000ee20000000800 */
[----:B-1----:R-:W-:Y:S02]  /*61f0*/  F2FP.PACK_AB R4, R70, R71 ;  /* 0x000000474604723e */ /* 0x002fe400000000ff */
[----:B---3--:R-:W-:Y:S02]  /*6200*/  F2FP.PACK_AB R0, R138, R177 ;  /* 0x000000b18a00723e */ /* 0x008fe400000000ff */
[----:B------:R-:W-:Y:S05]  /*6210*/  F2FP.PACK_AB R6, R72, R73 ;  /* 0x000000494806723e */ /* 0x000fea00000000ff */
[----:B------:R1:W-:Y:S04]  /*6220*/  STS [R152+0x14400], R6 ;  /* 0x0144000698007388 */ /* 0x0003e80000000800 */
[----:B------:R3:W-:Y:S04]  /*6230*/  STS [R150+0x14000], R5 ;  /* 0x0140000596007388 */ /* 0x0007e80000000800 */
[----:B------:R3:W-:Y:S04]  /*6240*/  STS [R150+0x14400], R4 ;  /* 0x0144000496007388 */ /* 0x0007e80000000800 */
[----:B------:R3:W-:Y:S04]  /*6250*/  STS [R146+0x12000], R0 ;  /* 0x0120000092007388 */ /* 0x0007e80000000800 */
[----:B------:R3:W-:Y:S01]  /*6260*/  STS [R146+0x12400], R7 ;  /* 0x0124000792007388 */ /* 0x0007e20000000800 */
[----:B-1----:R-:W-:Y:S02]  /*6270*/  F2FP.PACK_AB R6, R229, R237 ;  /* 0x000000ede506723e */ /* 0x002fe400000000ff */
[----:B---3--:R-:W-:Y:S02]  /*6280*/  F2FP.PACK_AB R5, R2, R3 ;  /* 0x000000030205723e */ /* 0x008fe400000000ff */
[----:B------:R-:W-:Y:S02]  /*6290*/  F2FP.PACK_AB R4, R163, R166 ;  /* 0x000000a6a304723e */ /* 0x000fe400000000ff */
[----:B------:R-:W-:Y:S03]  /*62a0*/  F2FP.PACK_AB R0, R182, R183 ;  /* 0x000000b7b600723e */ /* 0x000fe600000000ff */
[----:B------:R1:W-:Y:S01]  /*62b0*/  STS [R147+0x12000], R4 ;  /* 0x0120000493007388 */ /* 0x0003e20000000800 */
[----:B------:R-:W-:Y:S03]  /*62c0*/  F2FP.PACK_AB R7, R220, R223 ;  /* 0x000000dfdc07723e */ /* 0x000fe600000000ff */
        /* <DEDUP_REMOVED lines=12> */
[----:B------:R3:W-:Y:S01]  /*6390*/  STS [R148+0x12000], R0 ;  /* 0x0120000094007388 */ /* 0x0007e20000000800 */
[----:B-1----:R-:W-:Y:S02]  /*63a0*/  F2FP.PACK_AB R6, R244, R246 ;  /* 0x000000f6f406723e */ /* 0x002fe400000000ff */
[----:B---3--:R-:W-:Y:S02]  /*63b0*/  F2FP.PACK_AB R5, R170, R172 ;  /* 0x000000acaa05723e */ /* 0x008fe400000000ff */
[----:B------:R-:W-:Y:S03]  /*63c0*/  F2FP.PACK_AB R4, R202, R204 ;  /* 0x000000ccca04723e */ /* 0x000fe600000000ff */
[----:B------:R-:W-:Y:S01]  /*63d0*/  STS [R148+0x12400], R5 ;  /* 0x0124000594007388 */ /* 0x000fe20000000800 */
[----:B------:R-:W-:Y:S03]  /*63e0*/  F2FP.PACK_AB R0, R226, R239 ;  /* 0x000000efe200723e */ /* 0x000fe600000000ff */
[----:B------:R-:W-:Y:S04]  /*63f0*/  STS [R149+0x14000], R7 ;  /* 0x0140000795007388 */ /* 0x000fe80000000800 */
[----:B------:R-:W-:Y:S04]  /*6400*/  STS [R149+0x14400], R6 ;  /* 0x0144000695007388 */ /* 0x000fe80000000800 */
[----:B------:R-:W-:Y:S04]  /*6410*/  STS [R148+0x14400], R0 ;  /* 0x0144000094007388 */ /* 0x000fe80000000800 */
[----:B------:R-:W-:Y:S04]  /*6420*/  STS [R148+0x14000], R4 ;  /* 0x0140000494007388 */ /* 0x000fe80000000800 */
[----:B------:R-:W-:Y:S08]  /*6430*/  LDSM.16.M88.4 R64, [R122+0x4000] ;  /* 0x004000007a40783b */ /* 0x000ff00000000200 */
[----:B------:R-:W1:Y:S08]  /*6440*/  LDSM.16.M88.4 R16, [R117+0x8000] ;  /* 0x008000007510783b */ /* 0x000e700000000200 */
[----:B------:R-:W3:Y:S08]  /*6450*/  LDSM.16.M88.4 R60, [R122+0x5000] ;  /* 0x005000007a3c783b */ /* 0x000ef00000000200 */
[----:B------:R-:W2:Y:S08]  /*6460*/  LDSM.16.M88.4 R32, [R117+0x8400] ;  /* 0x008400007520783b */ /* 0x000eb00000000200 */
[----:B------:R-:W2:Y:S08]  /*6470*/  LDSM.16.M88.4 R48, [R117+0x8800] ;  /* 0x008800007530783b */ /* 0x000eb00000000200 */
[----:B------:R-:W2:Y:S01]  /*6480*/  LDSM.16.M88.4 R100, [R117+0x8c00] ;  /* 0x008c00007564783b */ /* 0x000ea20000000200 */
[-C--:B-1----:R-:W-:Y:S07]  /*6490*/  HMMA.16816.F32 R4, R64, R16.reuse, RZ ;  /* 0x000000104004723c */ /* 0x082fee00000018ff */
[----:B------:R-:W-:Y:S01]  /*64a0*/  LDSM.16.M88.4 R104, [R116+0x8000] ;  /* 0x008000007468783b */ /* 0x000fe20000000200 */
[C---:B---3--:R-:W-:Y:S07]  /*64b0*/  HMMA.16816.F32 R8, R60.reuse, R16, RZ ;  /* 0x000000103c08723c */ /* 0x048fee00000018ff */
[----:B------:R-:W-:Y:S01]  /*64c0*/  LDSM.16.M88.4 R108, [R123+0x5000] ;  /* 0x005000007b6c783b */ /* 0x000fe20000000200 */
[-C--:B------:R-:W-:Y:S07]  /*64d0*/  HMMA.16816.F32 R12, R60, R18.reuse, RZ ;  /* 0x000000123c0c723c */ /* 0x080fee00000018ff */
[----:B------:R-:W3:Y:S01]  /*64e0*/  LDG.E R0, [R132.64+0x120] ;  /* 0x0001202284007981 */ /* 0x000ee2000c1e1900 */
[C---:B------:R-:W-:Y:S08]  /*64f0*/  HMMA.16816.F32 R16, R64.reuse, R18, RZ ;  /* 0x000000124010723c */ /* 0x040ff000000018ff */
[-C--:B--2---:R-:W-:Y:S08]  /*6500*/  HMMA.16816.F32 R20, R64, R32.reuse, RZ ;  /* 0x000000204014723c */ /* 0x084ff000000018ff */
        /* <DEDUP_REMOVED lines=11> */
[----:B------:R-:W1:Y:S07]  /*65c0*/  LDSM.16.M88.4 R100, [R123+0x4000] ;  /* 0x004000007b64783b */ /* 0x000e6e0000000200 */
[-C--:B-1----:R-:W-:Y:S08]  /*65d0*/  HMMA.16816.F32 R4, R100, R104.reuse, R4 ;  /* 0x000000686404723c */ /* 0x082ff00000001804 */
[C---:B------:R-:W-:Y:S08]  /*65e0*/  HMMA.16816.F32 R8, R108.reuse, R104, R8 ;  /* 0x000000686c08723c */ /* 0x040ff00000001808 */
[-C--:B------:R-:W-:Y:S08]  /*65f0*/  HMMA.16816.F32 R12, R108, R106.reuse, R12 ;  /* 0x0000006a6c0c723c */ /* 0x080ff0000000180c */
[C---:B------:R-:W-:Y:S01]  /*6600*/  HMMA.16816.F32 R16, R100.reuse, R106, R16 ;  /* 0x0000006a6410723c */ /* 0x040fe20000001810 */
[----:B------:R-:W1:Y:S11]  /*6610*/  LDSM.16.M88.4 R104, [R116+0x8400] ;  /* 0x008400007468783b */ /* 0x000e760000000200 */
[----:B------:R-:W-:Y:S11]  /*6620*/  @!UPT UIADD3 URZ, URZ, URZ, URZ ;  /* 0x0000003f3f3ff290 */ /* 0x000ff6000fffe03f */
[----:B------:R-:W-:Y:S01]  /*6630*/  @!UPT UIADD3 URZ, URZ, URZ, URZ ;  /* 0x0000003f3f3ff290 */ /* 0x000fe2000fffe03f */
[C---:B----4-:R-:W-:Y:S02]  /*6640*/  FADD.FTZ R16, -R114.reuse, R16 ;  /* 0x0000001072107221 */ /* 0x050fe40000010100 */
[----:B------:R-:W-:Y:S01]  /*6650*/  FADD.FTZ R17, -R114, R17 ;  /* 0x0000001172117221 */ /* 0x000fe20000010100 */
[-C--:B-1----:R-:W-:Y:S08]  /*6660*/  HMMA.16816.F32 R20, R100, R104.reuse, R20 ;  /* 0x000000686414723c */ /* 0x082ff00000001814 */
[C---:B------:R-:W-:Y:S08]  /*6670*/  HMMA.16816.F32 R24, R108.reuse, R104, R24 ;  /* 0x000000686c18723c */ /* 0x040ff00000001818 */
[-C--:B------:R-:W-:Y:S08]  /*6680*/  HMMA.16816.F32 R28, R108, R106.reuse, R28 ;  /* 0x0000006a6c1c723c */ /* 0x080ff0000000181c */
[C---:B------:R-:W-:Y:S01]  /*6690*/  HMMA.16816.F32 R32, R100.reuse, R106, R32 ;  /* 0x0000006a6420723c */ /* 0x040fe20000001820 */
[----:B------:R-:W1:Y:S07]  /*66a0*/  LDSM.16.M88.4 R104, [R116+0x8800] ;  /* 0x008800007468783b */ /* 0x000e6e0000000200 */
[-C--:B-1----:R-:W-:Y:S08]  /*66b0*/  HMMA.16816.F32 R36, R100, R104.reuse, R36 ;  /* 0x000000686424723c */ /* 0x082ff00000001824 */
[C---:B------:R-:W-:Y:S08]  /*66c0*/  HMMA.16816.F32 R40, R108.reuse, R104, R40 ;  /* 0x000000686c28723c */ /* 0x040ff00000001828 */
[-C--:B------:R-:W-:Y:S08]  /*66d0*/  HMMA.16816.F32 R44, R108, R106.reuse, R44 ;  /* 0x0000006a6c2c723c */ /* 0x080ff0000000182c */
[C---:B------:R-:W-:Y:S01]  /*66e0*/  HMMA.16816.F32 R48, R100.reuse, R106, R48 ;  /* 0x0000006a6430723c */ /* 0x040fe20000001830 */
[----:B------:R-:W1:Y:S03]  /*66f0*/  LDSM.16.M88.4 R104, [R116+0x8c00] ;  /* 0x008c00007468783b */ /* 0x000e660000000200 */
[----:B---3--:R-:W-:Y:S04]  /*6700*/  FADD.FTZ R11, -R0, R11 ;  /* 0x0000000b000b7221 */ /* 0x008fe80000010100 */
[----:B------:R-:W-:Y:S01]  /*6710*/  FMUL.FTZ R11, R80, R11 ;  /* 0x0000000b500b7220 */ /* 0x000fe20000410000 */
[-C--:B-1----:R-:W-:Y:S08]  /*6720*/  HMMA.16816.F32 R52, R100, R104.reuse, R52 ;  /* 0x000000686434723c */ /* 0x082ff00000001834 */
        /* <DEDUP_REMOVED lines=8> */
[----:B------:R-:W-:Y:S02]  /*67b0*/  FMUL.FTZ R4, R4, c[0x0][0x2ec] ;  /* 0x0000bb0004047a20 */ /* 0x000fe40000410000 */
[----:B------:R-:W-:Y:S02]  /*67c0*/  FMUL.FTZ R101, R238, R101 ;  /* 0x00000065ee657220 */ /* 0x000fe40000410000 */
[----:B------:R-:W-:Y:S02]  /*67d0*/  FMUL.FTZ R5, R5, c[0x0][0x2ec] ;  /* 0x0000bb0005057a20 */ /* 0x000fe40000410000 */
[----:B------:R-:W-:Y:S02]  /*67e0*/  FMUL.FTZ R144, R100, R4 ;  /* 0x0000000464907220 */ /* 0x000fe40000410000 */
[----:B------:R-:W-:Y:S02]  /*67f0*/  FFMA.FTZ R4, -R142, R142, 1 ;  /* 0x3f8000008e047423 */ /* 0x000fe4000001018e */
[----:B------:R-:W-:Y:S02]  /*6800*/  FMUL.FTZ R145, R101, R5 ;  /* 0x0000000565917220 */ /* 0x000fe40000410000 */
[----:B------:R-:W-:Y:S02]  /*6810*/  FMUL.FTZ R101, R205, R16 ;  /* 0x00000010cd657220 */ /* 0x000fe40000410000 */
[----:B------:R-:W-:Y:S02]  /*6820*/  FMUL.FTZ R100, R203, R17 ;  /* 0x00000011cb647220 */ /* 0x000fe40000410000 */
[C---:B------:R-:W-:Y:S02]  /*6830*/  FADD.FTZ R16, -R114.reuse, R20 ;  /* 0x0000001472107221 */ /* 0x040fe40000010100 */
[----:B------:R-:W-:Y:S02]  /*6840*/  FADD.FTZ R20, -R114, R21 ;  /* 0x0000001572147221 */ /* 0x000fe40000010100 */
[----:B------:R-:W-:Y:S02]  /*6850*/  FFMA.FTZ R5, -R143, R143, 1 ;  /* 0x3f8000008f057423 */ /* 0x000fe4000001018f */
[----:B------:R-:W-:Y:S02]  /*6860*/  FMUL.FTZ R4, R4, c[0x0][0x2ec] ;  /* 0x0000bb0004047a20 */ /* 0x000fe40000410000 */
[----:B------:R-:W-:Y:S02]  /*6870*/  FFMA.FTZ R17, -R140, R140, 1 ;  /* 0x3f8000008c117423 */ /* 0x000fe4000001018c */
[----:B------:R-:W-:Y:S02]  /*6880*/  FMUL.FTZ R21, R194, R16 ;  /* 0x00000010c2157220 */ /* 0x000fe40000410000 */
[----:B------:R-:W-:Y:S02]  /*6890*/  FMUL.FTZ R20, R193, R20 ;  /* 0x00000014c1147220 */ /* 0x000fe40000410000 */
[----:B------:R-:W-:Y:S02]  /*68a0*/  FMUL.FTZ R5, R5, c[0x0][0x2ec] ;  /* 0x0000bb0005057a20 */ /* 0x000fe40000410000 */
[----:B------:R-:W-:Y:S02]  /*68b0*/  FFMA.FTZ R16, -R141, R141, 1 ;  /* 0x3f8000008d107423 */ /* 0x000fe4000001018d */
[----:B------:R-:W-:Y:S02]  /*68c0*/  FMUL.FTZ R142, R100, R4 ;  /* 0x00000004648e7220 */ /* 0x000fe40000410000 */
[----:B------:R-:W-:Y:S02]  /*68d0*/  FMUL.FTZ R4, R17, c[0x0][0x2ec] ;  /* 0x0000bb0011047a20 */ /* 0x000fe40000410000 */
[----:B------:R-:W-:Y:S02]  /*68e0*/  FMUL.FTZ R143, R101, R5 ;  /* 0x00000005658f7220 */ /* 0x000fe40000410000 */
[----:B------:R-:W-:Y:S02]  /*68f0*/  FMUL.FTZ R5, R16, c[0x0][0x2ec] ;  /* 0x0000bb0010057a20 */ /* 0x000fe40000410000 */
[C---:B------:R-:W-:Y:S02]  /*6900*/  FADD.FTZ R16, -R114.reuse, R32 ;  /* 0x0000002072107221 */ /* 0x040fe40000010100 */
[----:B------:R-:W-:Y:S02]  /*6910*/  FADD.FTZ R32, -R114, R33 ;  /* 0x0000002172207221 */ /* 0x000fe40000010100 */
[----:B------:R-:W-:Y:S02]  /*6920*/  FMUL.FTZ R140, R20, R4 ;  /* 0x00000004148c7220 */ /* 0x000fe40000410000 */
[----:B------:R-:W-:Y:S02]  /*6930*/  FFMA.FTZ R4, -R139, R139, 1 ;  /* 0x3f8000008b047423 */ /* 0x000fe4000001018b */
        /* <DEDUP_REMOVED lines=25> */
[C---:B------:R-:W-:Y:S02]  /*6ad0*/  FADD.FTZ R32, -R114.reuse, R53 ;  /* 0x0000003572207221 */ /* 0x040fe40000010100 */
[----:B------:R-:W-:Y:S02]  /*6ae0*/  FMUL.FTZ R5, R5, c[0x0][0x2ec] ;  /* 0x0000bb0005057a20 */ /* 0x000fe40000410000 */
[----:B------:R-:W-:Y:S02]  /*6af0*/  FADD.FTZ R20, -R114, R65 ;  /* 0x0000004172147221 */ /* 0x000fe40000010100 */
[----:B------:R-:W-:Y:S02]  /*6b00*/  FMUL.FTZ R133, R16, R4 ;  /* 0x0000000410857220 */ /* 0x000fe40000410000 */
[----:B------:R-:W-:Y:S02]  /*6b10*/  FFMA.FTZ R16, -R160, R160, 1 ;  /* 0x3f800000a0107423 */ /* 0x000fe400000101a0 */
[----:B------:R-:W-:Y:S02]  /*6b20*/  FFMA.FTZ R4, -R115, R115, 1 ;  /* 0x3f80000073047423 */ /* 0x000fe40000010173 */
[----:B------:R-:W-:Y:S02]  /*6b30*/  FMUL.FTZ R32, R135, R32 ;  /* 0x0000002087207220 */ /* 0x000fe40000410000 */
[----:B------:R-:W-:Y:S02]  /*6b40*/  FADD.FTZ R21, -R114, R64 ;  /* 0x0000004072157221 */ /* 0x000fe40000010100 */
[----:B------:R-:W-:Y:S02]  /*6b50*/  FMUL.FTZ R135, R17, R5 ;  /* 0x0000000511877220 */ /* 0x000fe40000410000 */
[----:B------:R-:W-:Y:S02]  /*6b60*/  FMUL.FTZ R20, R154, R20 ;  /* 0x000000149a147220 */ /* 0x000fe40000410000 */
[----:B------:R-:W-:Y:S02]  /*6b70*/  FFMA.FTZ R5, -R131, R131, 1 ;  /* 0x3f80000083057423 */ /* 0x000fe40000010183 */
[----:B------:R-:W-:Y:S02]  /*6b80*/  FMUL.FTZ R16, R16, c[0x0][0x2ec] ;  /* 0x0000bb0010107a20 */ /* 0x000fe40000410000 */
[----:B------:R-:W-:Y:S02]  /*6b90*/  FMUL.FTZ R4, R4, c[0x0][0x2ec] ;  /* 0x0000bb0004047a20 */ /* 0x000fe40000410000 */
[----:B------:R-:W-:Y:S02]  /*6ba0*/  FADD.FTZ R33, -R114, R52 ;  /* 0x0000003472217221 */ /* 0x000fe40000010100 */
[----:B------:R-:W-:Y:S02]  /*6bb0*/  FMUL.FTZ R21, R155, R21 ;  /* 0x000000159b157220 */ /* 0x000fe40000410000 */
[----:B------:R-:W-:Y:S02]  /*6bc0*/  FMUL.FTZ R5, R5, c[0x0][0x2ec] ;  /* 0x0000bb0005057a20 */ /* 0x000fe40000410000 */
[----:B------:R-:W-:Y:S02]  /*6bd0*/  FMUL.FTZ R131, R32, R16 ;  /* 0x0000001020837220 */ /* 0x000fe40000410000 */
[----:B------:R-:W-:Y:S02]  /*6be0*/  FMUL.FTZ R114, R20, R4 ;  /* 0x0000000414727220 */ /* 0x000fe40000410000 */
[C---:B------:R-:W-:Y:S02]  /*6bf0*/  FADD.FTZ R16, -R113.reuse, R6 ;  /* 0x0000000671107221 */ /* 0x040fe40000010100 */
[----:B------:R-:W-:Y:S02]  /*6c00*/  FADD.FTZ R6, -R113, R7 ;  /* 0x0000000771067221 */ /* 0x000fe40000010100 */
[----:B------:R-:W-:Y:S02]  /*6c10*/  FFMA.FTZ R4, -R221, R221, 1 ;  /* 0x3f800000dd047423 */ /* 0x000fe400000101dd */
[----:B------:R-:W-:Y:S02]  /*6c20*/  FMUL.FTZ R115, R21, R5 ;  /* 0x0000000515737220 */ /* 0x000fe40000410000 */
[----:B------:R-:W-:Y:S02]  /*6c30*/  FFMA.FTZ R5, -R222, R222, 1 ;  /* 0x3f800000de057423 */ /* 0x000fe400000101de */
[----:B------:R-:W-:Y:S02]  /*6c40*/  FMUL.FTZ R6, R89, R6 ;  /* 0x0000000659067220 */ /* 0x000fe40000410000 */
[----:B------:R-:W-:Y:S02]  /*6c50*/  FMUL.FTZ R4, R4, c[0x0][0x2ec] ;  /* 0x0000bb0004047a20 */ /* 0x000fe40000410000 */
[----:B------:R-:W-:Y:S02]  /*6c60*/  FFMA.FTZ R17, -R162, R162, 1 ;  /* 0x3f800000a2117423 */ /* 0x000fe400000101a2 */
[----:B------:R-:W-:Y:S02]  /*6c70*/  FMUL.FTZ R7, R90, R16 ;  /* 0x000000105a077220 */ /* 0x000fe40000410000 */
[----:B------:R-:W-:Y:S01]  /*6c80*/  FMUL.FTZ R5, R5, c[0x0][0x2ec] ;  /* 0x0000bb0005057a20 */ /* 0x000fe20000410000 */
[----:B------:R1:W5:Y:S01]  /*6c90*/  LDL.LU R90, [R1+0xc8] ;  /* 0x0000c800015a7983 */ /* 0x0003620000300800 */
[C---:B------:R-:W-:Y:S02]  /*6ca0*/  FADD.FTZ R16, -R113.reuse, R18 ;  /* 0x0000001271107221 */ /* 0x040fe40000010100 */
[----:B------:R-:W-:Y:S01]  /*6cb0*/  FADD.FTZ R18, -R113, R19 ;  /* 0x0000001371127221 */ /* 0x000fe20000010100 */
[----:B------:R1:W5:Y:S01]  /*6cc0*/  LDL.LU R89, [R1+0xc4] ;  /* 0x0000c40001597983 */ /* 0x0003620000300800 */
[----:B------:R-:W-:Y:S02]  /*6cd0*/  FMUL.FTZ R110, R6, R4 ;  /* 0x00000004066e7220 */ /* 0x000fe40000410000 */
[----:B------:R-:W-:Y:S02]  /*6ce0*/  FFMA.FTZ R4, -R215, R215, 1 ;  /* 0x3f800000d7047423 */ /* 0x000fe400000101d7 */
[----:B------:R-:W-:Y:S02]  /*6cf0*/  FMUL.FTZ R33, R161, R33 ;  /* 0x00000021a1217220 */ /* 0x000fe40000410000 */
[----:B------:R-:W-:Y:S02]  /*6d00*/  FMUL.FTZ R17, R17, c[0x0][0x2ec] ;  /* 0x0000bb0011117a20 */ /* 0x000fe40000410000 */
[----:B------:R-:W-:Y:S02]  /*6d10*/  FMUL.FTZ R111, R7, R5 ;  /* 0x00000005076f7220 */ /* 0x000fe40000410000 */
        /* <DEDUP_REMOVED lines=36> */
[C---:B------:R-:W-:Y:S02]  /*6f60*/  FADD.FTZ R6, -R113.reuse, R51 ;  /* 0x0000003371067221 */ /* 0x040fe40000010100 */
        /* <DEDUP_REMOVED lines=8> */
[----:B------:R-:W-:Y:S02]  /*6ff0*/  FADD.FTZ R18, -R113, R55 ;  /* 0x0000003771127221 */ /* 0x000fe40000010100 */
        /* <DEDUP_REMOVED lines=18> */
[----:B------:R-:W-:Y:S02]  /*7120*/  FADD.FTZ R19, -R113, R54 ;  /* 0x0000003671137221 */ /* 0x000fe40000010100 */
[----:B------:R-:W-:Y:S02]  /*7130*/  FFMA.FTZ R7, -R174, R174, 1 ;  /* 0x3f800000ae077423 */ /* 0x000fe400000101ae */
[----:B------:R-:W-:Y:S02]  /*7140*/  FMUL.FTZ R65, R17, R5 ;  /* 0x0000000511417220 */ /* 0x000fe40000410000 */
[C---:B------:R-:W-:Y:S02]  /*7150*/  FADD.FTZ R5, -R112.reuse, R8 ;  /* 0x0000000870057221 */ /* 0x040fe40000010100 */
[----:B------:R-:W-:Y:S02]  /*7160*/  FADD.FTZ R9, -R112, R12 ;  /* 0x0000000c70097221 */ /* 0x000fe40000010100 */
[----:B------:R-:W-:Y:S02]  /*7170*/  FMUL.FTZ R12, R87, R4 ;  /* 0x00000004570c7220 */ /* 0x000fe40000410000 */
[----:B------:R-:W-:Y:S02]  /*7180*/  FMUL.FTZ R6, R6, c[0x0][0x2ec] ;  /* 0x0000bb0006067a20 */ /* 0x000fe40000410000 */
[----:B------:R-:W-:Y:S02]  /*7190*/  FMUL.FTZ R19, R181, R19 ;  /* 0x00000013b5137220 */ /* 0x000fe40000410000 */
[----:B------:R-:W-:Y:S02]  /*71a0*/  FMUL.FTZ R7, R7, c[0x0][0x2ec] ;  /* 0x0000bb0007077a20 */ /* 0x000fe40000410000 */
[----:B------:R-:W-:Y:S02]  /*71b0*/  FADD.FTZ R8, -R112, R13 ;  /* 0x0000000d70087221 */ /* 0x000fe40000010100 */
[----:B------:R-:W-:Y:S02]  /*71c0*/  FMUL.FTZ R13, R88, R5 ;  /* 0x00000005580d7220 */ /* 0x000fe40000410000 */
[----:B------:R-:W-:Y:S01]  /*71d0*/  FMUL.FTZ R23, R12, R6 ;  /* 0x000000060c177220 */ /* 0x000fe20000410000 */
[----:B------:R1:W5:Y:S01]  /*71e0*/  LDL.LU R88, [R1+0xc0] ;  /* 0x0000c00001587983 */ /* 0x0003620000300800 */
[----:B------:R-:W-:Y:S02]  /*71f0*/  FADD.FTZ R12, -R112, R25 ;  /* 0x00000019700c7221 */ /* 0x000fe40000010100 */
[----:B------:R-:W-:Y:S01]  /*7200*/  FFMA.FTZ R6, -R232, R232, 1 ;  /* 0x3f800000e8067423 */ /* 0x000fe200000101e8 */
[----:B------:R1:W5:Y:S01]  /*7210*/  LDL.LU R87, [R1+0xbc] ;  /* 0x0000bc0001577983 */ /* 0x0003620000300800 */
[----:B------:R-:W-:Y:S02]  /*7220*/  FMUL.FTZ R67, R19, R7 ;  /* 0x0000000713437220 */ /* 0x000fe40000410000 */
[----:B------:R-:W-:Y:S02]  /*7230*/  FFMA.FTZ R7, -R247, R247, 1 ;  /* 0x3f800000f7077423 */ /* 0x000fe400000101f7 */
[----:B------:R-:W-:Y:S02]  /*7240*/  FFMA.FTZ R5, -R243, R243, 1 ;  /* 0x3f800000f3057423 */ /* 0x000fe400000101f3 */
[----:B------:R-:W-:Y:S02]  /*7250*/  FMUL.FTZ R12, R83, R12 ;  /* 0x0000000c530c7220 */ /* 0x000fe40000410000 */
[----:B------:R-:W-:Y:S02]  /*7260*/  FMUL.FTZ R6, R6, c[0x0][0x2ec] ;  /* 0x0000bb0006067a20 */ /* 0x000fe40000410000 */
[----:B------:R-:W-:Y:S02]  /*7270*/  FMUL.FTZ R9, R86, R9 ;  /* 0x0000000956097220 */ /* 0x000fe40000410000 */
[----:B------:R-:W-:Y:S01]  /*7280*/  FMUL.FTZ R7, R7, c[0x0][0x2ec] ;  /* 0x0000bb0007077a20 */ /* 0x000fe20000410000 */
[----:B------:R1:W5:Y:S01]  /*7290*/  LDL.LU R86, [R1+0xb8] ;  /* 0x0000b80001567983 */ /* 0x0003620000300800 */
[----:B------:R-:W-:Y:S02]  /*72a0*/  FMUL.FTZ R5, R5, c[0x0][0x2ec] ;  /* 0x0000bb0005057a20 */ /* 0x000fe40000410000 */
[----:B------:R-:W-:Y:S02]  /*72b0*/  FMUL.FTZ R22, R12, R6 ;  /* 0x000000060c167220 */ /* 0x000fe40000410000 */
[----:B------:R-:W-:Y:S02]  /*72c0*/  FADD.FTZ R12, -R112, R41 ;  /* 0x00000029700c7221 */ /* 0x000fe40000010100 */
[----:B------:R-:W-:Y:S02]  /*72d0*/  FFMA.FTZ R6, -R208, R208, 1 ;  /* 0x3f800000d0067423 */ /* 0x000fe400000101d0 */
[----:B------:R-:W-:Y:S02]  /*72e0*/  FMUL.FTZ R8, R85, R8 ;  /* 0x0000000855087220 */ /* 0x000fe40000410000 */
[----:B------:R-:W-:Y:S01]  /*72f0*/  FFMA.FTZ R4, -R242, R242, 1 ;  /* 0x3f800000f2047423 */ /* 0x000fe200000101f2 */
[----:B------:R1:W5:Y:S01]  /*7300*/  LDL.LU R85, [R1+0xb4] ;  /* 0x0000b40001557983 */ /* 0x0003620000300800 */
[----:B------:R-:W-:Y:S02]  /*7310*/  FMUL.FTZ R55, R13, R7 ;  /* 0x000000070d377220 */ /* 0x000fe40000410000 */
[----:B------:R-:W-:Y:S02]  /*7320*/  FMUL.FTZ R20, R9, R5 ;  /* 0x0000000509147220 */ /* 0x000fe40000410000 */
[C---:B------:R-:W-:Y:S02]  /*7330*/  FADD.FTZ R13, -R112.reuse, R24 ;  /* 0x00000018700d7221 */ /* 0x040fe40000010100 */
[----:B------:R-:W-:Y:S02]  /*7340*/  FADD.FTZ R9, -R112, R28 ;  /* 0x0000001c70097221 */ /* 0x000fe40000010100 */
[----:B------:R-:W-:Y:S02]  /*7350*/  FFMA.FTZ R5, -R225, R225, 1 ;  /* 0x3f800000e1057423 */ /* 0x000fe400000101e1 */
[----:B------:R-:W-:Y:S02]  /*7360*/  FMUL.FTZ R12, R229, R12 ;  /* 0x0000000ce50c7220 */ /* 0x000fe40000410000 */
[----:B------:R-:W-:Y:S02]  /*7370*/  FMUL.FTZ R6, R6, c[0x0][0x2ec] ;  /* 0x0000bb0006067a20 */ /* 0x000fe40000410000 */
[----:B------:R-:W-:Y:S02]  /*7380*/  FMUL.FTZ R4, R4, c[0x0][0x2ec] ;  /* 0x0000bb0004047a20 */ /* 0x000fe40000410000 */
[----:B------:R-:W-:Y:S02]  /*7390*/  FMUL.FTZ R13, R84, R13 ;  /* 0x0000000d540d7220 */ /* 0x000fe40000410000 */
[----:B------:R-:W-:Y:S01]  /*73a0*/  FMUL.FTZ R9, R82, R9 ;  /* 0x0000000952097220 */ /* 0x000fe20000410000 */
[----:B------:R1:W5:Y:S01]  /*73b0*/  LDL.LU R84, [R1+0xb0] ;  /* 0x0000b00001547983 */ /* 0x0003620000300800 */
[----:B------:R-:W-:Y:S02]  /*73c0*/  FMUL.FTZ R5, R5, c[0x0][0x2ec] ;  /* 0x0000bb0005057a20 */ /* 0x000fe40000410000 */
[----:B------:R-:W-:Y:S01]  /*73d0*/  FMUL.FTZ R50, R12, R6 ;  /* 0x000000060c327220 */ /* 0x000fe20000410000 */
[----:B------:R1:W5:Y:S01]  /*73e0*/  LDL.LU R83, [R1+0xac] ;  /* 0x0000ac0001537983 */ /* 0x0003620000300800 */
[----:B------:R-:W-:Y:S01]  /*73f0*/  FADD.FTZ R12, -R112, R57 ;  /* 0x00000039700c7221 */ /* 0x000fe20000010100 */
[----:B------:R-:W-:Y:S01]  /*7400*/  MOV R57, R169 ;  /* 0x000000a900397202 */ /* 0x000fe20000000f00 */
[----:B------:R-:W-:Y:S01]  /*7410*/  FFMA.FTZ R6, -R187, R187, 1 ;  /* 0x3f800000bb067423 */ /* 0x000fe200000101bb */
[----:B------:R1:W5:Y:S01]  /*7420*/  LDL.LU R82, [R1+0xa8] ;  /* 0x0000a80001527983 */ /* 0x0003620000300800 */
[----:B------:R-:W-:Y:S02]  /*7430*/  FMUL.FTZ R19, R8, R4 ;  /* 0x0000000408137220 */ /* 0x000fe40000410000 */
[----:B------:R-:W-:Y:S02]  /*7440*/  FADD.FTZ R8, -R112, R29 ;  /* 0x0000001d70087221 */ /* 0x000fe40000010100 */
[----:B------:R-:W-:Y:S02]  /*7450*/  FFMA.FTZ R4, -R224, R224, 1 ;  /* 0x3f800000e0047423 */ /* 0x000fe400000101e0 */
[----:B------:R-:W-:Y:S02]  /*7460*/  FMUL.FTZ R53, R9, R5 ;  /* 0x0000000509357220 */ /* 0x000fe40000410000 */
[----:B------:R-:W-:Y:S02]  /*7470*/  FADD.FTZ R9, -R112, R44 ;  /* 0x0000002c70097221 */ /* 0x000fe40000010100 */
[----:B------:R-:W-:Y:S02]  /*7480*/  FFMA.FTZ R5, -R199, R199, 1 ;  /* 0x3f800000c7057423 */ /* 0x000fe400000101c7 */
[----:B------:R-:W-:Y:S02]  /*7490*/  FMUL.FTZ R12, R211, R12 ;  /* 0x0000000cd30c7220 */ /* 0x000fe40000410000 */
[----:B------:R-:W-:Y:S02]  /*74a0*/  FMUL.FTZ R6, R6, c[0x0][0x2ec] ;  /* 0x0000bb0006067a20 */ /* 0x000fe40000410000 */
[----:B------:R-:W-:Y:S02]  /*74b0*/  FMUL.FTZ R8, R251, R8 ;  /* 0x00000008fb087220 */ /* 0x000fe40000410000 */
[----:B------:R-:W-:Y:S02]  /*74c0*/  FMUL.FTZ R4, R4, c[0x0][0x2ec] ;  /* 0x0000bb0004047a20 */ /* 0x000fe40000410000 */
[----:B------:R-:W-:Y:S02]  /*74d0*/  FMUL.FTZ R9, R223, R9 ;  /* 0x00000009df097220 */ /* 0x000fe40000410000 */
[----:B------:R-:W-:Y:S02]  /*74e0*/  FMUL.FTZ R5, R5, c[0x0][0x2ec] ;  /* 0x0000bb0005057a20 */ /* 0x000fe40000410000 */
[----:B------:R-:W-:Y:S02]  /*74f0*/  FMUL.FTZ R44, R12, R6 ;  /* 0x000000060c2c7220 */ /* 0x000fe40000410000 */
[----:B------:R-:W-:Y:S02]  /*7500*/  FADD.FTZ R12, -R0, R10 ;  /* 0x0000000a000c7221 */ /* 0x000fe40000010100 */
[----:B------:R-:W-:Y:S02]  /*7510*/  FFMA.FTZ R7, -R234, R234, 1 ;  /* 0x3f800000ea077423 */ /* 0x000fe400000101ea */
[----:B------:R-:W-:Y:S02]  /*7520*/  FMUL.FTZ R52, R8, R4 ;  /* 0x0000000408347220 */ /* 0x000fe40000410000 */
[----:B------:R-:W-:Y:S02]  /*7530*/  FADD.FTZ R8, -R112, R45 ;  /* 0x0000002d70087221 */ /* 0x000fe40000010100 */
[----:B------:R-:W-:Y:S02]  /*7540*/  FFMA.FTZ R4, -R198, R198, 1 ;  /* 0x3f800000c6047423 */ /* 0x000fe400000101c6 */
[----:B------:R-:W-:Y:S02]  /*7550*/  FMUL.FTZ R49, R9, R5 ;  /* 0x0000000509317220 */ /* 0x000fe40000410000 */
[----:B------:R-:W-:Y:S02]  /*7560*/  FADD.FTZ R9, -R112, R60 ;  /* 0x0000003c70097221 */ /* 0x000fe40000010100 */
[----:B------:R-:W-:Y:S02]  /*7570*/  FFMA.FTZ R5, -R186, R186, 1 ;  /* 0x3f800000ba057423 */ /* 0x000fe400000101ba */
[----:B------:R-:W-:Y:S02]  /*7580*/  FMUL.FTZ R12, R81, R12 ;  /* 0x0000000c510c7220 */ /* 0x000fe40000410000 */
[----:B------:R-:W-:Y:S01]  /*7590*/  FMUL.FTZ R7, R7, c[0x0][0x2ec] ;  /* 0x0000bb0007077a20 */ /* 0x000fe20000410000 */
[----:B------:R1:W5:Y:S01]  /*75a0*/  LDL.LU R81, [R1+0xa4] ;  /* 0x0000a40001517983 */ /* 0x0003620000300800 */
[----:B------:R-:W-:Y:S02]  /*75b0*/  FMUL.FTZ R8, R220, R8 ;  /* 0x00000008dc087220 */ /* 0x000fe40000410000 */
[----:B------:R-:W-:Y:S01]  /*75c0*/  FMUL.FTZ R4, R4, c[0x0][0x2ec] ;  /* 0x0000bb0004047a20 */ /* 0x000fe20000410000 */
[----:B------:R1:W5:Y:S01]  /*75d0*/  LDL.LU R80, [R1+0xa0] ;  /* 0x0000a00001507983 */ /* 0x0003620000300800 */
[----:B------:R-:W-:Y:S02]  /*75e0*/  FMUL.FTZ R9, R204, R9 ;  /* 0x00000009cc097220 */ /* 0x000fe40000410000 */
[----:B------:R-:W-:Y:S02]  /*75f0*/  FMUL.FTZ R5, R5, c[0x0][0x2ec] ;  /* 0x0000bb0005057a20 */ /* 0x000fe40000410000 */
[----:B------:R-:W-:Y:S02]  /*7600*/  FADD.FTZ R10, -R0, R14 ;  /* 0x0000000e000a7221 */ /* 0x000fe40000010100 */
        /* <DEDUP_REMOVED lines=17> */
[----:B------:R-:W-:Y:S01]  /*7720*/  FADD.FTZ R13, -R112, R56 ;  /* 0x00000038700d7221 */ /* 0x000fe20000010100 */
[----:B------:R-:W-:Y:S01]  /*7730*/  MOV R56, R171 ;  /* 0x000000ab00387202 */ /* 0x000fe20000000f00 */
[----:B------:R-:W-:Y:S02]  /*7740*/  FFMA.FTZ R7, -R189, R189, 1 ;  /* 0x3f800000bd077423 */ /* 0x000fe400000101bd */
[----:B------:R-:W-:Y:S02]  /*7750*/  FMUL.FTZ R40, R8, R4 ;  /* 0x0000000408287220 */ /* 0x000fe40000410000 */
[----:B------:R-:W-:Y:S02]  /*7760*/  FFMA.FTZ R4, -R77, R77, 1 ;  /* 0x3f8000004d047423 */ /* 0x000fe4000001014d */
[----:B------:R-:W-:Y:S01]  /*7770*/  FMUL.FTZ R13, R217, R13 ;  /* 0x0000000dd90d7220 */ /* 0x000fe20000410000 */
[----:B------:R1:W5:Y:S01]  /*7780*/  LDL.LU R77, [R1+0x94] ;  /* 0x00009400014d7983 */ /* 0x0003620000300800 */
[----:B------:R-:W-:Y:S02]  /*7790*/  FMUL.FTZ R7, R7, c[0x0][0x2ec] ;  /* 0x0000bb0007077a20 */ /* 0x000fe40000410000 */
[----:B------:R-:W-:Y:S02]  /*77a0*/  FFMA.FTZ R6, -R76, R76, 1 ;  /* 0x3f8000004c067423 */ /* 0x000fe4000001014c */
        /* <DEDUP_REMOVED lines=9> */
[C---:B------:R-:W-:Y:S02]  /*7840*/  FADD.FTZ R12, -R0.reuse, R26 ;  /* 0x0000001a000c7221 */ /* 0x040fe40000010100 */
        /* <DEDUP_REMOVED lines=19> */
[----:B------:R-:W-:Y:S01]  /*7980*/  FMUL.FTZ R6, R6, c[0x0][0x2ec] ;  /* 0x0000bb0006067a20 */ /* 0x000fe20000410000 */
[----:B------:R1:W5:Y:S01]  /*7990*/  LDL.LU R69, [R1+0x74] ;  /* 0x0000740001457983 */ /* 0x0003620000300800 */
[----:B------:R-:W-:Y:S02]  /*79a0*/  FMUL.FTZ R15, R12, R7 ;  /* 0x000000070c0f7220 */ /* 0x000fe40000410000 */
[C---:B------:R-:W-:Y:S01]  /*79b0*/  FADD.FTZ R12, -R0.reuse, R42 ;  /* 0x0000002a000c7221 */ /* 0x040fe20000010100 */
[----:B------:R1:W5:Y:S01]  /*79c0*/  LDL.LU R68, [R1+0x70] ;  /* 0x0000700001447983 */ /* 0x0003620000300800 */
[----:B------:R-:W-:Y:S02]  /*79d0*/  FMUL.FTZ R21, R11, R6 ;  /* 0x000000060b157220 */ /* 0x000fe40000410000 */
        /* <DEDUP_REMOVED lines=14> */
[----:B------:R-:W-:Y:S02]  /*7ac0*/  FFMA.FTZ R5, -R228, R228, 1 ;  /* 0x3f800000e4057423 */ /* 0x000fe400000101e4 */
[----:B------:R-:W-:Y:S02]  /*7ad0*/  FFMA.FTZ R8, -R227, R227, 1 ;  /* 0x3f800000e3087423 */ /* 0x000fe400000101e3 */
[----:B------:R-:W-:Y:S02]  /*7ae0*/  FMUL.FTZ R10, R252, R10 ;  /* 0x0000000afc0a7220 */ /* 0x000fe40000410000 */
[----:B------:R-:W-:Y:S02]  /*7af0*/  FMUL.FTZ R9, R250, R9 ;  /* 0x00000009fa097220 */ /* 0x000fe40000410000 */
        /* <DEDUP_REMOVED lines=8> */
[C---:B------:R-:W-:Y:S02]  /*7b80*/  FADD.FTZ R10, -R0.reuse, R58 ;  /* 0x0000003a000a7221 */ /* 0x040fe40000010100 */
[C---:B------:R-:W-:Y:S02]  /*7b90*/  FADD.FTZ R9, -R0.reuse, R59 ;  /* 0x0000003b00097221 */ /* 0x040fe40000010100 */
[C---:B------:R-:W-:Y:S02]  /*7ba0*/  FADD.FTZ R35, -R0.reuse, R62 ;  /* 0x0000003e00237221 */ /* 0x040fe40000010100 */
[----:B------:R-:W-:Y:S02]  /*7bb0*/  FADD.FTZ R8, -R0, R63 ;  /* 0x0000003f00087221 */ /* 0x000fe40000010100 */
[----:B------:R-:W-:Y:S02]  /*7bc0*/  FFMA.FTZ R0, -R213, R213, 1 ;  /* 0x3f800000d5007423 */ /* 0x000fe400000101d5 */
[----:B------:R-:W-:Y:S02]  /*7bd0*/  FFMA.FTZ R5, -R212, R212, 1 ;  /* 0x3f800000d4057423 */ /* 0x000fe400000101d4 */
[----:B------:R-:W-:Y:S02]  /*7be0*/  FFMA.FTZ R4, -R201, R201, 1 ;  /* 0x3f800000c9047423 */ /* 0x000fe400000101c9 */
[----:B------:R-:W-:Y:S02]  /*7bf0*/  FFMA.FTZ R7, -R200, R200, 1 ;  /* 0x3f800000c8077423 */ /* 0x000fe400000101c8 */
[----:B------:R-:W-:Y:S02]  /*7c00*/  FMUL.FTZ R13, R11, R6 ;  /* 0x000000060b0d7220 */ /* 0x000fe40000410000 */
[----:B------:R-:W-:Y:S02]  /*7c10*/  FMUL.FTZ R10, R246, R10 ;  /* 0x0000000af60a7220 */ /* 0x000fe40000410000 */
[----:B------:R-:W-:Y:S02]  /*7c20*/  FMUL.FTZ R9, R244, R9 ;  /* 0x00000009f4097220 */ /* 0x000fe40000410000 */
        /* <DEDUP_REMOVED lines=44> */
.L_x_492:
        /* <DEDUP_REMOVED lines=149> */
.L_x_493:
        /* <DEDUP_REMOVED lines=297> */
.L_x_495:
        /* <DEDUP_REMOVED lines=19> */
.L_x_496:
        /* <DEDUP_REMOVED lines=43> */
.L_x_498:
[----:B--2---:R-:W-:Y:S05]  /*9eb0*/  BSYNC B0 ;  /* 0x0000000000007941 */ /* 0x004fea0003800000 */
.L_x_497:
        /* <DEDUP_REMOVED lines=14> */
.L_x_500:
[----:B------:R-:W-:Y:S05]  /*9fa0*/  BSYNC B0 ;  /* 0x0000000000007941 */ /* 0x000fea0003800000 */
.L_x_499:
        /* <DEDUP_REMOVED lines=25> */
.L_x_502:
[----:B------:R-:W-:Y:S05]  /*a140*/  BSYNC B0 ;  /* 0x0000000000007941 */ /* 0x000fea0003800000 */
.L_x_501:
        /* <DEDUP_REMOVED lines=11> */
.L_x_475:
[----:B------:R-:W-:Y:S05]  /*a200*/  BSYNC B1 ;  /* 0x0000000000017941 */ /* 0x000fea0003800000 */
.L_x_461:
        /* <DEDUP_REMOVED lines=11> */
.L_x_503:
[----:B------:R-:W-:Y:S05]  /*a2c0*/  EXIT ;  /* 0x000000000000794d */ /* 0x000fea0003800000 */
.L_x_505:
        /* <DEDUP_REMOVED lines=11> */
.L_x_701:


//--------------------- .text._ZN5flash44flash_bwd_dq_dk_dv_loop_seqk_parallel_kernelI23Flash_bwd_kernel_traitsILi32ELi128ELi128ELi8ELi4ELi4ELi4ELb0ELb0EN7cutlass6half_tE19Flash_kernel_traitsILi32ELi128ELi128ELi8ES3_EELb1ELb1ELb0ELb0ELb1ELb1ELb0EEEvNS_16Flash_bwd_paramsE --------------------------
	.section	.text._ZN5flash44flash_bwd_dq_dk_dv_loop_seqk_parallel_kernelI23Flash_bwd_kernel_traitsILi32ELi128ELi128ELi8ELi4ELi4ELi4ELb0ELb0EN7cutlass6half_tE19Flash_kernel_traitsILi32ELi128ELi128ELi8ES3_EELb1ELb1ELb0ELb0ELb1ELb1ELb0EEEvNS_16Flash_bwd_paramsE,"ax",@progbits
	.sectioninfo	@"SHI_REGISTERS=252"
	.align	128
        .global         _ZN5flash44flash_bwd_dq_dk_dv_loop_seqk_parallel_kernelI23Flash_bwd_kernel_traitsILi32ELi128ELi128ELi8ELi4ELi4ELi4ELb0ELb0EN7cutlass6half_tE19Flash_kernel_traitsILi32ELi128ELi128ELi8ES3_EELb1ELb1ELb0ELb0ELb1ELb1ELb0EEEvNS_16Flash_bwd_paramsE
        .type           _ZN5flash44flash_bwd_dq_dk_dv_loop_seqk_parallel_kernelI23Flash_bwd_kernel_traitsILi32ELi128ELi128ELi8ELi4ELi4ELi4ELb0ELb0EN7cutlass6half_tE19Flash_kernel_traitsILi32ELi128ELi128ELi8ES3_EELb1ELb1ELb0ELb0ELb1ELb1ELb0EEEvNS_16Flash_bwd_paramsE,@function
        .size           _ZN5flash44flash_bwd_dq_dk_dv_loop_seqk_parallel_kernelI23Flash_bwd_kernel_traitsILi32ELi128ELi128ELi8ELi4ELi4ELi4ELb0ELb0EN7cutlass6half_tE19Flash_kernel_traitsILi32ELi128ELi128ELi8ES3_EELb1ELb1ELb0ELb0ELb1ELb1ELb0EEEvNS_16Flash_bwd_paramsE,(.L_x_702 - _ZN5flash44flash_bwd_dq_dk_dv_loop_seqk_parallel_kernelI23Flash_bwd_kernel_traitsILi32ELi128ELi128ELi8ELi4ELi4ELi4ELb0ELb0EN7cutlass6half_tE19Flash_kernel_traitsILi32ELi128ELi128ELi8ES3_EELb1ELb1ELb0ELb0ELb1ELb1ELb0EEEvNS_16Flash_bwd_paramsE)
        .other          _ZN5flash44flash_bwd_dq_dk_dv_loop_seqk_parallel_kernelI23Flash_bwd_kernel_traitsILi32ELi128ELi128ELi8ELi4ELi4ELi4ELb0ELb0EN7cutlass6half_tE19Flash_kernel_traitsILi32ELi128ELi128ELi8ES3_EELb1ELb1ELb0ELb0ELb1ELb1ELb0EEEvNS_16Flash_bwd_paramsE,@"STO_CUDA_ENTRY STV_DEFAULT"
_ZN5flash44flash_bwd_dq_dk_dv_loop_seqk_parallel_kernelI23Flash_bwd_kernel_traitsILi32ELi128ELi128ELi8ELi4ELi4ELi4ELb0ELb0EN7cutlass6half_tE19Flash_kernel_traitsILi32ELi128ELi128ELi8ES3_EELb1ELb1ELb0ELb0ELb1ELb1ELb0EEEvNS_16Flash_bwd_paramsE:
.text._ZN5flash44flash_bwd_dq_dk_dv_loop_seqk_parallel_kernelI23Flash_bwd_kernel_traitsILi32ELi128ELi128ELi8ELi4ELi4ELi4ELb0ELb0EN7cutlass6half_tE19Flash_kernel_traitsILi32ELi128ELi128ELi8ES3_EELb1ELb1ELb0ELb0ELb1ELb1ELb0EEEvNS_16Flash_bwd_paramsE:
        /* <DEDUP_REMOVED lines=17> */
[----:B------:R-:W-:Y:S02]  /*0110*/  USHF.R.S32.HI UR4, URZ, 0x1f, UR13 ;  /* 0x0000001f3f047899 */ /* 0x000fe4000801140d */
[----:B------:R-:W-:-:S02]  /*0120*/  USHF.L.U32 UR31, UR32, 0x7, URZ ;  /* 0x00000007201f7899 */ /* 0x000fc4000800063f */
[----:B------:R-:W-:Y:S02]  /*0130*/  UIMAD.WIDE.U32 UR34, UR13, UR14, URZ ;  /* 0x0000000e0d2272a5 */ /* 0x000fe4000f8e003f */
[----:B------:R-:W-:Y:S02]  /*0140*/  ULDC.64 UR36, c[0x0][0x118] ;  /* 0x0000460000247ab9 */ /* 0x000fe40000000a00 */
[----:B------:R-:W-:Y:S02]  /*0150*/  ULDC UR10, c[0x0][0x214] ;  /* 0x00008500000a7ab9 */ /* 0x000fe40000000800 */
[----:B------:R-:W-:Y:S02]  /*0160*/  ULDC UR9, c[0x0][0x2e8] ;  /* 0x0000ba0000097ab9 */ /* 0x000fe40000000800 */
[----:B------:R-:W-:Y:S02]  /*0170*/  ULDC UR8, c[0x0][0x214] ;  /* 0x0000850000087ab9 */ /* 0x000fe40000000800 */
[----:B------:R-:W-:Y:S01]  /*0180*/  ULDC.U8 UR12, c[0x0][0x2d8] ;  /* 0x0000b600000c7ab9 */ /* 0x000fe20000000000 */
[----:B-1----:R-:W-:Y:S01]  /*0190*/  SHF.R.S32.HI R2, RZ, 0x1f, R7 ;  /* 0x0000001fff027819 */ /* 0x002fe20000011407 */
[----:B------:R-:W-:-:S02]  /*01a0*/  UIMAD UR14, UR4, UR14, URZ ;  /* 0x0000000e040e72a4 */ /* 0x000fc4000f8e023f */
[----:B------:R-:W-:Y:S01]  /*01b0*/  USHF.L.U32 UR30, UR32, 0x3, URZ ;  /* 0x00000003201e7899 */ /* 0x000fe2000800063f */
[CC--:B------:R-:W-:Y:S01]  /*01c0*/  LEA.HI R5, R2.reuse, R7.reuse, RZ, 0x2 ;  /* 0x0000000702057211 */ /* 0x0c0fe200078f10ff */
[----:B------:R-:W-:Y:S01]  /*01d0*/  USHF.L.U32 UR29, UR32, 0x4, URZ ;  /* 0x00000004201d7899 */ /* 0x000fe2000800063f */
[CC--:B------:R-:W-:Y:S01]  /*01e0*/  LEA.HI R144, R2.reuse, R7.reuse, RZ, 0x5 ;  /* 0x0000000702907211 */ /* 0x0c0fe200078f28ff */
[----:B------:R-:W-:Y:S01]  /*01f0*/  UIMAD UR28, UR32, 0x18, URZ ;  /* 0x00000018201c78a4 */ /* 0x000fe2000f8e023f */
[CC--:B------:R-:W-:Y:S01]  /*0200*/  LEA.HI R0, R2.reuse, R7.reuse, RZ, 0x4 ;  /* 0x0000000702007211 */ /* 0x0c0fe200078f20ff */
[----:B------:R-:W-:Y:S01]  /*0210*/  USHF.L.U32 UR27, UR32, 0x5, URZ ;  /* 0x00000005201b7899 */ /* 0x000fe2000800063f */
[CC--:B------:R-:W-:Y:S01]  /*0220*/  LEA.HI R10, R2.reuse, R7.reuse, RZ, 0x3 ;  /* 0x00000007020a7211 */ /* 0x0c0fe200078f18ff */
[----:B------:R-:W-:Y:S01]  /*0230*/  UIMAD UR26, UR32, 0x28, URZ ;  /* 0x00000028201a78a4 */ /* 0x000fe2000f8e023f */
[----:B------:R-:W-:Y:S01]  /*0240*/  LEA.HI R143, R2, R7, RZ, 0x7 ;  /* 0x00000007028f7211 */ /* 0x000fe200078f38ff */
[----:B------:R-:W-:Y:S01]  /*0250*/  UIMAD UR25, UR32, 0x30, URZ ;  /* 0x00000030201978a4 */ /* 0x000fe2000f8e023f */
[----:B------:R-:W-:Y:S01]  /*0260*/  LOP3.LUT R8, R5, 0xfffffffc, RZ, 0xc0, !PT ;  /* 0xfffffffc05087812 */ /* 0x000fe200078ec0ff */
[----:B------:R-:W-:Y:S01]  /*0270*/  UIMAD UR24, UR32, 0x38, URZ ;  /* 0x00000038201878a4 */ /* 0x000fe2000f8e023f */
[----:B------:R-:W-:Y:S01]  /*0280*/  LOP3.LUT R4, R144, 0xffffffe0, RZ, 0xc0, !PT ;  /* 0xffffffe090047812 */ /* 0x000fe200078ec0ff */
[----:B------:R-:W-:Y:S01]  /*0290*/  USHF.L.U32 UR23, UR32, 0x6, URZ ;  /* 0x0000000620177899 */ /* 0x000fe2000800063f */
[----:B------:R-:W-:Y:S01]  /*02a0*/  LOP3.LUT R6, R0, 0xfffffff0, RZ, 0xc0, !PT ;  /* 0xfffffff000067812 */ /* 0x000fe200078ec0ff */
[C---:B------:R-:W-:Y:S01]  /*02b0*/  IMAD.IADD R8, R7.reuse, 0x1, -R8 ;  /* 0x0000000107087824 */ /* 0x040fe200078e0a08 */
[----:B------:R-:W-:Y:S01]  /*02c0*/  LOP3.LUT R2, R10, 0xfffffff8, RZ, 0xc0, !PT ;  /* 0xfffffff80a027812 */ /* 0x000fe200078ec0ff */
[C---:B------:R-:W-:Y:S01]  /*02d0*/  IMAD.IADD R4, R7.reuse, 0x1, -R4 ;  /* 0x0000000107047824 */ /* 0x040fe200078e0a04 */
[--C-:B------:R-:W-:Y:S01]  /*02e0*/  SHF.R.S32.HI R12, RZ, 0x2, R5.reuse ;  /* 0x00000002ff0c7819 */ /* 0x100fe20000011405 */
[C---:B------:R-:W-:Y:S01]  /*02f0*/  IMAD.IADD R15, R7.reuse, 0x1, -R6 ;  /* 0x00000001070f7824 */ /* 0x040fe200078e0a06 */
[----:B------:R-:W-:Y:S01]  /*0300*/  SHF.R.S32.HI R145, RZ, 0x5, R144 ;  /* 0x00000005ff917819 */ /* 0x000fe20000011490 */
[----:B------:R-:W-:Y:S01]  /*0310*/  IMAD.IADD R7, R7, 0x1, -R2 ;  /* 0x0000000107077824 */ /* 0x000fe200078e0a02 */
[----:B------:R-:W-:Y:S01]  /*0320*/  SHF.R.S32.HI R2, RZ, 0x3, R10 ;  /* 0x00000003ff027819 */ /* 0x000fe2000001140a */
[C---:B------:R-:W-:Y:S01]  /*0330*/  IMAD.SHL.U32 R3, R8.reuse, 0x8, RZ ;  /* 0x0000000808037824 */ /* 0x040fe200078e00ff */
[----:B------:R-:W-:Y:S01]  /*0340*/  SHF.R.S32.HI R144, RZ, 0x1f, R144 ;  /* 0x0000001fff907819 */ /* 0x000fe20000011490 */
[----:B------:R-:W-:Y:S01]  /*0350*/  IMAD.SHL.U32 R8, R8, 0x2, RZ ;  /* 0x0000000208087824 */ /* 0x000fe200078e00ff */
[----:B------:R-:W-:Y:S01]  /*0360*/  SHF.R.S32.HI R11, RZ, 0x1f, R5 ;  /* 0x0000001fff0b7819 */ /* 0x000fe20000011405 */
[----:B------:R-:W-:Y:S01]  /*0370*/  IMAD.SHL.U32 R2, R2, 0x40, RZ ;  /* 0x0000004002027824 */ /* 0x000fe200078e00ff */
[-C--:B------:R-:W-:Y:S01]  /*0380*/  LEA.HI R5, R5, R12.reuse, RZ, 0x1 ;  /* 0x0000000c05057211 */ /* 0x080fe200078f08ff */
[----:B------:R-:W-:Y:S01]  /*0390*/  UIMAD UR22, UR32, 0x48, URZ ;  /* 0x00000048201678a4 */ /* 0x000fe2000f8e023f */
[----:B------:R-:W-:Y:S01]  /*03a0*/  LEA.HI R144, R144, R145, RZ, 0x2 ;  /* 0x0000009190907211 */ /* 0x000fe200078f10ff */
[----:B------:R-:W-:Y:S01]  /*03b0*/  UIMAD UR21, UR32, 0x50, URZ ;  /* 0x00000050201578a4 */ /* 0x000fe2000f8e023f */
[----:B------:R-:W-:Y:S01]  /*03c0*/  SHF.R.S32.HI R9, RZ, 0x4, R0 ;  /* 0x00000004ff097819 */ /* 0x000fe20000011400 */
[----:B------:R-:W-:Y:S01]  /*03d0*/  UIMAD UR20, UR32, 0x58, URZ ;  /* 0x00000058201478a4 */ /* 0x000fe2000f8e023f */
[----:B------:R-:W-:Y:S01]  /*03e0*/  LOP3.LUT R2, R2, 0xc0, RZ, 0xc0, !PT ;  /* 0x000000c002027812 */ /* 0x000fe200078ec0ff */
[----:B------:R-:W-:Y:S01]  /*03f0*/  UIMAD UR19, UR32, 0x60, URZ ;  /* 0x00000060201378a4 */ /* 0x000fe2000f8e023f */
[----:B------:R-:W-:Y:S01]  /*0400*/  LOP3.LUT R5, R5, 0x7fffffe, RZ, 0xc0, !PT ;  /* 0x07fffffe05057812 */ /* 0x000fe200078ec0ff */
[----:B------:R-:W-:Y:S01]  /*0410*/  UIMAD UR18, UR32, 0x68, URZ ;  /* 0x00000068201278a4 */ /* 0x000fe2000f8e023f */
[----:B------:R-:W-:Y:S01]  /*0420*/  LOP3.LUT R144, R144, 0xfffffffc, RZ, 0xc0, !PT ;  /* 0xfffffffc90907812 */ /* 0x000fe200078ec0ff */
[----:B------:R-:W-:Y:S01]  /*0430*/  UIMAD UR17, UR32, 0x70, URZ ;  /* 0x00000070201178a4 */ /* 0x000fe2000f8e023f */
[----:B------:R-:W-:Y:S01]  /*0440*/  LEA.HI R11, R11, R12, RZ, 0x3 ;  /* 0x0000000c0b0b7211 */ /* 0x000fe200078f18ff */
[----:B------:R-:W-:Y:S01]  /*0450*/  IMAD.IADD R6, R12, 0x1, -R5 ;  /* 0x000000010c067824 */ /* 0x000fe200078e0a05 */
[----:B------:R-:W-:Y:S01]  /*0460*/  LEA.HI R0, R0, R9, RZ, 0x1 ;  /* 0x0000000900007211 */ /* 0x000fe200078f08ff */
[C---:B------:R-:W-:Y:S01]  /*0470*/  IMAD.IADD R144, R145.reuse, 0x1, -R144 ;  /* 0x0000000191907824 */ /* 0x040fe200078e0a90 */
[----:B------:R-:W-:Y:S01]  /*0480*/  LOP3.LUT R3, R2, 0x18, R3, 0xf8, !PT ;  /* 0x0000001802037812 */ /* 0x000fe200078ef803 */
[----:B------:R-:W-:Y:S01]  /*0490*/  IMAD R145, R145, 0x8, R6 ;  /* 0x0000000891917824 */ /* 0x000fe200078e0206 */
[----:B------:R-:W-:Y:S01]  /*04a0*/  SHF.R.U32.HI R2, RZ, 0x3, R2 ;  /* 0x00000003ff027819 */ /* 0x000fe20000011602 */
[----:B------:R-:W-:Y:S01]  /*04b0*/  IMAD.SHL.U32 R14, R144, 0x10, RZ ;  /* 0x00000010900e7824 */ /* 0x000fe200078e00ff */
[----:B------:R-:W-:Y:S01]  /*04c0*/  LOP3.LUT R11, R11, 0xfffffff8, RZ, 0xc0, !PT ;  /* 0xfffffff80b0b7812 */ /* 0x000fe200078ec0ff */
[----:B------:R-:W-:Y:S01]  /*04d0*/  UIMAD UR16, UR32, 0x78, URZ ;  /* 0x00000078201078a4 */ /* 0x000fe2000f8e023f */
[----:B------:R-:W-:Y:S01]  /*04e0*/  LOP3.LUT R0, R0, 0xfffffffe, RZ, 0xc0, !PT ;  /* 0xfffffffe00007812 */ /* 0x000fe200078ec0ff */
[----:B------:R-:W-:Y:S01]  /*04f0*/  USHF.R.S32.HI UR15, URZ, 0x1f, UR31 ;  /* 0x0000001f3f0f7899 */ /* 0x000fe2000801141f */
[----:B------:R-:W-:Y:S01]  /*0500*/  LOP3.LUT R2, R3, R2, RZ, 0x3c, !PT ;  /* 0x0000000203027212 */ /* 0x000fe200078e3cff */
[----:B------:R-:W-:Y:S01]  /*0510*/  IMAD.IADD R11, R12, 0x1, -R11 ;  /* 0x000000010c0b7824 */ /* 0x000fe200078e0a0b */
[----:B------:R-:W-:Y:S01]  /*0520*/  SHF.R.S32.HI R3, RZ, 0x1f, R4 ;  /* 0x0000001fff037819 */ /* 0x000fe20000011404 */
[----:B------:R-:W-:Y:S01]  /*0530*/  IMAD.IADD R0, R9, 0x1, -R0 ;  /* 0x0000000109007824 */ /* 0x000fe200078e0a00 */
[----:B------:R-:W-:Y:S01]  /*0540*/  LEA.HI R6, R15, R15, RZ, 0x1 ;  /* 0x0000000f0f067211 */ /* 0x000fe200078f08ff */
[----:B------:R-:W-:Y:S01]  /*0550*/  IMAD.U32 R145, R145, 0x20, R2 ;  /* 0x0000002091917824 */ /* 0x000fe200078e0002 */
[----:B------:R-:W-:Y:S01]  /*0560*/  LEA.HI R5, R7, R7, RZ, 0x1 ;  /* 0x0000000707057211 */ /* 0x000fe200078f08ff */
[C---:B------:R-:W-:Y:S01]  /*0570*/  IMAD.SHL.U32 R140, R0.reuse, 0x10, RZ ;  /* 0x00000010008c7824 */ /* 0x040fe200078e00ff */
[----:B------:R-:W-:Y:S01]  /*0580*/  LEA.HI R3, R3, R4, RZ, 0x2 ;  /* 0x0000000403037211 */ /* 0x000fe200078f10ff */
[----:B------:R-:W-:Y:S01]  /*0590*/  IMAD.SHL.U32 R141, R0, 0x8, RZ ;  /* 0x00000008008d7824 */ /* 0x000fe200078e00ff */
[--C-:B------:R-:W-:Y:S01]  /*05a0*/  SHF.R.S32.HI R12, RZ, 0x1, R6.reuse ;  /* 0x00000001ff0c7819 */ /* 0x100fe20000011406 */
[----:B------:R-:W-:Y:S01]  /*05b0*/  UMOV UR11, 0xffffe000 ;  /* 0xffffe000000b7882 */ /* 0x000fe20000000000 */
[----:B------:R-:W-:-:S02]  /*05c0*/  SHF.R.S32.HI R9, RZ, 0x1f, R6 ;  /* 0x0000001fff097819 */ /* 0x000fc40000011406 */
[----:B------:R-:W-:Y:S02]  /*05d0*/  LOP3.LUT R4, R5, 0x7fffffe, RZ, 0xc0, !PT ;  /* 0x07fffffe05047812 */ /* 0x000fe400078ec0ff */
[----:B------:R-:W-:Y:S02]  /*05e0*/  SHF.R.S32.HI R2, RZ, 0x1f, R15 ;  /* 0x0000001fff027819 */ /* 0x000fe4000001140f */
[----:B------:R-:W-:Y:S01]  /*05f0*/  LEA.HI R9, R9, R12, RZ, 0x2 ;  /* 0x0000000c09097211 */ /* 0x000fe200078f10ff */
[C---:B------:R-:W-:Y:S01]  /*0600*/  IMAD.IADD R17, R7.reuse, 0x1, -R4 ;  /* 0x0000000107117824 */ /* 0x040fe200078e0a04 */
[----:B------:R-:W-:Y:S01]  /*0610*/  LEA.HI R13, R2, R15, RZ, 0x3 ;  /* 0x0000000f020d7211 */ /* 0x000fe200078f18ff */
[----:B------:R-:W-:Y:S01]  /*0620*/  IMAD.SHL.U32 R7, R7, 0x40, RZ ;  /* 0x0000004007077824 */ /* 0x000fe200078e00ff */
[----:B------:R-:W-:Y:S02]  /*0630*/  LOP3.LUT R4, R11, 0x1, RZ, 0xc0, !PT ;  /* 0x000000010b047812 */ /* 0x000fe400078ec0ff */
[----:B------:R-:W-:-:S02]  /*0640*/  LOP3.LUT R9, R9, 0xfffffffc, RZ, 0xc0, !PT ;  /* 0xfffffffc09097812 */ /* 0x000fc400078ec0ff */
[----:B------:R-:W-:Y:S02]  /*0650*/  LOP3.LUT R6, R6, 0x7fffffe, RZ, 0xc0, !PT ;  /* 0x07fffffe06067812 */ /* 0x000fe400078ec0ff */
[----:B------:R-:W-:Y:S02]  /*0660*/  LOP3.LUT R2, R13, 0xfffffff8, RZ, 0xc0, !PT ;  /* 0xfffffff80d027812 */ /* 0x000fe400078ec0ff */
[----:B------:R-:W-:Y:S01]  /*0670*/  ISETP.NE.U32.AND P6, PT, R4, 0x1, PT ;  /* 0x000000010400780c */ /* 0x000fe20003fc5070 */
[----:B------:R-:W-:Y:S01]  /*0680*/  IMAD.IADD R4, R12, 0x1, -R9 ;  /* 0x000000010c047824 */ /* 0x000fe200078e0a09 */
[----:B------:R-:W-:Y:S01]  /*0690*/  LOP3.LUT R7, R7, 0x1c0, RZ, 0xc0, !PT ;  /* 0x000001c007077812 */ /* 0x000fe200078ec0ff */
[C---:B------:R-:W-:Y:S01]  /*06a0*/  IMAD.IADD R6, R15.reuse, 0x1, -R6 ;  /* 0x000000010f067824 */ /* 0x040fe200078e0a06 */
[----:B------:R-:W-:Y:S01]  /*06b0*/  SHF.R.S32.HI R9, RZ, 0x1, R5 ;  /* 0x00000001ff097819 */ /* 0x000fe20000011405 */
[----:B------:R-:W-:Y:S01]  /*06c0*/  IMAD.IADD R2, R15, 0x1, -R2 ;  /* 0x000000010f027824 */ /* 0x000fe200078e0a02 */
[----:B------:R-:W-:Y:S01]  /*06d0*/  SHF.R.S32.HI R13, RZ, 0x3, R13 ;  /* 0x00000003ff0d7819 */ /* 0x000fe2000001140d */
[----:B------:R-:W-:Y:S01]  /*06e0*/  IMAD.SHL.U32 R12, R144, 0x400, RZ ;  /* 0x00000400900c7824 */ /* 0x000fe200078e00ff */
[----:B------:R-:W-:-:S02]  /*06f0*/  LEA.HI R5, R11, R11, RZ, 0x1 ;  /* 0x0000000b0b057211 */ /* 0x000fc400078f08ff */
[----:B------:R-:W-:Y:S01]  /*0700*/  LOP3.LUT R15, R7, 0x30, R14, 0xf8, !PT ;  /* 0x00000030070f7812 */ /* 0x000fe200078ef80e */
[----:B------:R-:W-:Y:S01]  /*0710*/  IMAD R136, R13, 0x200, R12 ;  /* 0x000002000d887824 */ /* 0x000fe200078e020c */
[----:B------:R-:W-:Y:S01]  /*0720*/  LEA.HI.SX32 R142, R3, R14, 0x1e ;  /* 0x0000000e038e7211 */ /* 0x000fe200078ff2ff */
[----:B------:R-:W-:Y:S01]  /*0730*/  IMAD R3, R13, 0x8, R6 ;  /* 0x000000080d037824 */ /* 0x000fe200078e0206 */
[----:B------:R-:W-:Y:S02]  /*0740*/  LOP3.LUT R154, R5, 0x3fffffe, RZ, 0xc0, !PT ;  /* 0x03fffffe059a7812 */ /* 0x000fe400078ec0ff */
[----:B------:R-:W-:Y:S01]  /*0750*/  LOP3.LUT R6, R15, 0x8, R10, 0xf8, !PT ;  /* 0x000000080f067812 */ /* 0x000fe200078ef80a */
[----:B------:R-:W-:Y:S01]  /*0760*/  IMAD.SHL.U32 R3, R3, 0x20, RZ ;  /* 0x0000002003037824 */ /* 0x000fe200078e00ff */
[----:B------:R-:W-:Y:S01]  /*0770*/  SHF.R.U32.HI R137, RZ, 0x3, R7 ;  /* 0x00000003ff897819 */ /* 0x000fe20000011607 */
[----:B------:R-:W-:Y:S01]  /*0780*/  IMAD.IADD R154, R11, 0x1, -R154 ;  /* 0x000000010b9a7824 */ /* 0x000fe200078e0a9a */
[----:B------:R-:W-:Y:S01]  /*0790*/  SHF.R.S32.HI R5, RZ, 0x1, R5 ;  /* 0x00000001ff057819 */ /* 0x000fe20000011405 */
[----:B------:R-:W-:Y:S01]  /*07a0*/  IMAD R7, R144, 0x200, R8 ;  /* 0x0000020090077824 */ /* 0x000fe200078e0208 */
[----:B------:R-:W-:-:S02]  /*07b0*/  SHF.R.S32.HI R143, RZ, 0x7, R143 ;  /* 0x00000007ff8f7819 */ /* 0x000fc4000001148f */
[----:B------:R-:W-:Y:S01]  /*07c0*/  LOP3.LUT R137, R6, R137, RZ, 0x3c, !PT ;  /* 0x0000008906897212 */ /* 0x000fe200078e3cff */
[C---:B------:R-:W-:Y:S01]  /*07d0*/  IMAD.SHL.U32 R6, R5.reuse, 0x40, RZ ;  /* 0x0000004005067824 */ /* 0x040fe200078e00ff */
[----:B------:R-:W-:Y:S01]  /*07e0*/  LOP3.LUT P3, RZ, R5, 0x2, RZ, 0xc0, !PT ;  /* 0x0000000205ff7812 */ /* 0x000fe2000786c0ff */
[----:B------:R-:W-:Y:S01]  /*07f0*/  IMAD R154, R154, 0x20, R7 ;  /* 0x000000209a9a7824 */ /* 0x000fe200078e0207 */
[----:B------:R-:W-:Y:S01]  /*0800*/  LOP3.LUT P5, RZ, R11, 0x2, RZ, 0xc0, !PT ;  /* 0x000000020bff7812 */ /* 0x000fe200078ac0ff */
[C---:B------:R-:W-:Y:S01]  /*0810*/  IMAD.SHL.U32 R7, R143.reuse, 0x8, RZ ;  /* 0x000000088f077824 */ /* 0x040fe200078e00ff */
[----:B------:R-:W-:Y:S01]  /*0820*/  LOP3.LUT R6, R6, 0xc0, RZ, 0xc0, !PT ;  /* 0x000000c006067812 */ /* 0x000fe200078ec0ff */
[----:B------:R-:W-:Y:S01]  /*0830*/  IMAD R146, R143, 0x2000, R8 ;  /* 0x000020008f927824 */ /* 0x000fe200078e0208 */
[C---:B------:R-:W-:Y:S01]  /*0840*/  LOP3.LUT P4, RZ, R11.reuse, 0x4, RZ, 0xc0, !PT ;  /* 0x000000040bff7812 */ /* 0x040fe2000788c0ff */
[----:B------:R-:W-:Y:S01]  /*0850*/  IMAD.SHL.U32 R11, R11, 0x40, RZ ;  /* 0x000000400b0b7824 */ /* 0x000fe200078e00ff */
[----:B------:R-:W-:Y:S01]  /*0860*/  LOP3.LUT R7, R7, 0x8, RZ, 0xc0, !PT ;  /* 0x0000000807077812 */ /* 0x000fe200078ec0ff */
[----:B------:R-:W-:Y:S01]  /*0870*/  IMAD R138, R143, 0x8, R0 ;  /* 0x000000088f8a7824 */ /* 0x000fe200078e0200 */
[----:B------:R-:W-:Y:S01]  /*0880*/  SHF.R.U32.HI R5, RZ, 0x3, R6 ;  /* 0x00000003ff057819 */ /* 0x000fe20000011606 */
[----:B------:R-:W-:Y:S01]  /*0890*/  IMAD R137, R0, 0x200, R137 ;  /* 0x0000020000897824 */ /* 0x000fe200078e0289 */
[----:B------:R-:W-:Y:S01]  /*08a0*/  LOP3.LUT R140, R7, 0x10, R140, 0xf8, !PT ;  /* 0x00000010078c7812 */ /* 0x000fe200078ef88c */
[----:B------:R-:W-:Y:S01]  /*08b0*/  IMAD R138, R138, 0x8, R17 ;  /* 0x000000088a8a7824 */ /* 0x000fe200078e0211 */
[----:B------:R-:W-:Y:S01]  /*08c0*/  LOP3.LUT R5, R5, R6, R7, 0x1e, !PT ;  /* 0x0000000605057212 */ /* 0x000fe200078e1e07 */
[----:B------:R-:W-:Y:S01]  /*08d0*/  IMAD.SHL.U32 R7, R2, 0x40, RZ ;  /* 0x0000004002077824 */ /* 0x000fe200078e00ff */
[C---:B------:R-:W-:Y:S01]  /*08e0*/  LOP3.LUT P0, RZ, R9.reuse, 0x2, RZ, 0xc0, !PT ;  /* 0x0000000209ff7812 */ /* 0x040fe2000780c0ff */
[----:B------:R-:W-:Y:S01]  /*08f0*/  IMAD.SHL.U32 R9, R9, 0x40, RZ ;  /* 0x0000004009097824 */ /* 0x000fe200078e00ff */
[----:B------:R-:W-:Y:S01]  /*0900*/  LOP3.LUT R11, R11, 0x1c0, RZ, 0xc0, !PT ;  /* 0x000001c00b0b7812 */ /* 0x000fe200078ec0ff */
[----:B------:R-:W-:Y:S01]  /*0910*/  IMAD.IADD R154, R5, 0x1, R154 ;  /* 0x00000001059a7824 */ /* 0x000fe200078e029a */
[----:B------:R-:W-:Y:S01]  /*0920*/  LOP3.LUT R7, R7, 0x1c0, RZ, 0xc0, !PT ;  /* 0x000001c007077812 */ /* 0x000fe200078ec0ff */
[----:B------:R-:W-:Y:S01]  /*0930*/  IMAD.SHL.U32 R137, R137, 0x2, RZ ;  /* 0x0000000289897824 */ /* 0x000fe200078e00ff */
[----:B------:R-:W-:-:S02]  /*0940*/  LOP3.LUT R9, R9, 0xc0, RZ, 0xc0, !PT ;  /* 0x000000c009097812 */ /* 0x000fc400078ec0ff */
[----:B------:R-:W-:Y:S02]  /*0950*/  R2P PR, R2, 0x6 ;  /* 0x0000000602007804 */ /* 0x000fe40000000000 */
[----:B------:R-:W-:Y:S02]  /*0960*/  LEA.HI R11, R11, R11, RZ, 0x1d ;  /* 0x0000000b0b0b7211 */ /* 0x000fe400078fe8ff */
[----:B------:R-:W-:Y:S02]  /*0970*/  LOP3.LUT R141, R141, 0x8, RZ, 0xc0, !PT ;  /* 0x000000088d8d7812 */ /* 0x000fe400078ec0ff */
[----:B------:R-:W-:Y:S02]  /*0980*/  SHF.R.U32.HI R2, RZ, 0x3, R7 ;  /* 0x00000003ff027819 */ /* 0x000fe40000011607 */
[----:B------:R-:W-:Y:S02]  /*0990*/  LOP3.LUT R10, R9, 0x8, R10, 0xf8, !PT ;  /* 0x00000008090a7812 */ /* 0x000fe400078ef80a */
[----:B------:R-:W-:-:S02]  /*09a0*/  SEL R131, R139, 0xffffffe0, !P0 ;  /* 0xffffffe08b837807 */ /* 0x000fc40004000000 */
[----:B------:R-:W-:Y:S02]  /*09b0*/  SHF.R.U32.HI R9, RZ, 0x3, R9 ;  /* 0x00000003ff097819 */ /* 0x000fe40000011609 */
[----:B------:R-:W-:Y:S02]  /*09c0*/  IADD3 R146, R11, R146, R12 ;  /* 0x000000920b927210 */ /* 0x000fe40007ffe00c */
[C---:B------:R-:W-:Y:S01]  /*09d0*/  LOP3.LUT P0, RZ, R4.reuse, 0x2, RZ, 0xc0, !PT ;  /* 0x0000000204ff7812 */ /* 0x040fe2000780c0ff */
[----:B------:R-:W-:Y:S01]  /*09e0*/  IMAD.SHL.U32 R4, R4, 0x40, RZ ;  /* 0x0000004004047824 */ /* 0x000fe200078e00ff */
[----:B------:R-:W-:Y:S01]  /*09f0*/  LOP3.LUT R7, R2, R7, R141, 0x1e, !PT ;  /* 0x0000000702077212 */ /* 0x000fe200078e1e8d */
[----:B------:R-:W-:Y:S01]  /*0a00*/  IMAD.SHL.U32 R146, R146, 0x2, RZ ;  /* 0x0000000292927824 */ /* 0x000fe200078e00ff */
[----:B------:R-:W-:Y:S02]  /*0a10*/  LOP3.LUT R9, R10, R9, RZ, 0x3c, !PT ;  /* 0x000000090a097212 */ /* 0x000fe400078e3cff */
[----:B------:R-:W-:Y:S01]  /*0a20*/  LOP3.LUT R0, R4, 0xc0, RZ, 0xc0, !PT ;  /* 0x000000c004007812 */ /* 0x000fe200078ec0ff */
[----:B------:R-:W-:Y:S01]  /*0a30*/  IMAD.IADD R136, R136, 0x1, R7 ;  /* 0x0000000188887824 */ /* 0x000fe200078e0207 */
[----:B------:R-:W-:Y:S01]  /*0a40*/  SEL R152, R152, 0x10, !P6 ;  /* 0x0000001098987807 */ /* 0x000fe20007000000 */
[----:B------:R-:W-:Y:S01]  /*0a50*/  IMAD.U32 R138, R138, 0x20, R9 ;  /* 0x000000208a8a7824 */ /* 0x000fe200078e0009 */
[----:B------:R-:W-:-:S02]  /*0a60*/  SHF.R.U32.HI R9, RZ, 0x3, R0 ;  /* 0x00000003ff097819 */ /* 0x000fc40000011600 */
[C---:B------:R-:W-:Y:S01]  /*0a70*/  IADD3 R147, R146.reuse, 0x40, RZ ;  /* 0x0000004092937810 */ /* 0x040fe20007ffe0ff */
[----:B------:R-:W-:Y:S01]  /*0a80*/  IMAD.IADD R149, R146, 0x1, R152 ;  /* 0x0000000192957824 */ /* 0x000fe200078e0298 */
[----:B------:R-:W-:Y:S01]  /*0a90*/  LEA R136, R136, 0xa000, 0x1 ;  /* 0x0000a00088887811 */ /* 0x000fe200078e08ff */
[----:B------:R-:W-:Y:S01]  /*0aa0*/  IMAD.SHL.U32 R138, R138, 0x2, RZ ;  /* 0x000000028a8a7824 */ /* 0x000fe200078e00ff */
[----:B------:R-:W-:Y:S02]  /*0ab0*/  @P4 IADD3 R147, R146, -0x40, RZ ;  /* 0xffffffc092934810 */ /* 0x000fe40007ffe0ff */
[----:B------:R-:W-:Y:S01]  /*0ac0*/  LOP3.LUT R140, R9, R140, R0, 0x1e, !PT ;  /* 0x0000008c098c7212 */ /* 0x000fe200078e1e00 */
[----:B------:R-:W-:Y:S01]  /*0ad0*/  IMAD.IADD R131, R138, 0x1, R131 ;  /* 0x000000018a837824 */ /* 0x000fe200078e0283 */
[----:B------:R-:W-:Y:S01]  /*0ae0*/  SEL R150, R139, 0xffffffe0, !P5 ;  /* 0xffffffe08b967807 */ /* 0x000fe20006800000 */
[----:B------:R-:W-:Y:S01]  /*0af0*/  IMAD.IADD R152, R152, 0x1, R147 ;  /* 0x0000000198987824 */ /* 0x000fe200078e0293 */
[----:B------:R-:W-:Y:S01]  /*0b00*/  SEL R129, R129, 0xffffffc0, !P2 ;  /* 0xffffffc081817807 */ /* 0x000fe20005000000 */
[----:B------:R-:W-:Y:S01]  /*0b10*/  IMAD.IADD R140, R3, 0x1, R140 ;  /* 0x00000001038c7824 */ /* 0x000fe200078e028c */
[----:B------:R-:W-:Y:S01]  /*0b20*/  IADD3 R135, R136, 0x20, RZ ;  /* 0x0000002088877810 */ /* 0x000fe20007ffe0ff */
[--C-:B------:R-:W-:Y:S01]  /*0b30*/  IMAD.IADD R148, R146, 0x1, R150.reuse ;  /* 0x0000000192947824 */ /* 0x100fe200078e0296 */
[----:B------:R-:W-:Y:S01]  /*0b40*/  LOP3.LUT R141, R9, R0, R141, 0x1e, !PT ;  /* 0x00000000098d7212 */ /* 0x000fe200078e1e8d */
[----:B------:R-:W-:Y:S01]  /*0b50*/  IMAD R0, R144, 0x200, R3 ;  /* 0x0000020090007824 */ /* 0x000fe200078e0203 */
[----:B------:R-:W-:Y:S01]  /*0b60*/  LEA R154, R154, 0x6000, 0x1 ;  /* 0x000060009a9a7811 */ /* 0x000fe200078e08ff */
[----:B------:R-:W-:Y:S01]  /*0b70*/  IMAD.IADD R155, R149, 0x1, R150 ;  /* 0x00000001959b7824 */ /* 0x000fe200078e0296 */
[----:B------:R-:W-:Y:S01]  /*0b80*/  @P1 IADD3 R135, R136, -0x20, RZ ;  /* 0xffffffe088871810 */ /* 0x000fe20007ffe0ff */
        /* <DEDUP_REMOVED lines=11> */
.L_x_514:
        /* <DEDUP_REMOVED lines=34> */
[----:B------:R-:W-:Y:S01]  /*0e60*/  ISETP.NE.U32.AND P0, PT, RZ, c[0x0][0x240], PT ;  /* 0x00009000ff007a0c */ /* 0x000fe20003f05070 */
[----:B------:R-:W-:Y:S01]  /*0e70*/  ULDC UR5, c[0x0][0x214] ;  /* 0x0000850000057ab9 */ /* 0x000fe20000000800 */
[----:B------:R-:W2:Y:S01]  /*0e80*/  I2F.RP R2, R5 ;  /* 0x0000000500027306 */ /* 0x000ea20000209400 */
[----:B------:R-:W3:Y:S01]  /*0e90*/  S2R R15, SR_CTAID.X ;  /* 0x00000000000f7919 */ /* 0x000ee20000002500 */
[----:B------:R-:W-:Y:S01]  /*0ea0*/  ISETP.NE.AND.EX P0, PT, RZ, c[0x0][0x244], PT, P0 ;  /* 0x00009100ff007a0c */ /* 0x000fe20003f05300 */
[----:B------:R-:W-:Y:S01]  /*0eb0*/  UIADD3 UR5, UR5, 0x7f, URZ ;  /* 0x0000007f05057890 */ /* 0x000fe2000fffe03f */
[----:B------:R-:W-:Y:S01]  /*0ec0*/  ISETP.NE.AND P4, PT, RZ, c[0x0][0x1c8], PT ;  /* 0x00007200ff007a0c */ /* 0x000fe20003f85270 */
[----:B------:R-:W-:Y:S02]  /*0ed0*/  ULDC.U8 UR6, c[0x0][0x3d0] ;  /* 0x0000f40000067ab9 */ /* 0x000fe40000000000 */
[----:B------:R-:W-:Y:S01]  /*0ee0*/  USHF.R.S32.HI UR43, URZ, 0x1f, UR5 ;  /* 0x0000001f3f2b7899 */ /* 0x000fe20008011405 */
[----:B------:R-:W-:Y:S01]  /*0ef0*/  ISETP.NE.AND P1, PT, RZ, UR6, PT ;  /* 0x00000006ff007c0c */ /* 0x000fe2000bf25270 */
[----:B------:R-:W-:-:S02]  /*0f00*/  ULDC UR6, c[0x0][0x1c0] ;  /* 0x0000700000067ab9 */ /* 0x000fc40000000800 */
[----:B------:R-:W-:Y:S02]  /*0f10*/  ULEA.HI UR43, UR43, UR5, URZ, 0x7 ;  /* 0x000000052b2b7291 */ /* 0x000fe4000f8f383f */
[----:B------:R-:W-:Y:S02]  /*0f20*/  USHF.R.S32.HI UR4, URZ, 0x1f, UR39 ;  /* 0x0000001f3f047899 */ /* 0x000fe40008011427 */
[----:B------:R-:W-:Y:S01]  /*0f30*/  ULOP3.LUT UR42, UR43, 0xffffff80, URZ, 0xc0, !UPT ;  /* 0xffffff802b2a7892 */ /* 0x000fe2000f8ec03f */
[----:B--2---:R-:W2:Y:S01]  /*0f40*/  MUFU.RCP R10, R2 ;  /* 0x00000002000a7308 */ /* 0x004ea20000001000 */
[----:B------:R-:W-:Y:S02]  /*0f50*/  USHF.R.S32.HI UR38, URZ, 0x1f, UR41 ;  /* 0x0000001f3f267899 */ /* 0x000fe40008011429 */
[----:B------:R-:W-:Y:S01]  /*0f60*/  UIADD3 UR42, UR42, -0x80, URZ ;  /* 0xffffff802a2a7890 */ /* 0x000fe2000fffe03f */
[----:B-1----:R-:W-:Y:S01]  /*0f70*/  IABS R8, R7 ;  /* 0x0000000700087213 */ /* 0x002fe20000000000 */
[----:B------:R-:W-:-:S02]  /*0f80*/  IMAD R19, R7, c[0x0][0x22c], RZ ;  /* 0x00008b0007137a24 */ /* 0x000fc400078e02ff */
[----:B------:R-:W-:Y:S02]  /*0f90*/  USHF.R.S32.HI UR5, URZ, 0x1f, UR42 ;  /* 0x0000001f3f057899 */ /* 0x000fe4000801142a */
[----:B------:R-:W-:Y:S01]  /*0fa0*/  USHF.R.S32.HI UR6, URZ, 0x1f, UR6 ;  /* 0x0000001f3f067899 */ /* 0x000fe20008011406 */
[----:B------:R-:W-:Y:S01]  /*0fb0*/  IMAD.U32 R24, RZ, RZ, UR42 ;  /* 0x0000002aff187e24 */ /* 0x000fe2000f8e00ff */
[----:B------:R-:W-:Y:S01]  /*0fc0*/  USHF.R.S32.HI UR43, URZ, 0x7, UR43 ;  /* 0x000000073f2b7899 */ /* 0x000fe2000801142b */
[----:B------:R-:W-:Y:S01]  /*0fd0*/  SHF.R.S32.HI R21, RZ, 0x1f, R19 ;  /* 0x0000001fff157819 */ /* 0x000fe20000011413 */
[----:B------:R-:W-:Y:S01]  /*0fe0*/  IMAD.U32 R25, RZ, RZ, UR5 ;  /* 0x00000005ff197e24 */ /* 0x000fe2000f8e00ff */
[----:B--2---:R-:W-:Y:S01]  /*0ff0*/  IADD3 R10, R10, 0xffffffe, RZ ;  /* 0x0ffffffe0a0a7810 */ /* 0x004fe20007ffe0ff */
[----:B------:R-:W1:Y:S03]  /*1000*/  LDC.U8 R2, c[0x0][0x328] ;  /* 0x0000ca00ff027b82 */ /* 0x000e660000000000 */
[----:B------:R-:W2:Y:S02]  /*1010*/  F2I.FTZ.U32.TRUNC.NTZ R11, R10 ;  /* 0x0000000a000b7305 */ /* 0x000ea4000021f000 */
[----:B--2---:R-:W-:-:S02]  /*1020*/  IMAD.MOV R0, RZ, RZ, -R11 ;  /* 0x000000ffff007224 */ /* 0x004fc400078e0a0b */
[----:B------:R-:W-:Y:S02]  /*1030*/  IMAD.MOV.U32 R10, RZ, RZ, RZ ;  /* 0x000000ffff0a7224 */ /* 0x000fe400078e00ff */
[----:B------:R-:W-:Y:S02]  /*1040*/  IMAD R9, R0, R5, RZ ;  /* 0x0000000500097224 */ /* 0x000fe400078e02ff */
[----:B------:R-:W2:Y:S02]  /*1050*/  S2R R0, SR_CTAID.Y ;  /* 0x0000000000007919 */ /* 0x000ea40000002600 */
[----:B------:R-:W-:-:S06]  /*1060*/  IMAD.HI.U32 R9, R11, R9, R10 ;  /* 0x000000090b097227 */ /* 0x000fcc00078e000a */
[----:B------:R-:W-:-:S04]  /*1070*/  IMAD.HI.U32 R4, R9, R8, RZ ;  /* 0x0000000809047227 */ /* 0x000fc800078e00ff */
[----:B------:R-:W-:-:S04]  /*1080*/  IMAD.MOV R6, RZ, RZ, -R4 ;  /* 0x000000ffff067224 */ /* 0x000fc800078e0a04 */
[----:B------:R-:W-:-:S05]  /*1090*/  IMAD R6, R5, R6, R8 ;  /* 0x0000000605067224 */ /* 0x000fca00078e0208 */
[----:B------:R-:W-:Y:S01]  /*10a0*/  ISETP.GT.U32.AND P3, PT, R5, R6, PT ;  /* 0x000000060500720c */ /* 0x000fe20003f64070 */
[----:B--2---:R-:W-:-:S05]  /*10b0*/  IMAD.WIDE R8, R0, 0x80, RZ ;  /* 0x0000008000087825 */ /* 0x004fca00078e02ff */
[----:B------:R-:W-:Y:S02]  /*10c0*/  SEL R17, R8, RZ, P0 ;  /* 0x000000ff08117207 */ /* 0x000fe40000000000 */
[----:B------:R-:W-:Y:S01]  /*10d0*/  SEL R23, R9, RZ, P0 ;  /* 0x000000ff09177207 */ /* 0x000fe20000000000 */
[----:B---3--:R-:W-:Y:S01]  /*10e0*/  IMAD.WIDE.U32 R8, R15, c[0x0][0x3d8], RZ ;  /* 0x0000f6000f087a25 */ /* 0x008fe200078e00ff */
[----:B-1----:R-:W-:Y:S02]  /*10f0*/  ISETP.NE.AND P0, PT, R2, RZ, PT ;  /* 0x000000ff0200720c */ /* 0x002fe40003f05270 */
[----:B------:R-:W-:Y:S01]  /*1100*/  LOP3.LUT R2, R7, c[0x0][0x1c8], RZ, 0x3c, !PT ;  /* 0x0000720007027a12 */ /* 0x000fe200078e3cff */
[----:B------:R-:W-:Y:S01]  /*1110*/  @!P3 IMAD.IADD R6, R6, 0x1, -R5 ;  /* 0x000000010606b824 */ /* 0x000fe200078e0a05 */
[----:B------:R-:W-:Y:S01]  /*1120*/  @!P3 IADD3 R4, R4, 0x1, RZ ;  /* 0x000000010404b810 */ /* 0x000fe20007ffe0ff */
[----:B------:R-:W-:Y:S01]  /*1130*/  IMAD R15, R15, c[0x0][0x3dc], R9 ;  /* 0x0000f7000f0f7a24 */ /* 0x000fe200078e0209 */
[----:B------:R-:W-:-:S02]  /*1140*/  ISETP.GE.AND P2, PT, R2, RZ, PT ;  /* 0x000000ff0200720c */ /* 0x000fc40003f46270 */
[----:B------:R-:W-:Y:S02]  /*1150*/  ISETP.GE.U32.AND P5, PT, R6, R5, PT ;  /* 0x000000050600720c */ /* 0x000fe40003fa6070 */
[----:B------:R-:W-:Y:S02]  /*1160*/  SEL R16, R8, RZ, P1 ;  /* 0x000000ff08107207 */ /* 0x000fe40000800000 */
[----:B------:R-:W-:Y:S01]  /*1170*/  SHF.R.S32.HI R5, RZ, 0x1f, R0 ;  /* 0x0000001fff057819 */ /* 0x000fe20000011400 */
[C---:B------:R-:W-:Y:S01]  /*1180*/  @P0 IMAD R6, R0.reuse, c[0x0][0x214], RZ ;  /* 0x0000850000060a24 */ /* 0x040fe200078e02ff */
[----:B------:R-:W-:Y:S01]  /*1190*/  SEL R15, R15, RZ, P1 ;  /* 0x000000ff0f0f7207 */ /* 0x000fe20000800000 */
[----:B------:R-:W-:Y:S02]  /*11a0*/  @!P0 IMAD R2, R0, c[0x0][0x1c0], R7 ;  /* 0x0000700000028a24 */ /* 0x000fe400078e0207 */
[----:B------:R-:W-:Y:S02]  /*11b0*/  @P0 IMAD R175, R7, c[0x0][0x234], R6 ;  /* 0x00008d0007af0a24 */ /* 0x000fe400078e0206 */
[----:B------:R-:W-:-:S02]  /*11c0*/  @!P0 IMAD R175, R2, c[0x0][0x214], RZ ;  /* 0x0000850002af8a24 */ /* 0x000fc400078e02ff */
[----:B------:R-:W-:-:S05]  /*11d0*/  @P5 IADD3 R4, R4, 0x1, RZ ;  /* 0x0000000104045810 */ /* 0x000fca0007ffe0ff */
[----:B------:R-:W-:Y:S01]  /*11e0*/  IMAD.MOV.U32 R2, RZ, RZ, R4 ;  /* 0x000000ffff027224 */ /* 0x000fe200078e0004 */
[----:B------:R-:W-:-:S03]  /*11f0*/  SHF.R.S32.HI R4, RZ, 0x1f, R7 ;  /* 0x0000001fff047819 */ /* 0x000fc60000011407 */
[----:B------:R-:W-:Y:S01]  /*1200*/  @!P2 IMAD.MOV R2, RZ, RZ, -R2 ;  /* 0x000000ffff02a224 */ /* 0x000fe200078e0a02 */
[----:B------:R-:W-:-:S04]  /*1210*/  @!P4 LOP3.LUT R2, RZ, c[0x0][0x1c8], RZ, 0x33, !PT ;  /* 0x00007200ff02ca12 */ /* 0x000fc800078e33ff */
[----:B------:R-:W-:Y:S01]  /*1220*/  SHF.R.S32.HI R11, RZ, 0x1f, R2 ;  /* 0x0000001fff0b7819 */ /* 0x000fe20000011402 */
[----:B------:R-:W-:Y:S05]  /*1230*/  @!P0 BRA `(.L_x_507) ;  /* 0x0000007000008947 */ /* 0x000fea0003800000 */
[----:B------:R-:W-:Y:S02]  /*1240*/  MOV R9, 0x80 ;  /* 0x0000008000097802 */ /* 0x000fe40000000f00 */
[----:B------:R-:W-:Y:S02]  /*1250*/  MOV R6, c[0x0][0x210] ;  /* 0x0000840000067a02 */ /* 0x000fe40000000f00 */
[----:B------:R-:W-:-:S03]  /*1260*/  IADD3 R13, R9, c[0x0][0x224], RZ ;  /* 0x00008900090d7a10 */ /* 0x000fc60007ffe0ff */
[----:B------:R-:W-:Y:S02]  /*1270*/  IMAD R6, R9, R6, c[0x0][0x234] ;  /* 0x00008d0009067624 */ /* 0x000fe400078e0206 */
[----:B------:R-:W-:-:S04]  /*1280*/  IMAD R13, R13, R0, RZ ;  /* 0x000000000d0d7224 */ /* 0x000fc800078e02ff */
[----:B------:R-:W-:Y:S01]  /*1290*/  IMAD R159, R6, R7, R13 ;  /* 0x00000007069f7224 */ /* 0x000fe200078e020d */
[----:B------:R-:W-:Y:S05]  /*12a0*/  BRA `(.L_x_508) ;  /* 0x0000002000007947 */ /* 0x000fea0003800000 */
.L_x_507:
[----:B------:R-:W-:-:S04]  /*12b0*/  IMAD R159, R0, c[0x0][0x1c0], R7 ;  /* 0x00007000009f7a24 */ /* 0x000fc800078e0207 */
[----:B------:R-:W-:Y:S02]  /*12c0*/  IMAD R159, R159, c[0x0][0x224], RZ ;  /* 0x000089009f9f7a24 */ /* 0x000fe400078e02ff */
.L_x_508:
[----:B------:R-:W1:Y:S01]  /*12d0*/  S2R R10, SR_TID.X ;  /* 0x00000000000a7919 */ /* 0x000e620000002100 */
[----:B------:R-:W-:Y:S01]  /*12e0*/  IMAD.WIDE R24, R0, c[0x0][0x224], R24 ;  /* 0x0000890000187a25 */ /* 0x000fe200078e0218 */
[----:B------:R-:W-:Y:S01]  /*12f0*/  UIMAD UR6, UR6, UR13, UR14 ;  /* 0x0000000d060672a4 */ /* 0x000fe2000f8e020e */
[----:B------:R-:W-:Y:S01]  /*1300*/  IADD3 R175, R175, UR42, RZ ;  /* 0x0000002aafaf7c10 */ /* 0x000fe2000fffe0ff */
[----:B------:R-:W-:Y:S01]  /*1310*/  UIADD3 UR39, UP0, UR41, UR39, URZ ;  /* 0x0000002729277290 */ /* 0x000fe2000ff1e03f */
[----:B------:R-:W-:Y:S01]  /*1320*/  @P1 BAR.SYNC.DEFER_BLOCKING 0x0 ;  /* 0x0000000000001b1d */ /* 0x000fe20000010000 */
[----:B------:R-:W-:Y:S01]  /*1330*/  IADD3 R17, P0, R24, R17, RZ ;  /* 0x0000001118117210 */ /* 0x000fe20007f1e0ff */
[----:B------:R-:W-:Y:S01]  /*1340*/  UIADD3 UR6, UR35, UR6, URZ ;  /* 0x0000000623067290 */ /* 0x000fe2000fffe03f */
[----:B------:R-:W-:Y:S01]  /*1350*/  IADD3 R159, R159, UR42, RZ ;  /* 0x0000002a9f9f7c10 */ /* 0x000fe2000fffe0ff */
[----:B------:R-:W-:Y:S01]  /*1360*/  UIADD3.X UR38, UR4, UR38, URZ, UP0, !UPT ;  /* 0x0000002604267290 */ /* 0x000fe200087fe43f */
[----:B------:R-:W-:Y:S01]  /*1370*/  IADD3.X R23, R25, R23, RZ, P0, !PT ;  /* 0x0000001719177210 */ /* 0x000fe200007fe4ff */
[----:B------:R-:W-:Y:S01]  /*1380*/  UIADD3 UR52, UR43, -0x1, URZ ;  /* 0xffffffff2b347890 */ /* 0x000fe2000fffe03f */
[----:B------:R-:W-:Y:S01]  /*1390*/  MOV R20, UR39 ;  /* 0x0000002700147c02 */ /* 0x000fe20008000f00 */
[----:B------:R-:W-:Y:S01]  /*13a0*/  IMAD R14, R17, UR6, RZ ;  /* 0x00000006110e7c24 */ /* 0x000fe2000f8e02ff */
[----:B------:R-:W-:Y:S01]  /*13b0*/  ULDC.64 UR6, c[0x0][0x198] ;  /* 0x0000660000067ab9 */ /* 0x000fe20000000a00 */
[----:B------:R-:W-:Y:S01]  /*13c0*/  IMAD.MOV.U32 R158, RZ, RZ, 0x4 ;  /* 0x00000004ff9e7424 */ /* 0x000fe200078e00ff */
[----:B------:R-:W-:Y:S01]  /*13d0*/  UIMAD UR6, UR38, UR6, URZ ;  /* 0x00000006260672a4 */ /* 0x000fe2000f8e023f */
[----:B------:R-:W-:Y:S01]  /*13e0*/  IMAD R14, R23, UR34, R14 ;  /* 0x00000022170e7c24 */ /* 0x000fe2000f8e020e */
[----:B------:R-:W-:Y:S01]  /*13f0*/  CS2R R94, SRZ ;  /* 0x00000000005e7805 */ /* 0x000fe2000001ff00 */
[----:B------:R-:W-:Y:S01]  /*1400*/  IMAD.WIDE R174, R175, R158, c[0x0][0x200] ;  /* 0x00008000afae7625 */ /* 0x000fe200078e029e */
[----:B------:R-:W-:Y:S01]  /*1410*/  UIMAD UR6, UR39, UR7, UR6 ;  /* 0x00000007270672a4 */ /* 0x000fe2000f8e0206 */
[----:B------:R-:W-:Y:S01]  /*1420*/  CS2R R92, SRZ ;  /* 0x00000000005c7805 */ /* 0x000fe2000001ff00 */
[----:B------:R-:W-:Y:S01]  /*1430*/  CS2R R98, SRZ ;  /* 0x0000000000627805 */ /* 0x000fe2000001ff00 */
[----:B------:R-:W-:Y:S01]  /*1440*/  CS2R R96, SRZ ;  /* 0x0000000000607805 */ /* 0x000fe2000001ff00 */
[----:B-1----:R-:W-:Y:S01]  /*1450*/  SHF.R.S32.HI R9, RZ, 0x1f, R10 ;  /* 0x0000001fff097819 */ /* 0x002fe2000001140a */
[----:B------:R-:W-:Y:S01]  /*1460*/  CS2R R90, SRZ ;  /* 0x00000000005a7805 */ /* 0x000fe2000001ff00 */
[----:B------:R-:W-:Y:S01]  /*1470*/  CS2R R88, SRZ ;  /* 0x0000000000587805 */ /* 0x000fe2000001ff00 */
[----:B------:R-:W-:Y:S01]  /*1480*/  CS2R R86, SRZ ;  /* 0x0000000000567805 */ /* 0x000fe2000001ff00 */
[CC--:B------:R-:W-:Y:S01]  /*1490*/  LEA.HI R13, R9.reuse, R10.reuse, RZ, 0x5 ;  /* 0x0000000a090d7211 */ /* 0x0c0fe200078f28ff */
[----:B------:R-:W-:Y:S01]  /*14a0*/  CS2R R84, SRZ ;  /* 0x0000000000547805 */ /* 0x000fe2000001ff00 */
[-C--:B------:R-:W-:Y:S01]  /*14b0*/  LEA.HI R9, R9, R10.reuse, RZ, 0x2 ;  /* 0x0000000a09097211 */ /* 0x080fe200078f10ff */
[----:B------:R-:W-:Y:S01]  /*14c0*/  CS2R R78, SRZ ;  /* 0x00000000004e7805 */ /* 0x000fe2000001ff00 */
[----:B------:R-:W-:Y:S01]  /*14d0*/  LOP3.LUT R25, R13, 0xffffffe0, RZ, 0xc0, !PT ;  /* 0xffffffe00d197812 */ /* 0x000fe200078ec0ff */
[----:B------:R-:W-:Y:S01]  /*14e0*/  CS2R R76, SRZ ;  /* 0x00000000004c7805 */ /* 0x000fe2000001ff00 */
[----:B------:R-:W-:Y:S01]  /*14f0*/  SHF.R.S32.HI R13, RZ, 0x5, R13 ;  /* 0x00000005ff0d7819 */ /* 0x000fe2000001140d */
[----:B------:R-:W-:Y:S01]  /*1500*/  CS2R R82, SRZ ;  /* 0x0000000000527805 */ /* 0x000fe2000001ff00 */
[----:B------:R-:W-:Y:S01]  /*1510*/  IADD3 R168, -R25, R10, RZ ;  /* 0x0000000a19a87210 */ /* 0x000fe20007ffe1ff */
[----:B------:R-:W-:Y:S01]  /*1520*/  CS2R R80, SRZ ;  /* 0x0000000000507805 */ /* 0x000fe2000001ff00 */
[----:B------:R-:W-:Y:S01]  /*1530*/  SHF.R.S32.HI R8, RZ, 0x2, R9 ;  /* 0x00000002ff087819 */ /* 0x000fe20000011409 */
[----:B------:R-:W-:Y:S01]  /*1540*/  CS2R R74, SRZ ;  /* 0x00000000004a7805 */ /* 0x000fe2000001ff00 */
[----:B------:R-:W-:Y:S01]  /*1550*/  LOP3.LUT R9, R9, 0xfffffffc, RZ, 0xc0, !PT ;  /* 0xfffffffc09097812 */ /* 0x000fe200078ec0ff */
[----:B------:R-:W-:Y:S01]  /*1560*/  IMAD R18, R13, UR32, R168 ;  /* 0x000000200d127c24 */ /* 0x000fe2000f8e02a8 */
[----:B------:R-:W-:Y:S01]  /*1570*/  SHF.R.S32.HI R6, RZ, 0x1f, R8 ;  /* 0x0000001fff067819 */ /* 0x000fe20000011408 */
[----:B------:R-:W-:Y:S01]  /*1580*/  IMAD.WIDE.U32 R24, R8, c[0x0][0x1a0], RZ ;  /* 0x0000680008187a25 */ /* 0x000fe200078e00ff */
[----:B------:R-:W-:Y:S01]  /*1590*/  CS2R R72, SRZ ;  /* 0x0000000000487805 */ /* 0x000fe2000001ff00 */
[----:B------:R-:W-:Y:S01]  /*15a0*/  CS2R R70, SRZ ;  /* 0x0000000000467805 */ /* 0x000fe2000001ff00 */
[----:B------:R-:W-:Y:S01]  /*15b0*/  IADD3 R19, P2, P0, R18, UR31, R19 ;  /* 0x0000001f12137c10 */ /* 0x000fe2000f85e013 */
[----:B------:R-:W-:Y:S01]  /*15c0*/  IMAD R23, R6, c[0x0][0x1a0], RZ ;  /* 0x0000680006177a24 */ /* 0x000fe200078e02ff */
[----:B------:R-:W-:Y:S01]  /*15d0*/  SHF.R.S32.HI R18, RZ, 0x1f, R18 ;  /* 0x0000001fff127819 */ /* 0x000fe20000011412 */
[----:B------:R-:W-:Y:S01]  /*15e0*/  IMAD.IADD R9, R10, 0x1, -R9 ;  /* 0x000000010a097824 */ /* 0x000fe200078e0a09 */
[----:B------:R-:W-:Y:S01]  /*15f0*/  CS2R R68, SRZ ;  /* 0x0000000000447805 */ /* 0x000fe2000001ff00 */
[----:B------:R-:W-:Y:S01]  /*1600*/  IMAD R13, R6, c[0x0][0x198], RZ ;  /* 0x00006600060d7a24 */ /* 0x000fe200078e02ff */
[----:B------:R-:W-:Y:S01]  /*1610*/  IADD3.X R10, R18, UR15, R21, P2, P0 ;  /* 0x0000000f120a7c10 */ /* 0x000fe200097e0415 */
[----:B------:R-:W-:Y:S01]  /*1620*/  IMAD R12, R8, c[0x0][0x1a4], R23 ;  /* 0x00006900080c7a24 */ /* 0x000fe200078e0217 */
[----:B------:R-:W-:Y:S01]  /*1630*/  IADD3 R18, P0, R19, R16, RZ ;  /* 0x0000001013127210 */ /* 0x000fe20007f1e0ff */
[----:B------:R-:W-:-:S02]  /*1640*/  IMAD.SHL.U32 R30, R9, 0x8, RZ ;  /* 0x00000008091e7824 */ /* 0x000fc400078e00ff */
[----:B------:R-:W-:-:S03]  /*1650*/  IMAD.WIDE.U32 R26, R8, c[0x0][0x198], RZ ;  /* 0x00006600081a7a25 */ /* 0x000fc600078e00ff */
[----:B------:R-:W-:Y:S01]  /*1660*/  SHF.R.S32.HI R31, RZ, 0x1f, R30 ;  /* 0x0000001fff1f7819 */ /* 0x000fe2000001141e */
[----:B------:R-:W-:Y:S02]  /*1670*/  IMAD R13, R8, c[0x0][0x19c], R13 ;  /* 0x00006700080d7a24 */ /* 0x000fe400078e020d */
[----:B------:R-:W-:Y:S01]  /*1680*/  IMAD.IADD R25, R25, 0x1, R12 ;  /* 0x0000000119197824 */ /* 0x000fe200078e020c */
[----:B------:R-:W-:Y:S01]  /*1690*/  MOV R12, UR39 ;  /* 0x00000027000c7c02 */ /* 0x000fe20008000f00 */
[----:B------:R-:W-:Y:S01]  /*16a0*/  IMAD.X R19, R10, 0x1, R15, P0 ;  /* 0x000000010a137824 */ /* 0x000fe200000e060f */
[----:B------:R-:W-:Y:S01]  /*16b0*/  IADD3 R8, P0, R8, UR42, RZ ;  /* 0x0000002a08087c10 */ /* 0x000fe2000ff1e0ff */
[----:B------:R-:W-:Y:S01]  /*16c0*/  IMAD.WIDE.U32 R20, R20, c[0x0][0x1a0], R24 ;  /* 0x0000680014147a25 */ /* 0x000fe200078e0018 */
[----:B------:R-:W-:Y:S02]  /*16d0*/  IADD3 R27, R27, R13, RZ ;  /* 0x0000000d1b1b7210 */ /* 0x000fe40007ffe0ff */
[----:B------:R-:W-:Y:S01]  /*16e0*/  IADD3.X R6, R6, UR5, RZ, P0, !PT ;  /* 0x0000000506067c10 */ /* 0x000fe200087fe4ff */
[C---:B------:R-:W-:Y:S01]  /*16f0*/  IMAD R23, R5.reuse, c[0x0][0x180], RZ ;  /* 0x0000600005177a24 */ /* 0x040fe200078e02ff */
[----:B------:R-:W-:Y:S01]  /*1700*/  ULDC.64 UR4, c[0x0][0x1a0] ;  /* 0x0000680000047ab9 */ /* 0x000fe20000000a00 */
[----:B------:R-:W-:Y:S01]  /*1710*/  IMAD R25, R5, c[0x0][0x368], RZ ;  /* 0x0000da0005197a24 */ /* 0x000fe200078e02ff */
[----:B------:R-:W-:Y:S01]  /*1720*/  UIMAD UR4, UR38, UR4, URZ ;  /* 0x00000004260472a4 */ /* 0x000fe2000f8e023f */
[----:B------:R-:W-:-:S02]  /*1730*/  IMAD R24, R0, c[0x0][0x184], R23 ;  /* 0x0000610000187a24 */ /* 0x000fc400078e0217 */
[C---:B------:R-:W-:Y:S01]  /*1740*/  IMAD.WIDE.U32 R32, R0.reuse, c[0x0][0x180], R30 ;  /* 0x0000600000207a25 */ /* 0x040fe200078e001e */
[----:B------:R-:W-:Y:S02]  /*1750*/  UIMAD UR4, UR39, UR5, UR4 ;  /* 0x00000005270472a4 */ /* 0x000fe4000f8e0204 */
[----:B------:R-:W-:Y:S01]  /*1760*/  UIADD3 UR5, -UR40, UR10, UR41 ;  /* 0x0000000a28057290 */ /* 0x000fe2000fffe129 */
[----:B------:R-:W-:Y:S02]  /*1770*/  IMAD R15, R5, c[0x0][0x188], RZ ;  /* 0x00006200050f7a24 */ /* 0x000fe400078e02ff */
[C---:B------:R-:W-:Y:S01]  /*1780*/  IMAD R28, R0.reuse, c[0x0][0x36c], R25 ;  /* 0x0000db00001c7a24 */ /* 0x040fe200078e0219 */
[----:B------:R-:W-:Y:S01]  /*1790*/  IADD3 R25, R33, R24, RZ ;  /* 0x0000001821197210 */ /* 0x000fe20007ffe0ff */
[----:B------:R-:W-:Y:S01]  /*17a0*/  IMAD.WIDE.U32 R36, R0, c[0x0][0x368], R30 ;  /* 0x0000da0000247a25 */ /* 0x000fe200078e001e */
[----:B------:R-:W-:Y:S01]  /*17b0*/  MOV R24, R32 ;  /* 0x0000002000187202 */ /* 0x000fe20000000f00 */
[----:B------:R-:W-:-:S02]  /*17c0*/  UIADD3 UR5, UR5, -UR9, URZ ;  /* 0x8000000905057290 */ /* 0x000fc4000fffe03f */
[----:B------:R-:W-:Y:S01]  /*17d0*/  IMAD R9, R6, c[0x0][0x190], RZ ;  /* 0x0000640006097a24 */ /* 0x000fe200078e02ff */
[----:B------:R-:W-:Y:S01]  /*17e0*/  IADD3 R29, R37, R28, RZ ;  /* 0x0000001c251d7210 */ /* 0x000fe20007ffe0ff */
[----:B------:R-:W-:Y:S01]  /*17f0*/  IMAD.WIDE.U32 R34, R8, c[0x0][0x190], R30 ;  /* 0x0000640008227a25 */ /* 0x000fe200078e001e */
[----:B------:R-:W-:-:S03]  /*1800*/  MOV R28, R36 ;  /* 0x00000024001c7202 */ /* 0x000fc60000000f00 */
[----:B------:R-:W-:-:S04]  /*1810*/  IMAD.WIDE.U32 R12, R12, c[0x0][0x198], R26 ;  /* 0x000066000c0c7a25 */ /* 0x000fc800078e001a */
[C---:B------:R-:W-:Y:S02]  /*1820*/  IMAD R22, R0.reuse, c[0x0][0x18c], R15 ;  /* 0x0000630000167a24 */ /* 0x040fe400078e020f */
[----:B------:R-:W-:-:S04]  /*1830*/  IMAD.WIDE.U32 R30, R0, c[0x0][0x188], R30 ;  /* 0x00006200001e7a25 */ /* 0x000fc800078e001e */
[----:B------:R-:W-:Y:S02]  /*1840*/  IMAD R26, R8, c[0x0][0x194], R9 ;  /* 0x00006500081a7a24 */ /* 0x000fe400078e0209 */
[----:B------:R-:W-:Y:S02]  /*1850*/  IMAD R9, R11, c[0x0][0x1b0], RZ ;  /* 0x00006c000b097a24 */ /* 0x000fe400078e02ff */
[----:B------:R-:W-:Y:S02]  /*1860*/  IMAD R15, R6, c[0x0][0x370], RZ ;  /* 0x0000dc00060f7a24 */ /* 0x000fe400078e02ff */
[----:B------:R-:W-:Y:S02]  /*1870*/  IMAD.IADD R23, R31, 0x1, R22 ;  /* 0x000000011f177824 */ /* 0x000fe400078e0216 */
[----:B------:R-:W-:-:S04]  /*1880*/  IMAD.WIDE.U32 R18, R17, UR34, R18 ;  /* 0x0000002211127c25 */ /* 0x000fc8000f8e0012 */
[----:B------:R-:W-:Y:S01]  /*1890*/  IMAD R11, R11, c[0x0][0x1b8], RZ ;  /* 0x00006e000b0b7a24 */ /* 0x000fe200078e02ff */
[----:B------:R-:W-:Y:S01]  /*18a0*/  LEA R176, P0, R18, c[0x0][0x350], 0x2 ;  /* 0x0000d40012b07a11 */ /* 0x000fe200078010ff */
[----:B------:R-:W-:Y:S02]  /*18b0*/  IMAD.MOV.U32 R22, RZ, RZ, R30 ;  /* 0x000000ffff167224 */ /* 0x000fe400078e001e */
[C---:B------:R-:W-:Y:S02]  /*18c0*/  IMAD R9, R2.reuse, c[0x0][0x1b4], R9 ;  /* 0x00006d0002097a24 */ /* 0x040fe400078e0209 */
[----:B------:R-:W-:-:S04]  /*18d0*/  IMAD.WIDE.U32 R24, R2, c[0x0][0x1b0], R24 ;  /* 0x00006c0002187a25 */ /* 0x000fc800078e0018 */
[C---:B------:R-:W-:Y:S01]  /*18e0*/  IMAD R6, R8.reuse, c[0x0][0x374], R15 ;  /* 0x0000dd0008067a24 */ /* 0x040fe200078e020f */
[----:B------:R-:W-:Y:S01]  /*18f0*/  MOV R15, c[0x0][0x374] ;  /* 0x0000dd00000f7a02 */ /* 0x000fe20000000f00 */
[----:B------:R-:W-:-:S04]  /*1900*/  IMAD.WIDE.U32 R28, R8, c[0x0][0x370], R28 ;  /* 0x0000dc00081c7a25 */ /* 0x000fc800078e001c */
[C---:B------:R-:W-:Y:S01]  /*1910*/  IMAD R8, R2.reuse, c[0x0][0x1bc], R11 ;  /* 0x00006f0002087a24 */ /* 0x040fe200078e020b */
[----:B------:R-:W-:Y:S01]  /*1920*/  IADD3 R11, R19, R14, RZ ;  /* 0x0000000e130b7210 */ /* 0x000fe20007ffe0ff */
[----:B------:R-:W-:Y:S01]  /*1930*/  IMAD.WIDE.U32 R22, R2, c[0x0][0x1b8], R22 ;  /* 0x00006e0002167a25 */ /* 0x000fe200078e0016 */
[----:B------:R-:W-:Y:S02]  /*1940*/  IADD3 R2, P2, R24, R12, RZ ;  /* 0x0000000c18027210 */ /* 0x000fe40007f5e0ff */
[----:B------:R-:W-:Y:S01]  /*1950*/  LEA.HI.X R177, R18, c[0x0][0x354], R11, 0x2, P0 ;  /* 0x0000d50012b17a11 */ /* 0x000fe200000f140b */
[----:B------:R-:W-:Y:S01]  /*1960*/  IMAD.IADD R9, R25, 0x1, R9 ;  /* 0x0000000119097824 */ /* 0x000fe200078e0209 */
[----:B------:R-:W-:Y:S01]  /*1970*/  IADD3 R11, R23, R8, RZ ;  /* 0x00000008170b7210 */ /* 0x000fe20007ffe0ff */
[----:B------:R-:W-:Y:S01]  /*1980*/  IMAD.IADD R27, R35, 0x1, R26 ;  /* 0x00000001231b7824 */ /* 0x000fe200078e021a */
[----:B------:R-:W-:Y:S01]  /*1990*/  IADD3 R8, P0, R22, R20, RZ ;  /* 0x0000001416087210 */ /* 0x000fe20007f1e0ff */
[----:B------:R-:W-:Y:S01]  /*19a0*/  IMAD.MOV.U32 R26, RZ, RZ, R34 ;  /* 0x000000ffff1a7224 */ /* 0x000fe200078e0022 */
[----:B------:R-:W-:Y:S01]  /*19b0*/  IADD3.X R9, R9, UR6, R13, P2, !PT ;  /* 0x0000000609097c10 */ /* 0x000fe200097fe40d */
[----:B------:R-:W-:Y:S01]  /*19c0*/  IMAD R5, R5, c[0x0][0x178], RZ ;  /* 0x00005e0005057a24 */ /* 0x000fe200078e02ff */
[----:B------:R-:W-:Y:S01]  /*19d0*/  LEA R10, P2, R2, c[0x0][0x168], 0x1 ;  /* 0x00005a00020a7a11 */ /* 0x000fe200078408ff */
[----:B------:R-:W-:Y:S01]  /*19e0*/  IMAD.WIDE.U32 R26, R0, c[0x0][0x178], R26 ;  /* 0x00005e00001a7a25 */ /* 0x000fe200078e001a */
[----:B------:R-:W-:Y:S01]  /*19f0*/  IADD3.X R21, R11, UR4, R21, P0, !PT ;  /* 0x000000040b157c10 */ /* 0x000fe200087fe415 */
[----:B------:R-:W-:Y:S01]  /*1a00*/  ULEA.HI UR4, UR52, UR52, URZ, 0x1 ;  /* 0x0000003434047291 */ /* 0x000fe2000f8f083f */
[----:B------:R-:W-:Y:S01]  /*1a10*/  LEA.HI.X R11, R2, c[0x0][0x16c], R9, 0x1, P2 ;  /* 0x00005b00020b7a11 */ /* 0x000fe200010f0c09 */
[----:B------:R-:W-:Y:S01]  /*1a20*/  IMAD.MOV.U32 R9, RZ, RZ, c[0x0][0x198] ;  /* 0x00006600ff097624 */ /* 0x000fe200078e00ff */
[----:B------:R-:W-:Y:S01]  /*1a30*/  LEA R18, P0, R8, c[0x0][0x170], 0x1 ;  /* 0x00005c0008127a11 */ /* 0x000fe200078008ff */
[----:B------:R-:W-:Y:S01]  /*1a40*/  ULOP3.LUT UR4, UR4, 0xfffffffe, URZ, 0xc0, !UPT ;  /* 0xfffffffe04047892 */ /* 0x000fe2000f8ec03f */
[----:B------:R-:W-:Y:S01]  /*1a50*/  MOV R2, c[0x0][0x19c] ;  /* 0x0000670000027a02 */ /* 0x000fe20000000f00 */
[----:B------:R-:W-:Y:S01]  /*1a60*/  IMAD R5, R0, c[0x0][0x17c], R5 ;  /* 0x00005f0000057a24 */ /* 0x000fe200078e0205 */
[----:B------:R-:W-:Y:S01]  /*1a70*/  LEA R20, P2, R9, R10, 0x7 ;  /* 0x0000000a09147211 */ /* 0x000fe200078438ff */
[----:B------:R-:W-:Y:S01]  /*1a80*/  UIADD3 UR4, UR52, -UR4, URZ ;  /* 0x8000000434047290 */ /* 0x000fe2000fffe03f */
[----:B------:R-:W-:Y:S01]  /*1a90*/  LEA.HI.X R19, R8, c[0x0][0x174], R21, 0x1, P0 ;  /* 0x00005d0008137a11 */ /* 0x000fe200000f0c15 */
[----:B------:R-:W-:Y:S01]  /*1aa0*/  IMAD.IADD R27, R27, 0x1, R5 ;  /* 0x000000011b1b7824 */ /* 0x000fe200078e0205 */
[----:B------:R-:W-:Y:S01]  /*1ab0*/  LEA.HI.X R21, R9, R11, R2, 0x7, P2 ;  /* 0x0000000b09157211 */ /* 0x000fe200010f3c02 */
[C---:B------:R-:W-:Y:S01]  /*1ac0*/  IMAD R2, R4.reuse, c[0x0][0x1a8], RZ ;  /* 0x00006a0004027a24 */ /* 0x040fe200078e02ff */
[----:B------:R-:W-:Y:S01]  /*1ad0*/  UISETP.NE.AND UP0, UPT, UR4, 0x1, UPT ;  /* 0x000000010400788c */ /* 0x000fe2000bf05270 */
[----:B------:R-:W-:Y:S01]  /*1ae0*/  IADD3 R29, R29, R6, RZ ;  /* 0x000000061d1d7210 */ /* 0x000fe20007ffe0ff */
[----:B------:R-:W-:Y:S01]  /*1af0*/  USHF.R.S32.HI UR4, URZ, 0x1f, UR5 ;  /* 0x0000001f3f047899 */ /* 0x000fe20008011405 */
[----:B------:R-:W-:Y:S01]  /*1b00*/  IMAD R4, R4, c[0x0][0x378], RZ ;  /* 0x0000de0004047a24 */ /* 0x000fe200078e02ff */
[----:B------:R-:W-:Y:S01]  /*1b10*/  MOV R5, c[0x0][0x1a4] ;  /* 0x0000690000057a02 */ /* 0x000fe20000000f00 */
[----:B------:R-:W-:Y:S01]  /*1b20*/  IMAD.MOV.U32 R9, RZ, RZ, c[0x0][0x1a0] ;  /* 0x00006800ff097624 */ /* 0x000fe200078e00ff */
[----:B------:R-:W-:Y:S01]  /*1b30*/  ULEA.HI UR4, UR4, UR5, URZ, 0x7 ;  /* 0x0000000504047291 */ /* 0x000fe2000f8f383f */
[----:B------:R-:W-:-:S02]  /*1b40*/  IMAD R2, R7, c[0x0][0x1ac], R2 ;  /* 0x00006b0007027a24 */ /* 0x000fc400078e0202 */
[----:B------:R-:W-:Y:S01]  /*1b50*/  IMAD.WIDE.U32 R26, R7, c[0x0][0x1a8], R26 ;  /* 0x00006a00071a7a25 */ /* 0x000fe200078e001a */
[----:B------:R-:W-:Y:S01]  /*1b60*/  LEA R22, P0, R9, R18, 0x7 ;  /* 0x0000001209167211 */ /* 0x000fe200078038ff */
[----:B------:R-:W-:Y:S02]  /*1b70*/  USHF.R.S32.HI UR4, URZ, 0x7, UR4 ;  /* 0x000000073f047899 */ /* 0x000fe40008011404 */
[C---:B------:R-:W-:Y:S01]  /*1b80*/  IMAD R4, R7.reuse, c[0x0][0x37c], R4 ;  /* 0x0000df0007047a24 */ /* 0x040fe200078e0204 */
[----:B------:R-:W-:Y:S01]  /*1b90*/  LEA R172, P3, R26, c[0x0][0x160], 0x1 ;  /* 0x000058001aac7a11 */ /* 0x000fe200078608ff */
[----:B------:R-:W-:Y:S01]  /*1ba0*/  IMAD.WIDE.U32 R28, R7, c[0x0][0x378], R28 ;  /* 0x0000de00071c7a25 */ /* 0x000fe200078e001c */
[----:B------:R-:W-:Y:S02]  /*1bb0*/  LEA.HI.X R23, R9, R19, R5, 0x7, P0 ;  /* 0x0000001309177211 */ /* 0x000fe400000f3c05 */
[----:B------:R-:W-:Y:S01]  /*1bc0*/  PLOP3.LUT P0, PT, PT, PT, UP0, 0x80, 0x0 ;  /* 0x000000000000781c */ /* 0x000fe20003f0f008 */
[----:B------:R-:W-:Y:S01]  /*1bd0*/  IMAD.IADD R2, R27, 0x1, R2 ;  /* 0x000000011b027824 */ /* 0x000fe200078e0202 */
[----:B------:R-:W-:Y:S01]  /*1be0*/  IADD3 R4, R29, R4, RZ ;  /* 0x000000041d047210 */ /* 0x000fe20007ffe0ff */
[----:B------:R-:W-:Y:S01]  /*1bf0*/  IMAD.MOV.U32 R17, RZ, RZ, c[0x0][0x370] ;  /* 0x0000dc00ff117624 */ /* 0x000fe200078e00ff */
[----:B------:R-:W-:Y:S01]  /*1c00*/  LEA R170, P2, R28, c[0x0][0x330], 0x1 ;  /* 0x0000cc001caa7a11 */ /* 0x000fe200078408ff */
[----:B------:R-:W-:Y:S01]  /*1c10*/  IMAD.MOV.U32 R13, RZ, RZ, c[0x0][0x190] ;  /* 0x00006400ff0d7624 */ /* 0x000fe200078e00ff */
[----:B------:R-:W-:Y:S01]  /*1c20*/  LEA.HI.X R173, R26, c[0x0][0x164], R2, 0x1, P3 ;  /* 0x000059001aad7a11 */ /* 0x000fe200018f0c02 */
[C---:B------:R-:W-:Y:S01]  /*1c30*/  IMAD.SHL.U32 R5, R145.reuse, 0x2, RZ ;  /* 0x0000000291057824 */ /* 0x040fe200078e00ff */
[----:B------:R-:W-:Y:S01]  /*1c40*/  IADD3 R2, R145, 0x1000, RZ ;  /* 0x0000100091027810 */ /* 0x000fe20007ffe0ff */
[----:B------:R-:W-:Y:S01]  /*1c50*/  IMAD.WIDE R158, R159, R158, c[0x0][0x3c8] ;  /* 0x0000f2009f9e7625 */ /* 0x000fe200078e029e */
[----:B------:R-:W-:-:S02]  /*1c60*/  LEA.HI.X R171, R28, c[0x0][0x334], R4, 0x1, P2 ;  /* 0x0000cd001cab7a11 */ /* 0x000fc400010f0c04 */
[----:B------:R-:W-:Y:S02]  /*1c70*/  LEA R14, P3, R17, R170, 0x7 ;  /* 0x000000aa110e7211 */ /* 0x000fe400078638ff */
[----:B------:R-:W-:Y:S01]  /*1c80*/  IMNMX R156, RZ, UR4, !PT ;  /* 0x00000004ff9c7c17 */ /* 0x000fe2000f800200 */
[----:B------:R-:W-:Y:S01]  /*1c90*/  @!PT LDS RZ, [RZ] ;  /* 0x00000000fffff984 */ /* 0x000fe20000000800 */
[----:B------:R-:W-:Y:S01]  /*1ca0*/  @!PT LDS RZ, [RZ] ;  /* 0x00000000fffff984 */ /* 0x000fe20000000800 */
[----:B------:R-:W-:Y:S01]  /*1cb0*/  @!PT LDS RZ, [RZ] ;  /* 0x00000000fffff984 */ /* 0x000fe20000000800 */
[----:B------:R1:W-:Y:S01]  /*1cc0*/  LDGSTS.E.BYPASS.LTC128B.128 [R5+0x4000], [R170.64] ;  /* 0x04000000aa057fae */ /* 0x0003e2000b901d64 */
[----:B------:R-:W-:Y:S02]  /*1cd0*/  SEL R2, R2, R145, !P0 ;  /* 0x0000009102027207 */ /* 0x000fe40004000000 */
[----:B------:R-:W-:Y:S02]  /*1ce0*/  MOV R9, c[0x0][0x194] ;  /* 0x0000650000097a02 */ /* 0x000fe40000000f00 */
[----:B------:R-:W-:Y:S02]  /*1cf0*/  LEA R8, P2, R13, R172, 0x7 ;  /* 0x000000ac0d087211 */ /* 0x000fe400078438ff */
[----:B------:R-:W-:-:S02]  /*1d00*/  LEA.HI.X R15, R17, R171, R15, 0x7, P3 ;  /* 0x000000ab110f7211 */ /* 0x000fc400018f3c0f */
[----:B------:R-:W-:Y:S02]  /*1d10*/  ISETP.LT.AND P1, PT, R156, UR43, PT ;  /* 0x0000002b9c007c0c */ /* 0x000fe4000bf21270 */
[----:B------:R-:W-:Y:S01]  /*1d20*/  SHF.L.U32 R167, R2, 0x1, RZ ;  /* 0x0000000102a77819 */ /* 0x000fe200000006ff */
[----:B------:R1:W-:Y:S01]  /*1d30*/  LDGSTS.E.BYPASS.LTC128B.128 [R5+0x5000], [R14.64] ;  /* 0x050000000e057fae */ /* 0x0003e2000b901d64 */
[----:B------:R-:W-:-:S03]  /*1d40*/  LEA.HI.X R9, R13, R173, R9, 0x7, P2 ;  /* 0x000000ad0d097211 */ /* 0x000fc600010f3c09 */
[----:B------:R1:W-:Y:S04]  /*1d50*/  LDGSTS.E.BYPASS.LTC128B.128 [R167], [R172.64] ;  /* 0x00000000aca77fae */ /* 0x0003e8000b901d64 */
[----:B------:R1:W-:Y:S04]  /*1d60*/  LDGSTS.E.BYPASS.LTC128B.128 [R167+0x1000], [R8.64] ;  /* 0x0100000008a77fae */ /* 0x0003e8000b901d64 */
[----:B------:R1:W-:Y:S04]  /*1d70*/  LDGSTS.E.BYPASS.LTC128B.128 [R5+0x6000], [R10.64] ;  /* 0x060000000a057fae */ /* 0x0003e8000b901d64 */
[----:B------:R1:W-:Y:S04]  /*1d80*/  LDGSTS.E.BYPASS.LTC128B.128 [R5+0x7000], [R20.64] ;  /* 0x0700000014057fae */ /* 0x0003e8000b901d64 */
[----:B------:R1:W-:Y:S04]  /*1d90*/  LDGSTS.E.BYPASS.LTC128B.128 [R5+0x8000], [R18.64] ;  /* 0x0800000012057fae */ /* 0x0003e8000b901d64 */
[----:B------:R1:W-:Y:S04]  /*1da0*/  LDGSTS.E.BYPASS.LTC128B.128 [R5+0x9000], [R22.64] ;  /* 0x0900000016057fae */ /* 0x0003e8000b901d64 */
[----:B------:R-:W0:Y:S01]  /*1db0*/  LDGDEPBAR ;  /* 0x00000000000079af */ /* 0x000e220000000000 */
[----:B------:R-:W-:Y:S05]  /*1dc0*/  @!P1 BRA `(.L_x_509) ;  /* 0x00005c5000009947 */ /* 0x000fea0003800000 */
[----:B------:R-:W-:Y:S02]  /*1dd0*/  IMAD.MOV.U32 R12, RZ, RZ, c[0x0][0x308] ;  /* 0x0000c200ff0c7624 */ /* 0x000fe400078e00ff */
[----:B------:R-:W-:-:S05]  /*1de0*/  IMAD.MOV.U32 R13, RZ, RZ, c[0x0][0x30c] ;  /* 0x0000c300ff0d7624 */ /* 0x000fca00078e00ff */
[----:B-1----:R-:W2:Y:S04]  /*1df0*/  LDG.E.64 R4, [R12.64] ;  /* 0x000000240c047981 */ /* 0x002ea8000c1e1b00 */
[----:B------:R-:W3:Y:S01]  /*1e00*/  LDG.E.64 R8, [R12.64+0x8] ;  /* 0x000008240c087981 */ /* 0x000ee2000c1e1b00 */
[----:B------:R-:W-:-:S05]  /*1e10*/  IMAD.WIDE R10, R142, 0x4, R174 ;  /* 0x000000048e0a7825 */ /* 0x000fca00078e02ae */
[----:B------:R1:W5:Y:S04]  /*1e20*/  LDG.E R166, [R10.64] ;  /* 0x000000240aa67981 */ /* 0x000368000c1e1900 */
[----:B------:R1:W5:Y:S04]  /*1e30*/  LDG.E R165, [R10.64+0x20] ;  /* 0x000020240aa57981 */ /* 0x000368000c1e1900 */
[----:B------:R1:W5:Y:S04]  /*1e40*/  LDG.E R164, [R10.64+0x100] ;  /* 0x000100240aa47981 */ /* 0x000368000c1e1900 */
[----:B------:R1:W5:Y:S01]  /*1e50*/  LDG.E R163, [R10.64+0x120] ;  /* 0x000120240aa37981 */ /* 0x000362000c1e1900 */
[----:B------:R-:W-:Y:S01]  /*1e60*/  IMAD R7, R0, c[0x0][0x1c0], R7 ;  /* 0x0000700000077a24 */ /* 0x000fe200078e0207 */
[----:B------:R-:W-:Y:S01]  /*1e70*/  SHF.R.S32.HI R162, RZ, 0x1f, R168 ;  /* 0x0000001fffa27819 */ /* 0x000fe200000114a8 */
[----:B------:R-:W-:Y:S01]  /*1e80*/  UIADD3 UR5, UR41, UR8, URZ ;  /* 0x0000000829057290 */ /* 0x000fe2000fffe03f */
[----:B------:R-:W-:Y:S01]  /*1e90*/  IADD3 R133, R140, 0x1000, RZ ;  /* 0x000010008c857810 */ /* 0x000fe20007ffe0ff */
[----:B------:R-:W-:Y:S01]  /*1ea0*/  IMAD.SHL.U32 R7, R7, 0x20, RZ ;  /* 0x0000002007077824 */ /* 0x000fe200078e00ff */
[----:B------:R-:W-:Y:S01]  /*1eb0*/  IADD3 R132, R141, 0x1000, RZ ;  /* 0x000010008d847810 */ /* 0x000fe20007ffe0ff */
[----:B------:R-:W-:Y:S01]  /*1ec0*/  IMAD.MOV.U32 R160, RZ, RZ, R158 ;  /* 0x000000ffffa07224 */ /* 0x000fe200078e009e */
[----:B------:R-:W-:Y:S01]  /*1ed0*/  SEL R133, R133, R140, !P0 ;  /* 0x0000008c85857207 */ /* 0x000fe20004000000 */
[----:B------:R-:W-:Y:S01]  /*1ee0*/  IMAD.MOV.U32 R95, RZ, RZ, RZ ;  /* 0x000000ffff5f7224 */ /* 0x000fe200078e00ff */
[----:B------:R-:W-:Y:S01]  /*1ef0*/  SEL R132, R132, R141, !P0 ;  /* 0x0000008d84847207 */ /* 0x000fe20004000000 */
[----:B------:R-:W-:-:S02]  /*1f00*/  UIADD3 UR5, -UR40, 0x80, UR5 ;  /* 0x0000008028057890 */ /* 0x000fc4000fffe105 */
[----:B------:R-:W-:Y:S02]  /*1f10*/  IMAD.SHL.U32 R133, R133, 0x2, RZ ;  /* 0x0000000285857824 */ /* 0x000fe400078e00ff */
[----:B------:R-:W-:Y:S01]  /*1f20*/  IMAD.SHL.U32 R132, R132, 0x2, RZ ;  /* 0x0000000284847824 */ /* 0x000fe200078e00ff */
[----:B--2---:R-:W2:Y:S01]  /*1f30*/  R2UR UR4, R4 ;  /* 0x00000000040473c2 */ /* 0x004ea200000e0000 */
[----:B---3--:R-:W-:-:S07]  /*1f40*/  IADD3 R168, P2, P1, R7, R8, R168 ;  /* 0x0000000807a87210 */ /* 0x008fce000795e0a8 */
[----:B------:R3:W4:Y:S01]  /*1f50*/  R2UR UR51, R5 ;  /* 0x00000000053373c2 */ /* 0x00072200000e0000 */
[----:B--2---:R-:W-:Y:S02]  /*1f60*/  UIADD3 UR50, UR4, -0x61c88647, URZ ;  /* 0x9e3779b904327890 */ /* 0x004fe4000fffe03f */
[----:B------:R-:W-:Y:S02]  /*1f70*/  UIADD3 UR48, UR4, 0x3c6ef372, URZ ;  /* 0x3c6ef37204307890 */ /* 0x000fe4000fffe03f */
[----:B------:R-:W-:Y:S02]  /*1f80*/  UIADD3 UR46, UR4, -0x255992d5, URZ ;  /* 0xdaa66d2b042e7890 */ /* 0x000fe4000fffe03f */
[----:B------:R-:W-:Y:S01]  /*1f90*/  UIADD3 UR44, UR4, 0x78dde6e4, URZ ;  /* 0x78dde6e4042c7890 */ /* 0x000fe2000fffe03f */
[----:B---3--:R-:W-:Y:S01]  /*1fa0*/  SHF.R.S32.HI R5, RZ, 0x1f, R7 ;  /* 0x0000001fff057819 */ /* 0x008fe20000011407 */
[----:B----4-:R-:W-:Y:S02]  /*1fb0*/  UIADD3 UR49, UR51, -0x4498517b, URZ ;  /* 0xbb67ae8533317890 */ /* 0x010fe4000fffe03f */
[----:B------:R-:W-:Y:S01]  /*1fc0*/  UIADD3 UR47, UR51, 0x76cf5d0a, URZ ;  /* 0x76cf5d0a332f7890 */ /* 0x000fe2000fffe03f */
[----:B------:R-:W-:Y:S01]  /*1fd0*/  IADD3.X R162, R5, R9, R162, P2, P1 ;  /* 0x0000000905a27210 */ /* 0x000fe200017e24a2 */
[----:B------:R-:W-:-:S02]  /*1fe0*/  UIADD3 UR45, UR51, 0x32370b8f, URZ ;  /* 0x32370b8f332d7890 */ /* 0x000fc4000fffe03f */
[----:B------:R-:W-:Y:S01]  /*1ff0*/  UIADD3 UR43, UR51, -0x126145ec, URZ ;  /* 0xed9eba14332b7890 */ /* 0x000fe2000fffe03f */
[----:B------:R-:W-:Y:S01]  /*2000*/  LOP3.LUT R162, R162, UR4, RZ, 0x3c, !PT ;  /* 0x00000004a2a27c12 */ /* 0x000fe2000f8e3cff */
[----:B------:R-:W-:Y:S02]  /*2010*/  UIADD3 UR42, UR4, 0x1715609d, URZ ;  /* 0x1715609d042a7890 */ /* 0x000fe4000fffe03f */
[----:B------:R-:W-:Y:S02]  /*2020*/  UIADD3 UR41, UR51, -0x56f99767, URZ ;  /* 0xa906689933297890 */ /* 0x000fe4000fffe03f */
[----:B------:R-:W-:Y:S02]  /*2030*/  UIADD3 UR7, UR4, -0x4ab325aa, URZ ;  /* 0xb54cda5604077890 */ /* 0x000fe4000fffe03f */
[----:B------:R-:W-:Y:S02]  /*2040*/  UIADD3 UR6, UR51, 0x646e171e, URZ ;  /* 0x646e171e33067890 */ /* 0x000fe4000fffe03f */
[----:B-1----:R-:W-:Y:S01]  /*2050*/  MOV R158, c[0x0][0x22c] ;  /* 0x00008b00009e7a02 */ /* 0x002fe20000000f00 */
[----:B------:R-:W-:Y:S01]  /*2060*/  IMAD.WIDE.U32 R168, R168, -0x2daee0ad, RZ ;  /* 0xd2511f53a8a87825 */ /* 0x000fe200078e00ff */
[----:B------:R-:W-:-:S02]  /*2070*/  SHF.L.U32 R2, R141, 0x1, RZ ;  /* 0x000000018d027819 */ /* 0x000fc400000006ff */
[----:B------:R-:W-:Y:S01]  /*2080*/  MOV R157, 0x1 ;  /* 0x00000001009d7802 */ /* 0x000fe20000000f00 */
[----:B------:R-:W-:Y:S01]  /*2090*/  IMAD R158, R158, c[0x0][0x1c0], RZ ;  /* 0x000070009e9e7a24 */ /* 0x000fe200078e02ff */
[----:B------:R-:W-:-:S04]  /*20a0*/  IADD3 R0, R2, R139, RZ ;  /* 0x0000008b02007210 */ /* 0x000fc80007ffe0ff */
[----:B------:R-:W-:Y:S02]  /*20b0*/  LEA R158, -R158, RZ, 0x7 ;  /* 0x000000ff9e9e7211 */ /* 0x000fe400078e39ff */
.L_x_512:
[----:B------:R-:W-:Y:S01]  /*20c0*/  LEA R184, P0, R142, R160, 0x2 ;  /* 0x000000a08eb87211 */ /* 0x000fe200078010ff */
[----:B------:R-:W0:Y:S01]  /*20d0*/  LDGDEPBAR ;  /* 0x00000000000079af */ /* 0x000e220000000000 */
[----:B-----5:R-:W-:Y:S01]  /*20e0*/  FSETP.NEU.FTZ.AND P2, PT, R166, -INF , PT ;  /* 0xff800000a600780b */ /* 0x020fe20003f5d000 */
[----:B------:R-:W-:Y:S01]  /*20f0*/  IMAD.MOV.U32 R161, RZ, RZ, R159 ;  /* 0x000000ffffa17224 */ /* 0x000fe200078e009f */
[----:B------:R-:W-:Y:S01]  /*2100*/  USHF.L.U32 UR4, UR52, 0x7, URZ ;  /* 0x0000000734047899 */ /* 0x000fe2000800063f */
[----:B------:R-:W-:Y:S02]  /*2110*/  IMAD.U32 R61, RZ, RZ, UR52 ;  /* 0x00000034ff3d7e24 */ /* 0x000fe4000f8e00ff */
[----:B------:R-:W-:Y:S01]  /*2120*/  IMAD.U32 R64, RZ, RZ, UR33 ;  /* 0x00000021ff407e24 */ /* 0x000fe2000f8e00ff */
[----:B------:R-:W-:Y:S01]  /*2130*/  LEA.HI.X.SX32 R185, R142, R161, 0x2, P0 ;  /* 0x000000a18eb97211 */ /* 0x000fe200000f16ff */
[----:B------:R-:W-:Y:S01]  /*2140*/  IMAD R214, R61, 0x8, R144 ;  /* 0x000000083dd67824 */ /* 0x000fe200078e0290 */
[----:B------:R-:W-:Y:S01]  /*2150*/  FSETP.NEU.FTZ.AND P0, PT, R165, -INF , PT ;  /* 0xff800000a500780b */ /* 0x000fe20003f1d000 */
[----:B------:R-:W-:Y:S01]  /*2160*/  IMAD R125, R64, 0x2, R143 ;  /* 0x00000002407d7824 */ /* 0x000fe200078e028f */
[----:B------:R-:W-:Y:S01]  /*2170*/  UISETP.GE.AND UP0, UPT, UR4, UR5, UPT ;  /* 0x000000050400728c */ /* 0x000fe2000bf06270 */
[----:B------:R-:W-:Y:S01]  /*2180*/  IMAD.U32 R126, RZ, RZ, UR4 ;  /* 0x00000004ff7e7e24 */ /* 0x000fe2000f8e00ff */
[----:B------:R-:W-:Y:S01]  /*2190*/  IADD3 R218, R214, 0x4, RZ ;  /* 0x00000004d6da7810 */ /* 0x000fe20007ffe0ff */
[----:B------:R-:W-:Y:S01]  /*21a0*/  IMAD.SHL.U32 R181, R125, 0x2, RZ ;  /* 0x000000027db57824 */ /* 0x000fe200078e00ff */
[----:B------:R-:W-:Y:S01]  /*21b0*/  LOP3.LUT R125, R168, UR49, RZ, 0x3c, !PT ;  /* 0x00000031a87d7c12 */ /* 0x000fe2000f8e3cff */
[----:B------:R-:W-:Y:S01]  /*21c0*/  IMAD.WIDE.U32 R214, R214, -0x326172a9, RZ ;  /* 0xcd9e8d57d6d67825 */ /* 0x000fe200078e00ff */
[----:B------:R-:W-:Y:S02]  /*21d0*/  PLOP3.LUT P1, PT, PT, PT, UP0, 0x80, 0x0 ;  /* 0x000000000000781c */ /* 0x000fe40003f2f008 */
[----:B------:R-:W-:Y:S01]  /*21e0*/  IADD3 R127, R181, 0x1, RZ ;  /* 0x00000001b57f7810 */ /* 0x000fe20007ffe0ff */
[----:B------:R-:W-:Y:S01]  /*21f0*/  IMAD.WIDE.U32 R218, R218, -0x326172a9, RZ ;  /* 0xcd9e8d57dada7825 */ /* 0x000fe200078e00ff */
[-C--:B------:R-:W-:Y:S02]  /*2200*/  LOP3.LUT R204, R215, R162.reuse, RZ, 0x3c, !PT ;  /* 0x000000a2d7cc7212 */ /* 0x080fe400078e3cff */
[C---:B------:R-:W-:Y:S01]  /*2210*/  LOP3.LUT R182, R169.reuse, UR51, R181, 0x96, !PT ;  /* 0x00000033a9b67c12 */ /* 0x040fe2000f8e96b5 */
[----:B------:R-:W-:Y:S04]  /*2220*/  DEPBAR.LE SB0, 0x0 ;  /* 0x000080000000791a */ /* 0x000fe80000000000 */
[----:B------:R-:W-:Y:S01]  /*2230*/  LOP3.LUT R202, R169, UR51, R127, 0x96, !PT ;  /* 0x00000033a9ca7c12 */ /* 0x000fe2000f8e967f */
[----:B------:R-:W-:Y:S01]  /*2240*/  IMAD.U32 R200, RZ, RZ, UR33 ;  /* 0x00000021ffc87e24 */ /* 0x000fe2000f8e00ff */
[----:B------:R-:W-:Y:S01]  /*2250*/  @!P1 IADD3 R63, R142, -c[0x0][0x214], R157 ;  /* 0x800085008e3f9a10 */ /* 0x000fe20007ffe09d */
[----:B------:R-:W-:Y:S01]  /*2260*/  BAR.SYNC.DEFER_BLOCKING 0x0 ;  /* 0x0000000000007b1d */ /* 0x000fe20000010000 */
[----:B------:R-:W-:Y:S02]  /*2270*/  IMAD.WIDE.U32 R182, R182, -0x326172a9, RZ ;  /* 0xcd9e8d57b6b67825 */ /* 0x000fe400078e00ff */
[----:B------:R-:W-:Y:S02]  /*2280*/  @!P1 IADD3 R126, R126, UR40, R63 ;  /* 0x000000287e7e9c10 */ /* 0x000fe4000fffe03f */
[----:B------:R-:W-:Y:S01]  /*2290*/  FMUL.FTZ R127, R164, 1.4426950216293334961 ;  /* 0x3fb8aa3ba47f7820 */ /* 0x000fe20000410000 */
[----:B------:R-:W-:Y:S01]  /*22a0*/  LOP3.LUT R216, R183, UR50, R214, 0x96, !PT ;  /* 0x00000032b7d87c12 */ /* 0x000fe2000f8e96d6 */
[----:B------:R-:W-:Y:S01]  /*22b0*/  IMAD.WIDE.U32 R204, R204, -0x2daee0ad, RZ ;  /* 0xd2511f53cccc7825 */ /* 0x000fe200078e00ff */
[C---:B------:R-:W-:Y:S02]  /*22c0*/  @!P1 IMNMX R209, R126.reuse, UR40, PT ;  /* 0x000000287ed19c17 */ /* 0x040fe4000b800200 */
[----:B------:R-:W-:Y:S01]  /*22d0*/  @!P1 IADD3 R208, R126, 0x8, RZ ;  /* 0x000000087ed09810 */ /* 0x000fe20007ffe0ff */
[----:B------:R-:W-:Y:S01]  /*22e0*/  IMAD.WIDE.U32 R216, R216, -0x2daee0ad, RZ ;  /* 0xd2511f53d8d87825 */ /* 0x000fe200078e00ff */
[----:B------:R-:W-:Y:S02]  /*22f0*/  LOP3.LUT R212, R125, R205, RZ, 0x3c, !PT ;  /* 0x000000cd7dd47212 */ /* 0x000fe400078e3cff */
[----:B------:R-:W-:Y:S01]  /*2300*/  @!P1 IMNMX R208, R208, UR40, PT ;  /* 0x00000028d0d09c17 */ /* 0x000fe2000b800200 */
[----:B------:R-:W-:Y:S01]  /*2310*/  IMAD.WIDE.U32 R202, R202, -0x326172a9, RZ ;  /* 0xcd9e8d57caca7825 */ /* 0x000fe200078e00ff */
[----:B------:R-:W-:Y:S02]  /*2320*/  @!P1 IADD3 R201, R126, 0x40, RZ ;  /* 0x000000407ec99810 */ /* 0x000fe40007ffe0ff */
[----:B------:R-:W-:Y:S01]  /*2330*/  LOP3.LUT R206, R217, UR47, R204, 0x96, !PT ;  /* 0x0000002fd9ce7c12 */ /* 0x000fe2000f8e96cc */
[----:B------:R-:W-:Y:S01]  /*2340*/  IMAD.WIDE.U32 R212, R212, -0x326172a9, RZ ;  /* 0xcd9e8d57d4d47825 */ /* 0x000fe200078e00ff */
[----:B------:R-:W-:Y:S02]  /*2350*/  LOP3.LUT R214, R203, UR50, R214, 0x96, !PT ;  /* 0x00000032cbd67c12 */ /* 0x000fe4000f8e96d6 */
[----:B------:R-:W-:Y:S02]  /*2360*/  @!P1 IMNMX R201, R201, UR40, PT ;  /* 0x00000028c9c99c17 */ /* 0x000fe4000b800200 */
[C---:B------:R-:W-:Y:S01]  /*2370*/  LOP3.LUT R207, R213.reuse, UR48, R182, 0x96, !PT ;  /* 0x00000030d5cf7c12 */ /* 0x040fe2000f8e96b6 */
[----:B------:R-:W-:Y:S01]  /*2380*/  LDSM.16.M88.4 R100, [R132] ;  /* 0x000000008464783b */ /* 0x000fe20000000200 */
[----:B------:R-:W-:Y:S01]  /*2390*/  LOP3.LUT R205, R213, UR48, R202, 0x96, !PT ;  /* 0x00000030d5cd7c12 */ /* 0x000fe2000f8e96ca */
[----:B------:R-:W-:Y:S01]  /*23a0*/  IMAD.WIDE.U32 R214, R214, -0x2daee0ad, RZ ;  /* 0xd2511f53d6d67825 */ /* 0x000fe200078e00ff */
[--C-:B------:R-:W-:Y:S02]  /*23b0*/  LOP3.LUT R220, R183, UR50, R218.reuse, 0x96, !PT ;  /* 0x00000032b7dc7c12 */ /* 0x100fe4000f8e96da */
[----:B------:R-:W-:Y:S01]  /*23c0*/  LOP3.LUT R218, R203, UR50, R218, 0x96, !PT ;  /* 0x00000032cbda7c12 */ /* 0x000fe2000f8e96da */
[----:B------:R-:W-:Y:S01]  /*23d0*/  IMAD.WIDE.U32 R226, R205, -0x2daee0ad, RZ ;  /* 0xd2511f53cde27825 */ /* 0x000fe200078e00ff */
[----:B------:R-:W-:Y:S01]  /*23e0*/  LOP3.LUT R204, R215, UR47, R204, 0x96, !PT ;  /* 0x0000002fd7cc7c12 */ /* 0x000fe2000f8e96cc */
[----:B------:R-:W1:Y:S01]  /*23f0*/  LDSM.16.M88.4 R104, [R138+0x6000] ;  /* 0x006000008a68783b */ /* 0x000e620000000200 */
[----:B------:R-:W-:Y:S01]  /*2400*/  @!P1 IADD3 R215, R126, 0x48, RZ ;  /* 0x000000487ed79810 */ /* 0x000fe20007ffe0ff */
[----:B------:R-:W-:Y:S01]  /*2410*/  IMAD.WIDE.U32 R220, R220, -0x2daee0ad, RZ ;  /* 0xd2511f53dcdc7825 */ /* 0x000fe200078e00ff */
[----:B------:R-:W-:Y:S02]  /*2420*/  LOP3.LUT R214, R227, UR45, R214, 0x96, !PT ;  /* 0x0000002de3d67c12 */ /* 0x000fe4000f8e96d6 */
[----:B------:R-:W-:Y:S01]  /*2430*/  @!P1 IMNMX R215, R215, UR40, PT ;  /* 0x00000028d7d79c17 */ /* 0x000fe2000b800200 */
[----:B------:R-:W-:Y:S02]  /*2440*/  IMAD.WIDE.U32 R230, R204, -0x326172a9, RZ ;  /* 0xcd9e8d57cce67825 */ /* 0x000fe400078e00ff */
[----:B------:R-:W2:Y:S03]  /*2450*/  LDSM.16.M88.4 R108, [R132+0x1000] ;  /* 0x00100000846c783b */ /* 0x000ea60000000200 */
[----:B------:R-:W-:Y:S05]  /*2460*/  LOP3.LUT R205, R231, UR46, R212, 0x96, !PT ;  /* 0x0000002ee7cd7c12 */ /* 0x000fea000f8e96d4 */
[----:B------:R-:W3:Y:S01]  /*2470*/  LDSM.16.M88.4 R112, [R138+0x6400] ;  /* 0x006400008a70783b */ /* 0x000ee20000000200 */
[----:B------:R-:W-:Y:S05]  /*2480*/  IMAD.WIDE.U32 R238, R205, -0x2daee0ad, RZ ;  /* 0xd2511f53cdee7825 */ /* 0x000fea00078e00ff */
[----:B------:R-:W-:Y:S02]  /*2490*/  LOP3.LUT R234, R239, UR43, R226, 0x96, !PT ;  /* 0x0000002befea7c12 */ /* 0x000fe4000f8e96e2 */
[----:B------:R3:W4:Y:S03]  /*24a0*/  LDG.E R180, [R184.64] ;  /* 0x00000024b8b47981 */ /* 0x000726000c1e1900 */
[----:B------:R-:W-:Y:S01]  /*24b0*/  IMAD.WIDE.U32 R234, R234, -0x326172a9, RZ ;  /* 0xcd9e8d57eaea7825 */ /* 0x000fe200078e00ff */
[----:B------:R-:W3:Y:S08]  /*24c0*/  LDSM.16.M88.4 R116, [R138+0x6800] ;  /* 0x006800008a74783b */ /* 0x000ef00000000200 */
[----:B------:R3:W4:Y:S01]  /*24d0*/  LDG.E R179, [R184.64+0x20] ;  /* 0x00002024b8b37981 */ /* 0x000722000c1e1900 */
[-C--:B-1----:R-:W-:Y:S03]  /*24e0*/  HMMA.16816.F32 R4, R100, R104.reuse, RZ ;  /* 0x000000686404723c */ /* 0x082fe600000018ff */
[----:B------:R-:W1:Y:S05]  /*24f0*/  LDSM.16.M88.4 R120, [R138+0x6c00] ;  /* 0x006c00008a78783b */ /* 0x000e6a0000000200 */
[C---:B--2---:R-:W-:Y:S03]  /*2500*/  HMMA.16816.F32 R8, R108.reuse, R104, RZ ;  /* 0x000000686c08723c */ /* 0x044fe600000018ff */
[----:B------:R2:W4:Y:S04]  /*2510*/  LDG.E R178, [R184.64+0x100] ;  /* 0x00010024b8b27981 */ /* 0x000528000c1e1900 */
[----:B------:R2:W4:Y:S01]  /*2520*/  LDG.E R161, [R184.64+0x120] ;  /* 0x00012024b8a17981 */ /* 0x000522000c1e1900 */
[-C--:B------:R-:W-:Y:S03]  /*2530*/  HMMA.16816.F32 R12, R108, R106.reuse, RZ ;  /* 0x0000006a6c0c723c */ /* 0x080fe600000018ff */
[----:B------:R-:W1:Y:S05]  /*2540*/  @!P1 S2R R124, SR_TID.X ;  /* 0x00000000007c9919 */ /* 0x000e6a0000002100 */
[C---:B------:R-:W-:Y:S08]  /*2550*/  HMMA.16816.F32 R16, R100.reuse, R106, RZ ;  /* 0x0000006a6410723c */ /* 0x040ff000000018ff */
[-C--:B---3--:R-:W-:Y:S01]  /*2560*/  HMMA.16816.F32 R20, R100, R112.reuse, RZ ;  /* 0x000000706414723c */ /* 0x088fe200000018ff */
[----:B--2---:R-:W-:Y:S03]  /*2570*/  LOP3.LUT R184, R219, R162, RZ, 0x3c, !PT ;  /* 0x000000a2dbb87212 */ /* 0x004fe600078e3cff */
[----:B------:R-:W-:Y:S04]  /*2580*/  IMAD.WIDE.U32 R218, R218, -0x2daee0ad, RZ ;  /* 0xd2511f53dada7825 */ /* 0x000fe800078e00ff */
[C---:B------:R-:W-:Y:S01]  /*2590*/  HMMA.16816.F32 R24, R108.reuse, R112, RZ ;  /* 0x000000706c18723c */ /* 0x040fe200000018ff */
[----:B------:R-:W-:Y:S07]  /*25a0*/  IMAD.WIDE.U32 R184, R184, -0x2daee0ad, RZ ;  /* 0xd2511f53b8b87825 */ /* 0x000fee00078e00ff */
[-C--:B------:R-:W-:Y:S01]  /*25b0*/  HMMA.16816.F32 R28, R108, R114.reuse, RZ ;  /* 0x000000726c1c723c */ /* 0x080fe200000018ff */
[----:B------:R-:W-:Y:S03]  /*25c0*/  LOP3.LUT R210, R125, R185, RZ, 0x3c, !PT ;  /* 0x000000b97dd27212 */ /* 0x000fe600078e3cff */
[----:B------:R-:W-:Y:S01]  /*25d0*/  LOP3.LUT R213, R221, UR47, R184, 0x96, !PT ;  /* 0x0000002fddd57c12 */ /* 0x000fe2000f8e96b8 */
[----:B-1----:R-:W-:Y:S02]  /*25e0*/  @!P1 IMAD.SHL.U32 R124, R124, 0x2, RZ ;  /* 0x000000027c7c9824 */ /* 0x002fe400078e00ff */
[----:B------:R-:W-:Y:S01]  /*25f0*/  IMAD.WIDE.U32 R210, R210, -0x326172a9, RZ ;  /* 0xcd9e8d57d2d27825 */ /* 0x000fe200078e00ff */
[C---:B------:R-:W-:Y:S01]  /*2600*/  HMMA.16816.F32 R32, R100.reuse, R114, RZ ;  /* 0x000000726420723c */ /* 0x040fe200000018ff */
[----:B------:R-:W-:Y:S03]  /*2610*/  LDSM.16.M88.4 R112, [R131+0x6000] ;  /* 0x006000008370783b */ /* 0x000fe60000000200 */
[----:B------:R-:W-:Y:S01]  /*2620*/  @!P1 LOP3.LUT R124, R124, 0x6, RZ, 0xc0, !PT ;  /* 0x000000067c7c9812 */ /* 0x000fe200078ec0ff */
[----:B------:R-:W-:Y:S01]  /*2630*/  IMAD.WIDE.U32 R232, R213, -0x326172a9, RZ ;  /* 0xcd9e8d57d5e87825 */ /* 0x000fe200078e00ff */
[C---:B------:R-:W-:Y:S02]  /*2640*/  LOP3.LUT R202, R211.reuse, UR48, R202, 0x96, !PT ;  /* 0x00000030d3ca7c12 */ /* 0x040fe4000f8e96ca */
[----:B------:R-:W-:Y:S01]  /*2650*/  LOP3.LUT R203, R211, UR48, R182, 0x96, !PT ;  /* 0x00000030d3cb7c12 */ /* 0x000fe2000f8e96b6 */
[-C--:B------:R-:W-:Y:S03]  /*2660*/  HMMA.16816.F32 R36, R100, R116.reuse, RZ ;  /* 0x000000746424723c */ /* 0x080fe600000018ff */
[----:B------:R-:W-:Y:S01]  /*2670*/  LOP3.LUT R211, R219, UR47, R184, 0x96, !PT ;  /* 0x0000002fdbd37c12 */ /* 0x000fe2000f8e96b8 */
[----:B------:R-:W-:Y:S04]  /*2680*/  IMAD.WIDE.U32 R228, R203, -0x2daee0ad, RZ ;  /* 0xd2511f53cbe47825 */ /* 0x000fe800078e00ff */
[C---:B------:R-:W-:Y:S01]  /*2690*/  HMMA.16816.F32 R40, R108.reuse, R116, RZ ;  /* 0x000000746c28723c */ /* 0x040fe200000018ff */
[----:B------:R-:W-:Y:S03]  /*26a0*/  LOP3.LUT R220, R229, UR45, R220, 0x96, !PT ;  /* 0x0000002de5dc7c12 */ /* 0x000fe6000f8e96dc */
[----:B------:R-:W-:Y:S02]  /*26b0*/  @!P1 IMAD R125, R143, 0x40, R124 ;  /* 0x000000408f7d9824 */ /* 0x000fe400078e027c */
[----:B------:R-:W-:Y:S02]  /*26c0*/  FMUL.FTZ R124, R166, 1.4426950216293334961 ;  /* 0x3fb8aa3ba67c7820 */ /* 0x000fe40000410000 */
[-C--:B------:R-:W-:Y:S01]  /*26d0*/  HMMA.16816.F32 R44, R108, R118.reuse, RZ ;  /* 0x000000766c2c723c */ /* 0x080fe200000018ff */
[----:B------:R-:W-:Y:S03]  /*26e0*/  IMAD.IADD R116, R139, 0x1, R132 ;  /* 0x000000018b747824 */ /* 0x000fe600078e0284 */
[----:B------:R-:W-:Y:S01]  /*26f0*/  FSEL R124, R124, RZ, P2 ;  /* 0x000000ff7c7c7208 */ /* 0x000fe20001000000 */
[----:B------:R-:W-:Y:S01]  /*2700*/  @!P1 IMAD R200, R200, 0x80, R125 ;  /* 0x00000080c8c89824 */ /* 0x000fe200078e027d */
[----:B------:R-:W1:Y:S01]  /*2710*/  LDSM.16.M88.4 R104, [R116] ;  /* 0x000000007468783b */ /* 0x000e620000000200 */
[----:B------:R-:W-:Y:S01]  /*2720*/  FMUL.FTZ R125, R165, 1.4426950216293334961 ;  /* 0x3fb8aa3ba57d7820 */ /* 0x000fe20000410000 */
[C---:B------:R-:W-:Y:S01]  /*2730*/  HMMA.16816.F32 R48, R100.reuse, R118, RZ ;  /* 0x000000766430723c */ /* 0x040fe200000018ff */
[----:B------:R-:W-:Y:S01]  /*2740*/  IMAD.WIDE.U32 R236, R202, -0x2daee0ad, RZ ;  /* 0xd2511f53caec7825 */ /* 0x000fe200078e00ff */
[C---:B------:R-:W-:Y:S02]  /*2750*/  @!P1 ISETP.GE.AND P4, PT, R200.reuse, R215, PT ;  /* 0x000000d7c800920c */ /* 0x040fe40003f86270 */
[----:B------:R-:W-:Y:S02]  /*2760*/  @!P1 IADD3 R186, R200, 0x1, RZ ;  /* 0x00000001c8ba9810 */ /* 0x000fe40007ffe0ff */
[----:B------:R-:W-:Y:S02]  /*2770*/  FSEL R125, R125, RZ, P0 ;  /* 0x000000ff7d7d7208 */ /* 0x000fe40000000000 */
[CC--:B------:R-:W-:Y:S01]  /*2780*/  @!P1 ISETP.GE.AND P2, PT, R186.reuse, R209.reuse, PT ;  /* 0x000000d1ba00920c */ /* 0x0c0fe20003f46270 */
[-C--:B------:R-:W-:Y:S01]  /*2790*/  HMMA.16816.F32 R52, R100, R120.reuse, RZ ;  /* 0x000000786434723c */ /* 0x080fe200000018ff */
[-C--:B------:R-:W-:Y:S02]  /*27a0*/  @!P1 ISETP.GE.AND P0, PT, R186, R208.reuse, PT ;  /* 0x000000d0ba00920c */ /* 0x080fe40003f06270 */
[C---:B------:R-:W-:Y:S02]  /*27b0*/  @!P1 IADD3 R188, R200.reuse, 0x9, RZ ;  /* 0x00000009c8bc9810 */ /* 0x040fe40007ffe0ff */
[C---:B------:R-:W-:Y:S02]  /*27c0*/  @!P1 ISETP.GE.AND P3, PT, R200.reuse, R209, PT ;  /* 0x000000d1c800920c */ /* 0x040fe40003f66270 */
[C---:B------:R-:W-:Y:S01]  /*27d0*/  @!P1 IADD3 R192, R200.reuse, 0x10, RZ ;  /* 0x00000010c8c09810 */ /* 0x040fe20007ffe0ff */
[C---:B------:R-:W-:Y:S01]  /*27e0*/  HMMA.16816.F32 R56, R108.reuse, R120, RZ ;  /* 0x000000786c38723c */ /* 0x040fe200000018ff */
[C---:B------:R-:W-:Y:S03]  /*27f0*/  @!P1 IADD3 R190, R200.reuse, 0x11, RZ ;  /* 0x00000011c8be9810 */ /* 0x040fe60007ffe0ff */
[C---:B------:R-:W-:Y:S02]  /*2800*/  @!P1 IADD3 R198, R200.reuse, 0x20, RZ ;  /* 0x00000020c8c69810 */ /* 0x040fe40007ffe0ff */
[C---:B------:R-:W-:Y:S02]  /*2810*/  @!P1 IADD3 R196, R200.reuse, 0x21, RZ ;  /* 0x00000021c8c49810 */ /* 0x040fe40007ffe0ff */
[C---:B------:R-:W-:Y:S01]  /*2820*/  @!P1 IADD3 R222, R200.reuse, 0x30, RZ ;  /* 0x00000030c8de9810 */ /* 0x040fe20007ffe0ff */
[-C--:B------:R-:W-:Y:S01]  /*2830*/  HMMA.16816.F32 R60, R108, R122.reuse, RZ ;  /* 0x0000007a6c3c723c */ /* 0x080fe200000018ff */
[----:B------:R-:W-:Y:S02]  /*2840*/  LDSM.16.M88.4 R108, [R131+0x6400] ;  /* 0x00640000836c783b */ /* 0x000fe40000000200 */
[----:B------:R-:W-:Y:S02]  /*2850*/  @!P1 IADD3 R224, R200, 0x39, RZ ;  /* 0x00000039c8e09810 */ /* 0x000fe40007ffe0ff */
[----:B------:R-:W-:Y:S03]  /*2860*/  LOP3.LUT R218, R237, UR45, R218, 0x96, !PT ;  /* 0x0000002dedda7c12 */ /* 0x000fe6000f8e96da */
[----:B------:R-:W-:Y:S01]  /*2870*/  HMMA.16816.F32 R64, R100, R122, RZ ;  /* 0x0000007a6440723c */ /* 0x000fe200000018ff */
[----:B------:R-:W2:Y:S03]  /*2880*/  LDSM.16.M88.4 R100, [R116+0x1000] ;  /* 0x001000007464783b */ /* 0x000ea60000000200 */
[----:B------:R-:W-:Y:S04]  /*2890*/  IMAD.WIDE.U32 R218, R218, -0x326172a9, RZ ;  /* 0xcd9e8d57dada7825 */ /* 0x000fe800078e00ff */
[-C--:B-1----:R-:W-:Y:S11]  /*28a0*/  HMMA.16816.F32 R4, R104, R112.reuse, R4 ;  /* 0x000000706804723c */ /* 0x082ff60000001804 */
[----:B------:R-:W-:Y:S11]  /*28b0*/  @!UPT UIADD3 URZ, URZ, URZ, URZ ;  /* 0x0000003f3f3ff290 */ /* 0x000ff6000fffe03f */
[----:B------:R-:W-:Y:S02]  /*28c0*/  @!UPT UIADD3 URZ, URZ, URZ, URZ ;  /* 0x0000003f3f3ff290 */ /* 0x000fe4000fffe03f */
[----:B------:R-:W-:Y:S02]  /*28d0*/  @!P1 FSEL R5, R5, -INF , !P2 ;  /* 0xff80000005059808 */ /* 0x000fe40005000000 */
[-C--:B------:R-:W-:Y:S02]  /*28e0*/  @!P1 ISETP.GE.AND P2, PT, R200, R208.reuse, PT ;  /* 0x000000d0c800920c */ /* 0x080fe40003f46270 */
[----:B------:R-:W-:Y:S01]  /*28f0*/  @!P1 FSEL R7, R7, -INF , !P0 ;  /* 0xff80000007079808 */ /* 0x000fe20004000000 */
[--C-:B------:R-:W-:Y:S01]  /*2900*/  FFMA.FTZ R182, R5, c[0x0][0x23c], -R124.reuse ;  /* 0x00008f0005b67a23 */ /* 0x100fe2000001087c */
[----:B------:R-:W-:Y:S02]  /*2910*/  @!P1 FSEL R6, R6, -INF , !P2 ;  /* 0xff80000006069808 */ /* 0x000fe40005000000 */
[----:B------:R-:W-:Y:S01]  /*2920*/  FSETP.NEU.FTZ.AND P0, PT, R164, -INF , PT ;  /* 0xff800000a400780b */ /* 0x000fe20003f1d000 */
[C---:B--2---:R-:W-:Y:S01]  /*2930*/  HMMA.16816.F32 R8, R100.reuse, R112, R8 ;  /* 0x000000706408723c */ /* 0x044fe20000001808 */
[-C--:B------:R-:W-:Y:S01]  /*2940*/  @!P1 ISETP.GE.AND P2, PT, R200, R201.reuse, PT ;  /* 0x000000c9c800920c */ /* 0x080fe20003f46270 */
[--C-:B------:R-:W-:Y:S01]  /*2950*/  FFMA.FTZ R183, R6, c[0x0][0x23c], -R125.reuse ;  /* 0x00008f0006b77a23 */ /* 0x100fe2000001087d */
[----:B------:R-:W-:Y:S01]  /*2960*/  FSEL R126, R127, RZ, P0 ;  /* 0x000000ff7f7e7208 */ /* 0x000fe20000000000 */
[----:B------:R-:W-:Y:S01]  /*2970*/  FFMA.FTZ R184, R7, c[0x0][0x23c], -R125 ;  /* 0x00008f0007b87a23 */ /* 0x000fe2000001087d */
[----:B------:R-:W-:Y:S01]  /*2980*/  @!P1 ISETP.GE.AND P0, PT, R186, R201, PT ;  /* 0x000000c9ba00920c */ /* 0x000fe20003f06270 */
[C---:B------:R-:W-:Y:S01]  /*2990*/  FMUL.FTZ R127, R163.reuse, 1.4426950216293334961 ;  /* 0x3fb8aa3ba37f7820 */ /* 0x040fe20000410000 */
[----:B------:R-:W-:Y:S01]  /*29a0*/  @!P1 FSEL R4, R4, -INF , !P3 ;  /* 0xff80000004049808 */ /* 0x000fe20005800000 */
[-C--:B------:R-:W-:Y:S01]  /*29b0*/  HMMA.16816.F32 R12, R100, R114.reuse, R12 ;  /* 0x00000072640c723c */ /* 0x080fe2000000180c */
[----:B------:R-:W-:Y:S01]  /*29c0*/  FSETP.NEU.FTZ.AND P3, PT, R163, -INF , PT ;  /* 0xff800000a300780b */ /* 0x000fe20003f7d000 */
[----:B------:R-:W-:Y:S02]  /*29d0*/  MUFU.EX2 R183, R183 ;  /* 0x000000b700b77308 */ /* 0x000fe40000000800 */
[----:B------:R-:W-:Y:S01]  /*29e0*/  FFMA.FTZ R181, R4, c[0x0][0x23c], -R124 ;  /* 0x00008f0004b57a23 */ /* 0x000fe2000001087c */
[----:B------:R-:W-:Y:S03]  /*29f0*/  FSEL R127, R127, RZ, P3 ;  /* 0x000000ff7f7f7208 */ /* 0x000fe60001800000 */
[C---:B------:R-:W-:Y:S01]  /*2a00*/  HMMA.16816.F32 R16, R104.reuse, R114, R16 ;  /* 0x000000726810723c */ /* 0x040fe20000001810 */
[----:B------:R-:W1:Y:S03]  /*2a10*/  LDSM.16.M88.4 R112, [R131+0x6800] ;  /* 0x006800008370783b */ /* 0x000e660000000200 */
[----:B------:R-:W-:Y:S04]  /*2a20*/  MUFU.EX2 R181, R181 ;  /* 0x000000b500b57308 */ /* 0x000fe80000000800 */
[----:B------:R-:W-:Y:S01]  /*2a30*/  @!P1 FSEL R8, R8, -INF , !P2 ;  /* 0xff80000008089808 */ /* 0x000fe20005000000 */
[-C--:B------:R-:W-:Y:S01]  /*2a40*/  HMMA.16816.F32 R20, R104, R108.reuse, R20 ;  /* 0x0000006c6814723c */ /* 0x080fe20000001814 */
[----:B------:R-:W-:Y:S02]  /*2a50*/  @!P1 ISETP.GE.AND P2, PT, R186, R215, PT ;  /* 0x000000d7ba00920c */ /* 0x000fe40003f46270 */
[----:B------:R-:W-:Y:S01]  /*2a60*/  @!P1 IADD3 R186, R200, 0x8, RZ ;  /* 0x00000008c8ba9810 */ /* 0x000fe20007ffe0ff */
[--C-:B------:R-:W-:Y:S01]  /*2a70*/  FFMA.FTZ R185, R8, c[0x0][0x23c], -R126.reuse ;  /* 0x00008f0008b97a23 */ /* 0x100fe2000001087e */
[----:B------:R-:W-:Y:S01]  /*2a80*/  @!P1 FSEL R9, R9, -INF , !P0 ;  /* 0xff80000009099808 */ /* 0x000fe20004000000 */
[----:B------:R-:W-:Y:S01]  /*2a90*/  MUFU.EX2 R182, R182 ;  /* 0x000000b600b67308 */ /* 0x000fe20000000800 */
[C---:B------:R-:W-:Y:S01]  /*2aa0*/  @!P1 ISETP.GE.AND P0, PT, R186.reuse, R201, PT ;  /* 0x000000c9ba00920c */ /* 0x040fe20003f06270 */
[C---:B------:R-:W-:Y:S01]  /*2ab0*/  HMMA.16816.F32 R24, R100.reuse, R108, R24 ;  /* 0x0000006c6418723c */ /* 0x040fe20000001818 */
[C---:B------:R-:W-:Y:S02]  /*2ac0*/  @!P1 ISETP.GE.AND P5, PT, R186.reuse, R215, PT ;  /* 0x000000d7ba00920c */ /* 0x040fe40003fa6270 */
[----:B------:R-:W-:Y:S01]  /*2ad0*/  @!P1 ISETP.GE.AND P6, PT, R186, R209, PT ;  /* 0x000000d1ba00920c */ /* 0x000fe20003fc6270 */
[----:B------:R-:W-:Y:S01]  /*2ae0*/  FFMA.FTZ R189, R9, c[0x0][0x23c], -R126 ;  /* 0x00008f0009bd7a23 */ /* 0x000fe2000001087e */
[----:B------:R-:W-:Y:S02]  /*2af0*/  @!P1 FSEL R10, R10, -INF , !P4 ;  /* 0xff8000000a0a9808 */ /* 0x000fe40006000000 */
[C---:B------:R-:W-:Y:S01]  /*2b00*/  @!P1 ISETP.GE.AND P4, PT, R188.reuse, R201, PT ;  /* 0x000000c9bc00920c */ /* 0x040fe20003f86270 */
[-C--:B------:R-:W-:Y:S01]  /*2b10*/  HMMA.16816.F32 R28, R100, R110.reuse, R28 ;  /* 0x0000006e641c723c */ /* 0x080fe2000000181c */
[----:B------:R-:W-:Y:S01]  /*2b20*/  @!P1 FSEL R11, R11, -INF , !P2 ;  /* 0xff8000000b0b9808 */ /* 0x000fe20005000000 */
[----:B------:R-:W-:Y:S01]  /*2b30*/  MUFU.EX2 R184, R184 ;  /* 0x000000b800b87308 */ /* 0x000fe20000000800 */
[----:B------:R-:W-:Y:S01]  /*2b40*/  @!P1 ISETP.GE.AND P2, PT, R188, R215, PT ;  /* 0x000000d7bc00920c */ /* 0x000fe20003f46270 */
[--C-:B------:R-:W-:Y:S01]  /*2b50*/  FFMA.FTZ R187, R10, c[0x0][0x23c], -R127.reuse ;  /* 0x00008f000abb7a23 */ /* 0x100fe2000001087f */
[----:B------:R-:W-:Y:S02]  /*2b60*/  @!P1 FSEL R12, R12, -INF , !P0 ;  /* 0xff8000000c0c9808 */ /* 0x000fe40004000000 */
[CC--:B------:R-:W-:Y:S01]  /*2b70*/  @!P1 ISETP.GE.AND P0, PT, R188.reuse, R209.reuse, PT ;  /* 0x000000d1bc00920c */ /* 0x0c0fe20003f06270 */
[C---:B------:R-:W-:Y:S01]  /*2b80*/  HMMA.16816.F32 R32, R104.reuse, R110, R32 ;  /* 0x0000006e6820723c */ /* 0x040fe20000001820 */
[----:B------:R-:W-:Y:S01]  /*2b90*/  @!P1 FSEL R13, R13, -INF , !P4 ;  /* 0xff8000000d0d9808 */ /* 0x000fe20006000000 */
[----:B------:R-:W2:Y:S01]  /*2ba0*/  LDSM.16.M88.4 R108, [R131+0x6c00] ;  /* 0x006c0000836c783b */ /* 0x000ea20000000200 */
[-C--:B------:R-:W-:Y:S01]  /*2bb0*/  @!P1 ISETP.GE.AND P4, PT, R188, R208.reuse, PT ;  /* 0x000000d0bc00920c */ /* 0x080fe20003f86270 */
[--C-:B------:R-:W-:Y:S01]  /*2bc0*/  FFMA.FTZ R188, R11, c[0x0][0x23c], -R127.reuse ;  /* 0x00008f000bbc7a23 */ /* 0x100fe2000001087f */
[----:B------:R-:W-:Y:S01]  /*2bd0*/  @!P1 FSEL R14, R14, -INF , !P5 ;  /* 0xff8000000e0e9808 */ /* 0x000fe20006800000 */
[----:B------:R-:W-:Y:S01]  /*2be0*/  MUFU.EX2 R187, R187 ;  /* 0x000000bb00bb7308 */ /* 0x000fe20000000800 */
[----:B------:R-:W-:Y:S01]  /*2bf0*/  @!P1 ISETP.GE.AND P5, PT, R192, R209, PT ;  /* 0x000000d1c000920c */ /* 0x000fe20003fa6270 */
[-C--:B-1----:R-:W-:Y:S01]  /*2c00*/  HMMA.16816.F32 R36, R104, R112.reuse, R36 ;  /* 0x000000706824723c */ /* 0x082fe20000001824 */
[-C--:B------:R-:W-:Y:S03]  /*2c10*/  @!P1 ISETP.GE.AND P3, PT, R186, R208.reuse, PT ;  /* 0x000000d0ba00920c */ /* 0x080fe60003f66270 */
[----:B------:R-:W-:Y:S01]  /*2c20*/  @!P1 FSEL R15, R15, -INF , !P2 ;  /* 0xff8000000f0f9808 */ /* 0x000fe20005000000 */
[--C-:B------:R-:W-:Y:S01]  /*2c30*/  FFMA.FTZ R191, R14, c[0x0][0x23c], -R127.reuse ;  /* 0x00008f000ebf7a23 */ /* 0x100fe2000001087f */
[-C--:B------:R-:W-:Y:S02]  /*2c40*/  @!P1 ISETP.GE.AND P2, PT, R192, R208.reuse, PT ;  /* 0x000000d0c000920c */ /* 0x080fe40003f46270 */
[----:B------:R-:W-:Y:S01]  /*2c50*/  @!P1 FSEL R16, R16, -INF , !P6 ;  /* 0xff80000010109808 */ /* 0x000fe20007000000 */
[C---:B------:R-:W-:Y:S01]  /*2c60*/  HMMA.16816.F32 R40, R100.reuse, R112, R40 ;  /* 0x000000706428723c */ /* 0x040fe20000001828 */
[C---:B------:R-:W-:Y:S01]  /*2c70*/  @!P1 ISETP.GE.AND P6, PT, R192.reuse, R201, PT ;  /* 0x000000c9c000920c */ /* 0x040fe20003fc6270 */
[----:B------:R1:W-:Y:S01]  /*2c80*/  MUFU.EX2 R186, R189 ;  /* 0x000000bd00ba7308 */ /* 0x0003e20000000800 */
[----:B------:R-:W-:Y:S01]  /*2c90*/  @!P1 FSEL R17, R17, -INF , !P0 ;  /* 0xff80000011119808 */ /* 0x000fe20004000000 */
[----:B------:R-:W-:Y:S01]  /*2ca0*/  FFMA.FTZ R194, R15, c[0x0][0x23c], -R127 ;  /* 0x00008f000fc27a23 */ /* 0x000fe2000001087f */
[----:B------:R-:W-:Y:S01]  /*2cb0*/  @!P1 ISETP.GE.AND P0, PT, R192, R215, PT ;  /* 0x000000d7c000920c */ /* 0x000fe20003f06270 */
[--C-:B------:R-:W-:Y:S01]  /*2cc0*/  FFMA.FTZ R193, R16, c[0x0][0x23c], -R124.reuse ;  /* 0x00008f0010c17a23 */ /* 0x100fe2000001087c */
[----:B------:R-:W-:Y:S01]  /*2cd0*/  @!P1 FSEL R19, R19, -INF , !P4 ;  /* 0xff80000013139808 */ /* 0x000fe20006000000 */
[-C--:B------:R-:W-:Y:S01]  /*2ce0*/  HMMA.16816.F32 R44, R100, R114.reuse, R44 ;  /* 0x00000072642c723c */ /* 0x080fe2000000182c */
[-C--:B------:R-:W-:Y:S03]  /*2cf0*/  @!P1 ISETP.GE.AND P4, PT, R190, R208.reuse, PT ;  /* 0x000000d0be00920c */ /* 0x080fe60003f86270 */
[----:B------:R-:W-:Y:S01]  /*2d00*/  @!P1 FSEL R20, R20, -INF , !P5 ;  /* 0xff80000014149808 */ /* 0x000fe20006800000 */
[--C-:B------:R-:W-:Y:S01]  /*2d10*/  FFMA.FTZ R195, R19, c[0x0][0x23c], -R125.reuse ;  /* 0x00008f0013c37a23 */ /* 0x100fe2000001087d */
[----:B------:R-:W-:Y:S01]  /*2d20*/  @!P1 ISETP.GE.AND P5, PT, R190, R201, PT ;  /* 0x000000c9be00920c */ /* 0x000fe20003fa6270 */
[----:B------:R-:W-:Y:S01]  /*2d30*/  MUFU.EX2 R188, R188 ;  /* 0x000000bc00bc7308 */ /* 0x000fe20000000800 */
[----:B------:R-:W-:Y:S01]  /*2d40*/  @!P1 IADD3 R192, R200, 0x18, RZ ;  /* 0x00000018c8c09810 */ /* 0x000fe20007ffe0ff */
[C---:B------:R-:W-:Y:S03]  /*2d50*/  HMMA.16816.F32 R48, R104.reuse, R114, R48 ;  /* 0x000000726830723c */ /* 0x040fe60000001830 */
[----:B------:R-:W-:Y:S01]  /*2d60*/  @!P1 FSEL R18, R18, -INF , !P3 ;  /* 0xff80000012129808 */ /* 0x000fe20005800000 */
[----:B------:R-:W-:Y:S01]  /*2d70*/  FFMA.FTZ R197, R20, c[0x0][0x23c], -R124 ;  /* 0x00008f0014c57a23 */ /* 0x000fe2000001087c */
[----:B------:R-:W-:Y:S02]  /*2d80*/  @!P1 ISETP.GE.AND P3, PT, R190, R209, PT ;  /* 0x000000d1be00920c */ /* 0x000fe40003f66270 */
[----:B------:R-:W-:Y:S01]  /*2d90*/  @!P1 FSEL R22, R22, -INF , !P2 ;  /* 0xff80000016169808 */ /* 0x000fe20005000000 */
[-C--:B--2---:R-:W-:Y:S01]  /*2da0*/  HMMA.16816.F32 R52, R104, R108.reuse, R52 ;  /* 0x0000006c6834723c */ /* 0x084fe20000001834 */
[----:B------:R-:W-:Y:S01]  /*2db0*/  @!P1 ISETP.GE.AND P2, PT, R192, R201, PT ;  /* 0x000000c9c000920c */ /* 0x000fe20003f46270 */
[----:B------:R-:W-:Y:S02]  /*2dc0*/  MUFU.EX2 R191, R191 ;  /* 0x000000bf00bf7308 */ /* 0x000fe40000000800 */
[----:B------:R-:W-:Y:S01]  /*2dd0*/  @!P1 FSEL R23, R23, -INF , !P4 ;  /* 0xff80000017179808 */ /* 0x000fe20006000000 */
[--C-:B-1----:R-:W-:Y:S01]  /*2de0*/  FFMA.FTZ R189, R12, c[0x0][0x23c], -R126.reuse ;  /* 0x00008f000cbd7a23 */ /* 0x102fe2000001087e */
[----:B------:R-:W-:Y:S01]  /*2df0*/  @!P1 ISETP.GE.AND P4, PT, R192, R215, PT ;  /* 0x000000d7c000920c */ /* 0x000fe20003f86270 */
[--C-:B------:R-:W-:Y:S01]  /*2e00*/  FFMA.FTZ R199, R22, c[0x0][0x23c], -R125.reuse ;  /* 0x00008f0016c77a23 */ /* 0x100fe2000001087d */
[----:B------:R-:W-:Y:S01]  /*2e10*/  @!P1 FSEL R24, R24, -INF , !P6 ;  /* 0xff80000018189808 */ /* 0x000fe20007000000 */
[C---:B------:R-:W-:Y:S01]  /*2e20*/  HMMA.16816.F32 R56, R100.reuse, R108, R56 ;  /* 0x0000006c6438723c */ /* 0x040fe20000001838 */
[C---:B------:R-:W-:Y:S02]  /*2e30*/  @!P1 ISETP.GE.AND P6, PT, R192.reuse, R209, PT ;  /* 0x000000d1c000920c */ /* 0x040fe40003fc6270 */
[----:B------:R-:W-:Y:S01]  /*2e40*/  @!P1 FSEL R25, R25, -INF , !P5 ;  /* 0xff80000019199808 */ /* 0x000fe20006800000 */
[----:B------:R-:W-:Y:S01]  /*2e50*/  FFMA.FTZ R217, R23, c[0x0][0x23c], -R125 ;  /* 0x00008f0017d97a23 */ /* 0x000fe2000001087d */
[-C--:B------:R-:W-:Y:S01]  /*2e60*/  @!P1 ISETP.GE.AND P5, PT, R192, R208.reuse, PT ;  /* 0x000000d0c000920c */ /* 0x080fe20003fa6270 */
[----:B------:R-:W-:Y:S01]  /*2e70*/  MUFU.EX2 R189, R189 ;  /* 0x000000bd00bd7308 */ /* 0x000fe20000000800 */
[----:B------:R-:W-:Y:S01]  /*2e80*/  @!P1 IADD3 R192, R200, 0x19, RZ ;  /* 0x00000019c8c09810 */ /* 0x000fe20007ffe0ff */
[-C--:B------:R-:W-:Y:S01]  /*2e90*/  HMMA.16816.F32 R60, R100, R110.reuse, R60 ;  /* 0x0000006e643c723c */ /* 0x080fe2000000183c */
[----:B------:R-:W-:Y:S02]  /*2ea0*/  @!P1 FSEL R21, R21, -INF , !P3 ;  /* 0xff80000015159808 */ /* 0x000fe40005800000 */
[----:B------:R-:W-:Y:S01]  /*2eb0*/  @!P1 ISETP.GE.AND P3, PT, R190, R215, PT ;  /* 0x000000d7be00920c */ /* 0x000fe20003f66270 */
[----:B------:R-:W-:Y:S01]  /*2ec0*/  FFMA.FTZ R190, R13, c[0x0][0x23c], -R126 ;  /* 0x00008f000dbe7a23 */ /* 0x000fe2000001087e */
[----:B------:R-:W-:Y:S02]  /*2ed0*/  @!P1 FSEL R26, R26, -INF , !P0 ;  /* 0xff8000001a1a9808 */ /* 0x000fe40004000000 */
[C---:B------:R-:W-:Y:S01]  /*2ee0*/  @!P1 ISETP.GE.AND P0, PT, R192.reuse, R201, PT ;  /* 0x000000c9c000920c */ /* 0x040fe20003f06270 */
[----:B------:R-:W-:Y:S01]  /*2ef0*/  HMMA.16816.F32 R64, R104, R110, R64 ;  /* 0x0000006e6840723c */ /* 0x000fe20000001840 */
[----:B------:R-:W-:Y:S01]  /*2f00*/  @!P1 FSEL R27, R27, -INF , !P3 ;  /* 0xff8000001b1b9808 */ /* 0x000fe20005800000 */
[----:B------:R-:W1:Y:S01]  /*2f10*/  MUFU.EX2 R193, R193 ;  /* 0x000000c100c17308 */ /* 0x000e620000000800 */
[----:B------:R-:W-:Y:S01]  /*2f20*/  @!P1 ISETP.GE.AND P3, PT, R192, R215, PT ;  /* 0x000000d7c000920c */ /* 0x000fe20003f66270 */
[--C-:B------:R-:W-:Y:S01]  /*2f30*/  FFMA.FTZ R203, R26, c[0x0][0x23c], -R127.reuse ;  /* 0x00008f001acb7a23 */ /* 0x100fe2000001087f */
[----:B------:R-:W-:Y:S01]  /*2f40*/  @!P1 FSEL R28, R28, -INF , !P2 ;  /* 0xff8000001c1c9808 */ /* 0x000fe20005000000 */
[----:B------:R-:W-:Y:S01]  /*2f50*/  FFMA.FTZ R204, R27, c[0x0][0x23c], -R127 ;  /* 0x00008f001bcc7a23 */ /* 0x000fe2000001087f */
[CC--:B------:R-:W-:Y:S02]  /*2f60*/  @!P1 ISETP.GE.AND P2, PT, R192.reuse, R209.reuse, PT ;  /* 0x000000d1c000920c */ /* 0x0c0fe40003f46270 */
[----:B------:R-:W-:Y:S02]  /*2f70*/  @!P1 FSEL R29, R29, -INF , !P0 ;  /* 0xff8000001d1d9808 */ /* 0x000fe40004000000 */
[-C--:B------:R-:W-:Y:S01]  /*2f80*/  @!P1 ISETP.GE.AND P0, PT, R192, R208.reuse, PT ;  /* 0x000000d0c000920c */ /* 0x080fe20003f06270 */
[----:B------:R-:W2:Y:S01]  /*2f90*/  MUFU.EX2 R195, R195 ;  /* 0x000000c300c37308 */ /* 0x000ea20000000800 */
[----:B------:R-:W-:Y:S02]  /*2fa0*/  @!P1 FSEL R30, R30, -INF , !P4 ;  /* 0xff8000001e1e9808 */ /* 0x000fe40006000000 */
[C---:B------:R-:W-:Y:S02]  /*2fb0*/  @!P1 ISETP.GE.AND P4, PT, R198.reuse, R209, PT ;  /* 0x000000d1c600920c */ /* 0x040fe40003f86270 */
[----:B------:R-:W-:Y:S02]  /*2fc0*/  @!P1 FSEL R31, R31, -INF , !P3 ;  /* 0xff8000001f1f9808 */ /* 0x000fe40005800000 */
[-C--:B------:R-:W-:Y:S02]  /*2fd0*/  @!P1 ISETP.GE.AND P3, PT, R198, R208.reuse, PT ;  /* 0x000000d0c600920c */ /* 0x080fe40003f66270 */
[----:B------:R-:W-:Y:S01]  /*2fe0*/  @!P1 FSEL R32, R32, -INF , !P6 ;  /* 0xff80000020209808 */ /* 0x000fe20007000000 */
[----:B------:R3:W-:Y:S01]  /*2ff0*/  MUFU.EX2 R192, R194 ;  /* 0x000000c200c07308 */ /* 0x0007e20000000800 */
[C---:B------:R-:W-:Y:S02]  /*3000*/  @!P1 ISETP.GE.AND P6, PT, R198.reuse, R201, PT ;  /* 0x000000c9c600920c */ /* 0x040fe40003fc6270 */
[----:B------:R-:W-:Y:S02]  /*3010*/  @!P1 FSEL R33, R33, -INF , !P2 ;  /* 0xff80000021219808 */ /* 0x000fe40005000000 */
[----:B------:R-:W-:Y:S02]  /*3020*/  @!P1 ISETP.GE.AND P2, PT, R198, R215, PT ;  /* 0x000000d7c600920c */ /* 0x000fe40003f46270 */
[----:B------:R-:W-:Y:S02]  /*3030*/  @!P1 FSEL R34, R34, -INF , !P5 ;  /* 0xff80000022229808 */ /* 0x000fe40006800000 */
[C---:B------:R-:W-:Y:S01]  /*3040*/  @!P1 ISETP.GE.AND P5, PT, R196.reuse, R209, PT ;  /* 0x000000d1c400920c */ /* 0x040fe20003fa6270 */
[----:B------:R-:W-:Y:S01]  /*3050*/  MUFU.EX2 R199, R199 ;  /* 0x000000c700c77308 */ /* 0x000fe20000000800 */
[----:B------:R-:W-:Y:S02]  /*3060*/  @!P1 FSEL R35, R35, -INF , !P0 ;  /* 0xff80000023239808 */ /* 0x000fe40004000000 */
[-C--:B------:R-:W-:Y:S02]  /*3070*/  @!P1 ISETP.GE.AND P0, PT, R196, R208.reuse, PT ;  /* 0x000000d0c400920c */ /* 0x080fe40003f06270 */
[----:B------:R-:W-:Y:S01]  /*3080*/  @!P1 FSEL R36, R36, -INF , !P4 ;  /* 0xff80000024249808 */ /* 0x000fe20006000000 */
[--C-:B------:R-:W-:Y:S01]  /*3090*/  FFMA.FTZ R245, R35, c[0x0][0x23c], -R125.reuse ;  /* 0x00008f0023f57a23 */ /* 0x100fe2000001087d */
[----:B------:R-:W-:Y:S02]  /*30a0*/  @!P1 ISETP.GE.AND P4, PT, R196, R201, PT ;  /* 0x000000c9c400920c */ /* 0x000fe40003f86270 */
[----:B------:R-:W-:Y:S01]  /*30b0*/  @!P1 IADD3 R198, R200, 0x28, RZ ;  /* 0x00000028c8c69810 */ /* 0x000fe20007ffe0ff */
[----:B------:R-:W-:Y:S01]  /*30c0*/  MUFU.EX2 R185, R185 ;  /* 0x000000b900b97308 */ /* 0x000fe20000000800 */
[----:B------:R-:W-:Y:S02]  /*30d0*/  @!P1 FSEL R37, R37, -INF , !P5 ;  /* 0xff80000025259808 */ /* 0x000fe40006800000 */
[----:B------:R-:W-:Y:S01]  /*30e0*/  @!P1 ISETP.GE.AND P5, PT, R196, R215, PT ;  /* 0x000000d7c400920c */ /* 0x000fe20003fa6270 */
[----:B------:R-:W-:Y:S01]  /*30f0*/  FFMA.FTZ R196, R18, c[0x0][0x23c], -R125 ;  /* 0x00008f0012c47a23 */ /* 0x000fe2000001087d */
[----:B------:R-:W-:Y:S01]  /*3100*/  @!P1 FSEL R38, R38, -INF , !P3 ;  /* 0xff80000026269808 */ /* 0x000fe20005800000 */
[----:B---3--:R-:W-:Y:S01]  /*3110*/  FFMA.FTZ R194, R17, c[0x0][0x23c], -R124 ;  /* 0x00008f0011c27a23 */ /* 0x008fe2000001087c */
[C---:B------:R-:W-:Y:S02]  /*3120*/  @!P1 ISETP.GE.AND P3, PT, R198.reuse, R201, PT ;  /* 0x000000c9c600920c */ /* 0x040fe40003f66270 */
[----:B------:R-:W-:Y:S01]  /*3130*/  @!P1 FSEL R39, R39, -INF , !P0 ;  /* 0xff80000027279808 */ /* 0x000fe20004000000 */
[----:B------:R-:W-:Y:S01]  /*3140*/  MUFU.EX2 R196, R196 ;  /* 0x000000c400c47308 */ /* 0x000fe20000000800 */
[----:B------:R-:W-:Y:S02]  /*3150*/  @!P1 ISETP.GE.AND P0, PT, R198, R215, PT ;  /* 0x000000d7c600920c */ /* 0x000fe40003f06270 */
[----:B------:R-:W-:Y:S02]  /*3160*/  @!P1 FSEL R40, R40, -INF , !P6 ;  /* 0xff80000028289808 */ /* 0x000fe40007000000 */
[----:B------:R-:W-:Y:S02]  /*3170*/  @!P1 ISETP.GE.AND P6, PT, R198, R209, PT ;  /* 0x000000d1c600920c */ /* 0x000fe40003fc6270 */
[----:B------:R-:W-:Y:S01]  /*3180*/  @!P1 FSEL R41, R41, -INF , !P4 ;  /* 0xff80000029299808 */ /* 0x000fe20006000000 */
[--C-:B------:R-:W-:Y:S01]  /*3190*/  FFMA.FTZ R40, R40, c[0x0][0x23c], -R126.reuse ;  /* 0x00008f0028287a23 */ /* 0x100fe2000001087e */
[-C--:B------:R-:W-:Y:S01]  /*31a0*/  @!P1 ISETP.GE.AND P4, PT, R198, R208.reuse, PT ;  /* 0x000000d0c600920c */ /* 0x080fe20003f86270 */
[----:B------:R-:W-:Y:S01]  /*31b0*/  MUFU.EX2 R194, R194 ;  /* 0x000000c200c27308 */ /* 0x000fe20000000800 */
        /* <DEDUP_REMOVED lines=26> */
[----:B------:R-:W-:Y:S01]  /*3360*/  FFMA.FTZ R198, R21, c[0x0][0x23c], -R124 ;  /* 0x00008f0015c67a23 */ /* 0x000fe2000001087c */
[----:B------:R-:W-:Y:S01]  /*3370*/  @!P1 FSEL R50, R50, -INF , !P4 ;  /* 0xff80000032329808 */ /* 0x000fe20006000000 */
[----:B------:R-:W-:Y:S01]  /*3380*/  FFMA.FTZ R45, R45, c[0x0][0x23c], -R126 ;  /* 0x00008f002d2d7a23 */ /* 0x000fe2000001087e */
        /* <DEDUP_REMOVED lines=24> */
[----:B------:R-:W-:Y:S02]  /*3510*/  @!P1 FSEL R55, R55, -INF , !P2 ;  /* 0xff80000037379808 */ /* 0x000fe40005000000 */
[----:B------:R-:W-:Y:S01]  /*3520*/  @!P1 ISETP.GE.AND P2, PT, R224, R201, PT ;  /* 0x000000c9e000920c */ /* 0x000fe20003f46270 */
[----:B------:R-:W-:Y:S01]  /*3530*/  FFMA.FTZ R207, R25, c[0x0][0x23c], -R126 ;  /* 0x00008f0019cf7a23 */ /* 0x000fe2000001087e */
[----:B------:R-:W-:Y:S01]  /*3540*/  LOP3.LUT R216, R223, UR45, R216, 0x96, !PT ;  /* 0x0000002ddfd87c12 */ /* 0x000fe2000f8e96d8 */
[--C-:B------:R-:W-:Y:S01]  /*3550*/  FFMA.FTZ R60, R60, c[0x0][0x23c], -R126.reuse ;  /* 0x00008f003c3c7a23 */ /* 0x100fe2000001087e */
[----:B------:R-:W-:Y:S01]  /*3560*/  @!P1 FSEL R57, R57, -INF , !P0 ;  /* 0xff80000039399808 */ /* 0x000fe20004000000 */
[----:B------:R3:W-:Y:S01]  /*3570*/  MUFU.EX2 R202, R207 ;  /* 0x000000cf00ca7308 */ /* 0x0007e20000000800 */
[----:B------:R-:W-:Y:S01]  /*3580*/  @!P1 ISETP.GE.AND P0, PT, R224, R215, PT ;  /* 0x000000d7e000920c */ /* 0x000fe20003f06270 */
[--C-:B------:R-:W-:Y:S01]  /*3590*/  FFMA.FTZ R201, R24, c[0x0][0x23c], -R126.reuse ;  /* 0x00008f0018c97a23 */ /* 0x100fe2000001087e */
[----:B------:R-:W-:Y:S01]  /*35a0*/  @!P1 FSEL R59, R59, -INF , !P4 ;  /* 0xff8000003b3b9808 */ /* 0x000fe20006000000 */
[----:B------:R-:W-:Y:S01]  /*35b0*/  FFMA.FTZ R57, R57, c[0x0][0x23c], -R126 ;  /* 0x00008f0039397a23 */ /* 0x000fe2000001087e */
[C---:B------:R-:W-:Y:S01]  /*35c0*/  @!P1 ISETP.GE.AND P4, PT, R224.reuse, R209, PT ;  /* 0x000000d1e000920c */ /* 0x040fe20003f86270 */
[----:B------:R-:W-:Y:S01]  /*35d0*/  FFMA.FTZ R55, R55, c[0x0][0x23c], -R125 ;  /* 0x00008f0037377a23 */ /* 0x000fe2000001087d */
[----:B------:R-:W-:Y:S01]  /*35e0*/  @!P1 FSEL R61, R61, -INF , !P2 ;  /* 0xff8000003d3d9808 */ /* 0x000fe20005000000 */
[--C-:B------:R-:W-:Y:S01]  /*35f0*/  FFMA.FTZ R59, R59, c[0x0][0x23c], -R127.reuse ;  /* 0x00008f003b3b7a23 */ /* 0x100fe2000001087f */
[----:B------:R-:W-:Y:S01]  /*3600*/  @!P1 ISETP.GE.AND P2, PT, R224, R208, PT ;  /* 0x000000d0e000920c */ /* 0x000fe20003f46270 */
[----:B------:R-:W-:Y:S01]  /*3610*/  IMAD.WIDE.U32 R224, R206, -0x326172a9, RZ ;  /* 0xcd9e8d57cee07825 */ /* 0x000fe200078e00ff */
[----:B------:R-:W-:Y:S01]  /*3620*/  @!P1 FSEL R62, R62, -INF , !P6 ;  /* 0xff8000003e3e9808 */ /* 0x000fe20007000000 */
[----:B------:R-:W-:Y:S01]  /*3630*/  MUFU.EX2 R201, R201 ;  /* 0x000000c900c97308 */ /* 0x000fe20000000800 */
[----:B------:R-:W-:Y:S01]  /*3640*/  @!P1 FSEL R63, R63, -INF , !P0 ;  /* 0xff8000003f3f9808 */ /* 0x000fe20004000000 */
[----:B------:R-:W-:Y:S01]  /*3650*/  IMAD.WIDE.U32 R240, R216, -0x326172a9, RZ ;  /* 0xcd9e8d57d8f07825 */ /* 0x000fe200078e00ff */
[----:B------:R-:W-:Y:S02]  /*3660*/  LOP3.LUT R208, R225, UR46, R212, 0x96, !PT ;  /* 0x0000002ee1d07c12 */ /* 0x000fe4000f8e96d4 */
[----:B------:R-:W-:Y:S01]  /*3670*/  LOP3.LUT R212, R233, UR46, R210, 0x96, !PT ;  /* 0x0000002ee9d47c12 */ /* 0x000fe2000f8e96d2 */
[----:B------:R-:W-:Y:S01]  /*3680*/  FFMA.FTZ R62, R62, c[0x0][0x23c], -R127 ;  /* 0x00008f003e3e7a23 */ /* 0x000fe2000001087f */
[----:B------:R-:W-:Y:S01]  /*3690*/  LOP3.LUT R227, R241, UR44, R224, 0x96, !PT ;  /* 0x0000002cf1e37c12 */ /* 0x000fe2000f8e96e0 */
[----:B------:R-:W-:Y:S01]  /*36a0*/  IMAD.WIDE.U32 R214, R214, -0x326172a9, RZ ;  /* 0xcd9e8d57d6d67825 */ /* 0x000fe200078e00ff */
[----:B------:R-:W-:Y:S02]  /*36b0*/  @!P1 FSEL R64, R64, -INF , !P3 ;  /* 0xff80000040409808 */ /* 0x000fe40005800000 */
[----:B------:R-:W-:Y:S01]  /*36c0*/  @!P1 FSEL R65, R65, -INF , !P4 ;  /* 0xff80000041419808 */ /* 0x000fe20006000000 */
[----:B---3--:R-:W-:Y:S01]  /*36d0*/  IMAD.WIDE.U32 R206, R211, -0x326172a9, RZ ;  /* 0xcd9e8d57d3ce7825 */ /* 0x008fe200078e00ff */
[----:B------:R-:W-:Y:S02]  /*36e0*/  LOP3.LUT R230, R215, UR44, R230, 0x96, !PT ;  /* 0x0000002cd7e67c12 */ /* 0x000fe4000f8e96e6 */
[----:B------:R-:W-:Y:S01]  /*36f0*/  @!P1 FSEL R66, R66, -INF , !P5 ;  /* 0xff80000042429808 */ /* 0x000fe20006800000 */
[----:B------:R-:W-:Y:S01]  /*3700*/  IMAD.WIDE.U32 R208, R208, -0x2daee0ad, RZ ;  /* 0xd2511f53d0d07825 */ /* 0x000fe200078e00ff */
[----:B------:R-:W-:Y:S02]  /*3710*/  LOP3.LUT R210, R207, UR46, R210, 0x96, !PT ;  /* 0x0000002ecfd27c12 */ /* 0x000fe4000f8e96d2 */
[----:B------:R-:W-:Y:S01]  /*3720*/  @!P1 FSEL R67, R67, -INF , !P2 ;  /* 0xff80000043439808 */ /* 0x000fe20005000000 */
[----:B------:R-:W-:Y:S01]  /*3730*/  IMAD.WIDE.U32 R224, R220, -0x326172a9, RZ ;  /* 0xcd9e8d57dce07825 */ /* 0x000fe200078e00ff */
[----:B------:R-:W-:Y:S03]  /*3740*/  LOP3.LUT R223, R209, UR43, R222, 0x96, !PT ;  /* 0x0000002bd1df7c12 */ /* 0x000fe6000f8e96de */
[----:B------:R-:W-:Y:S01]  /*3750*/  IMAD.WIDE.U32 R226, R227, -0x2daee0ad, RZ ;  /* 0xd2511f53e3e27825 */ /* 0x000fe200078e00ff */
[----:B------:R-:W-:Y:S03]  /*3760*/  LOP3.LUT R222, R225, UR44, R232, 0x96, !PT ;  /* 0x0000002ce1de7c12 */ /* 0x000fe6000f8e96e8 */
[----:B------:R-:W-:Y:S01]  /*3770*/  FFMA.FTZ R64, R64, c[0x0][0x23c], -R124 ;  /* 0x00008f0040407a23 */ /* 0x000fe2000001087c */
[----:B------:R-:W-:Y:S01]  /*3780*/  LOP3.LUT R208, R227, UR41, R208, 0x96, !PT ;  /* 0x00000029e3d07c12 */ /* 0x000fe2000f8e96d0 */
[----:B------:R-:W-:Y:S04]  /*3790*/  IMAD.WIDE.U32 R212, R212, -0x2daee0ad, RZ ;  /* 0xd2511f53d4d47825 */ /* 0x000fe800078e00ff */
[----:B------:R-:W-:Y:S01]  /*37a0*/  IMAD.WIDE.U32 R230, R230, -0x2daee0ad, RZ ;  /* 0xd2511f53e6e67825 */ /* 0x000fe200078e00ff */
[----:B------:R-:W-:Y:S02]  /*37b0*/  LOP3.LUT R216, R213, UR43, R228, 0x96, !PT ;  /* 0x0000002bd5d87c12 */ /* 0x000fe4000f8e96e4 */
[----:B------:R-:W-:Y:S01]  /*37c0*/  LOP3.LUT R228, R219, UR44, R206, 0x96, !PT ;  /* 0x0000002cdbe47c12 */ /* 0x000fe2000f8e96ce */
[----:B------:R-:W-:Y:S01]  /*37d0*/  IMAD.WIDE.U32 R220, R210, -0x2daee0ad, RZ ;  /* 0xd2511f53d2dc7825 */ /* 0x000fe200078e00ff */
[----:B------:R-:W-:Y:S03]  /*37e0*/  LOP3.LUT R210, R231, UR41, R238, 0x96, !PT ;  /* 0x00000029e7d27c12 */ /* 0x000fe6000f8e96ee */
[----:B------:R-:W-:Y:S01]  /*37f0*/  IMAD.WIDE.U32 R238, R208, -0x326172a9, RZ ;  /* 0xcd9e8d57d0ee7825 */ /* 0x000fe200078e00ff */
[----:B------:R-:W-:Y:S03]  /*3800*/  LOP3.LUT R236, R221, UR43, R236, 0x96, !PT ;  /* 0x0000002bddec7c12 */ /* 0x000fe6000f8e96ec */
[----:B------:R-:W-:Y:S01]  /*3810*/  IMAD.WIDE.U32 R232, R223, -0x326172a9, RZ ;  /* 0xcd9e8d57dfe87825 */ /* 0x000fe200078e00ff */
[----:B------:R-:W-:Y:S03]  /*3820*/  SHF.R.U32.HI R213, RZ, 0x18, R238 ;  /* 0x00000018ffd57819 */ /* 0x000fe600000116ee */
[----:B------:R-:W-:Y:S01]  /*3830*/  IMAD.WIDE.U32 R222, R222, -0x2daee0ad, RZ ;  /* 0xd2511f53dede7825 */ /* 0x000fe200078e00ff */
[----:B------:R-:W-:Y:S02]  /*3840*/  LOP3.LUT R240, R233, UR42, R240, 0x96, !PT ;  /* 0x0000002ae9f07c12 */ /* 0x000fe4000f8e96f0 */
[----:B------:R-:W-:Y:S01]  /*3850*/  ISETP.LE.U32.AND P0, PT, R213, UR12, PT ;  /* 0x0000000cd5007c0c */ /* 0x000fe2000bf03070 */
[----:B------:R-:W-:Y:S01]  /*3860*/  FFMA.FTZ R66, R66, c[0x0][0x23c], -R125 ;  /* 0x00008f0042427a23 */ /* 0x000fe2000001087d */
[----:B------:R-:W-:Y:S01]  /*3870*/  LOP3.LUT R211, R223, UR41, R212, 0x96, !PT ;  /* 0x00000029dfd37c12 */ /* 0x000fe2000f8e96d4 */
[----:B------:R-:W-:Y:S01]  /*3880*/  FFMA.FTZ R207, R28, c[0x0][0x23c], -R126 ;  /* 0x00008f001ccf7a23 */ /* 0x000fe2000001087e */
[----:B------:R-:W-:Y:S01]  /*3890*/  LOP3.LUT R212, R238, 0xff, RZ, 0xc0, !PT ;  /* 0x000000ffeed47812 */ /* 0x000fe200078ec0ff */
[----:B------:R-:W-:Y:S01]  /*38a0*/  IMAD.WIDE.U32 R216, R216, -0x326172a9, RZ ;  /* 0xcd9e8d57d8d87825 */ /* 0x000fe200078e00ff */
[----:B------:R-:W-:Y:S01]  /*38b0*/  LOP3.LUT R223, R235, UR42, R214, 0x96, !PT ;  /* 0x0000002aebdf7c12 */ /* 0x000fe2000f8e96d6 */
[----:B------:R3:W1:Y:S01]  /*38c0*/  MUFU.EX2 R205, R207 ;  /* 0x000000cf00cd7308 */ /* 0x0006620000000800 */
[----:B------:R-:W-:Y:S01]  /*38d0*/  ISETP.LE.U32.AND P6, PT, R212, UR12, PT ;  /* 0x0000000cd4007c0c */ /* 0x000fe2000bfc3070 */
[----:B------:R-:W-:Y:S01]  /*38e0*/  FFMA.FTZ R206, R29, c[0x0][0x23c], -R126 ;  /* 0x00008f001dce7a23 */ /* 0x000fe2000001087e */
[----:B------:R-:W-:Y:S01]  /*38f0*/  LOP3.LUT R209, R217, UR42, R224, 0x96, !PT ;  /* 0x0000002ad9d17c12 */ /* 0x000fe2000f8e96e0 */
[--C-:B------:R-:W-:Y:S01]  /*3900*/  FFMA.FTZ R208, R31, c[0x0][0x23c], -R127.reuse ;  /* 0x00008f001fd07a23 */ /* 0x100fe2000001087f */
[----:B------:R-:W-:Y:S01]  /*3910*/  LOP3.LUT R214, R239, UR7, R232, 0x96, !PT ;  /* 0x00000007efd67c12 */ /* 0x000fe2000f8e96e8 */
[----:B------:R-:W-:Y:S03]  /*3920*/  IMAD.WIDE.U32 R228, R228, -0x2daee0ad, RZ ;  /* 0xd2511f53e4e47825 */ /* 0x000fe600078e00ff */
[C---:B------:R-:W-:Y:S01]  /*3930*/  LOP3.LUT R215, R214.reuse, 0xffff, RZ, 0xc0, !PT ;  /* 0x0000ffffd6d77812 */ /* 0x040fe200078ec0ff */
[----:B------:R4:W-:Y:S01]  /*3940*/  MUFU.EX2 R212, R245 ;  /* 0x000000f500d47308 */ /* 0x0009e20000000800 */
[----:B------:R-:W-:Y:S01]  /*3950*/  LOP3.LUT R219, R229, UR41, R220, 0x96, !PT ;  /* 0x00000029e5db7c12 */ /* 0x000fe2000f8e96dc */
[----:B------:R-:W-:Y:S01]  /*3960*/  IMAD.WIDE.U32 R232, R209, -0x2daee0ad, RZ ;  /* 0xd2511f53d1e87825 */ /* 0x000fe200078e00ff */
[----:B------:R-:W-:Y:S02]  /*3970*/  SHF.R.U32.HI R220, RZ, 0x10, R238 ;  /* 0x00000010ffdc7819 */ /* 0x000fe400000116ee */
[----:B------:R-:W-:Y:S01]  /*3980*/  LOP3.LUT R244, R214, 0xff, RZ, 0xc0, !PT ;  /* 0x000000ffd6f47812 */ /* 0x000fe200078ec0ff */
[----:B------:R-:W-:Y:S01]  /*3990*/  IMAD.WIDE.U32 R236, R236, -0x326172a9, RZ ;  /* 0xcd9e8d57ecec7825 */ /* 0x000fe200078e00ff */
[----:B------:R-:W-:Y:S02]  /*39a0*/  LOP3.LUT R227, R233, UR6, R222, 0x96, !PT ;  /* 0x00000006e9e37c12 */ /* 0x000fe4000f8e96de */
[----:B------:R-:W-:Y:S01]  /*39b0*/  LOP3.LUT R217, R232, 0xff, RZ, 0xc0, !PT ;  /* 0x000000ffe8d97812 */ /* 0x000fe200078ec0ff */
[----:B------:R-:W-:Y:S01]  /*39c0*/  IMAD.WIDE.U32 R240, R240, -0x2daee0ad, RZ ;  /* 0xd2511f53f0f07825 */ /* 0x000fe200078e00ff */
[----:B------:R-:W-:Y:S01]  /*39d0*/  LOP3.LUT R224, R237, UR42, R218, 0x96, !PT ;  /* 0x0000002aede07c12 */ /* 0x000fe2000f8e96da */
[----:B------:R-:W-:Y:S01]  /*39e0*/  MUFU.EX2 R206, R206 ;  /* 0x000000ce00ce7308 */ /* 0x000fe20000000800 */
[----:B------:R-:W-:Y:S01]  /*39f0*/  LOP3.LUT R218, R238, 0xffff, RZ, 0xc0, !PT ;  /* 0x0000ffffeeda7812 */ /* 0x000fe200078ec0ff */
[----:B-1----:R-:W-:Y:S01]  /*3a00*/  @!P6 FADD.FTZ R193, -R193, -RZ ;  /* 0x800000ffc1c1e221 */ /* 0x002fe20000010100 */
[----:B------:R-:W-:Y:S01]  /*3a10*/  LOP3.LUT R221, R241, UR6, R226, 0x96, !PT ;  /* 0x00000006f1dd7c12 */ /* 0x000fe2000f8e96e2 */
[----:B--2---:R-:W-:Y:S01]  /*3a20*/  @!P0 FADD.FTZ R195, -R195, -RZ ;  /* 0x800000ffc3c38221 */ /* 0x004fe20000010100 */
[--C-:B------:R-:W-:Y:S01]  /*3a30*/  SHF.R.U32.HI R222, RZ, 0x18, R232.reuse ;  /* 0x00000018ffde7819 */ /* 0x100fe200000116e8 */
[--C-:B---3--:R-:W-:Y:S01]  /*3a40*/  FFMA.FTZ R207, R30, c[0x0][0x23c], -R127.reuse ;  /* 0x00008f001ecf7a23 */ /* 0x108fe2000001087f */
[----:B------:R-:W-:Y:S01]  /*3a50*/  LOP3.LUT R226, R232, 0xffff, RZ, 0xc0, !PT ;  /* 0x0000ffffe8e27812 */ /* 0x000fe200078ec0ff */
[----:B------:R-:W-:Y:S01]  /*3a60*/  FFMA.FTZ R127, R63, c[0x0][0x23c], -R127 ;  /* 0x00008f003f7f7a23 */ /* 0x000fe2000001087f */
[----:B------:R-:W-:Y:S01]  /*3a70*/  SHF.R.U32.HI R225, RZ, 0x10, R232 ;  /* 0x00000010ffe17819 */ /* 0x000fe200000116e8 */
[----:B------:R-:W-:Y:S01]  /*3a80*/  FFMA.FTZ R209, R32, c[0x0][0x23c], -R124 ;  /* 0x00008f0020d17a23 */ /* 0x000fe2000001087c */
[----:B------:R-:W-:Y:S01]  /*3a90*/  LOP3.LUT R239, R240, 0xff, RZ, 0xc0, !PT ;  /* 0x000000fff0ef7812 */ /* 0x000fe200078ec0ff */
[----:B------:R-:W-:Y:S01]  /*3aa0*/  IMAD.WIDE.U32 R242, R210, -0x326172a9, RZ ;  /* 0xcd9e8d57d2f27825 */ /* 0x000fe200078e00ff */
[----:B------:R-:W-:Y:S01]  /*3ab0*/  SHF.R.U32.HI R238, RZ, 0x18, R240 ;  /* 0x00000018ffee7819 */ /* 0x000fe200000116f0 */
[----:B------:R-:W-:Y:S01]  /*3ac0*/  MUFU.EX2 R207, R207 ;  /* 0x000000cf00cf7308 */ /* 0x000fe20000000800 */
[----:B------:R-:W-:Y:S01]  /*3ad0*/  LOP3.LUT R232, R240, 0xffff, RZ, 0xc0, !PT ;  /* 0x0000fffff0e87812 */ /* 0x000fe200078ec0ff */
[----:B------:R-:W-:Y:S01]  /*3ae0*/  FFMA.FTZ R210, R33, c[0x0][0x23c], -R124 ;  /* 0x00008f0021d27a23 */ /* 0x000fe2000001087c */
[----:B------:R-:W-:Y:S01]  /*3af0*/  SHF.R.U32.HI R231, RZ, 0x10, R240 ;  /* 0x00000010ffe77819 */ /* 0x000fe200000116f0 */
[----:B------:R-:W-:Y:S01]  /*3b00*/  IMAD.WIDE.U32 R240, R211, -0x326172a9, RZ ;  /* 0xcd9e8d57d3f07825 */ /* 0x000fe200078e00ff */
[----:B------:R-:W-:Y:S02]  /*3b10*/  SHF.R.U32.HI R213, RZ, 0x8, R215 ;  /* 0x00000008ffd57819 */ /* 0x000fe400000116d7 */
[--C-:B------:R-:W-:Y:S01]  /*3b20*/  SHF.R.U32.HI R215, RZ, 0x18, R214.reuse ;  /* 0x00000018ffd77819 */ /* 0x100fe200000116d6 */
[----:B------:R-:W-:Y:S01]  /*3b30*/  FFMA.FTZ R211, R34, c[0x0][0x23c], -R125 ;  /* 0x00008f0022d37a23 */ /* 0x000fe2000001087d */
[----:B------:R-:W-:Y:S01]  /*3b40*/  SHF.R.U32.HI R214, RZ, 0x10, R214 ;  /* 0x00000010ffd67819 */ /* 0x000fe200000116d6 */
[----:B------:R-:W-:Y:S01]  /*3b50*/  MUFU.EX2 R209, R209 ;  /* 0x000000d100d17308 */ /* 0x000fe20000000800 */
[----:B------:R-:W-:Y:S01]  /*3b60*/  ISETP.LE.U32.AND P3, PT, R244, UR12, PT ;  /* 0x0000000cf4007c0c */ /* 0x000fe2000bf63070 */
[----:B------:R-:W-:Y:S01]  /*3b70*/  FFMA.FTZ R244, R36, c[0x0][0x23c], -R124 ;  /* 0x00008f0024f47a23 */ /* 0x000fe2000001087c */
[----:B------:R-:W-:Y:S02]  /*3b80*/  LOP3.LUT R229, R243, UR7, R234, 0x96, !PT ;  /* 0x00000007f3e57c12 */ /* 0x000fe4000f8e96ea */
[----:B------:R-:W-:Y:S02]  /*3b90*/  LOP3.LUT R233, R242, 0xffff, RZ, 0xc0, !PT ;  /* 0x0000fffff2e97812 */ /* 0x000fe400078ec0ff */
[----:B------:R-:W-:Y:S02]  /*3ba0*/  LOP3.LUT R243, R241, UR7, R216, 0x96, !PT ;  /* 0x00000007f1f37c12 */ /* 0x000fe4000f8e96d8 */
[----:B------:R-:W-:Y:S01]  /*3bb0*/  LOP3.LUT R246, R213, 0xffff, RZ, 0xc0, !PT ;  /* 0x0000ffffd5f67812 */ /* 0x000fe200078ec0ff */
[----:B------:R-:W-:Y:S01]  /*3bc0*/  MUFU.EX2 R211, R211 ;  /* 0x000000d300d37308 */ /* 0x000fe20000000800 */
[----:B------:R-:W-:Y:S02]  /*3bd0*/  ISETP.LE.U32.AND P4, PT, R215, UR12, PT ;  /* 0x0000000cd7007c0c */ /* 0x000fe4000bf83070 */
[----:B------:R-:W-:Y:S01]  /*3be0*/  LOP3.LUT R215, R214, 0xff, RZ, 0xc0, !PT ;  /* 0x000000ffd6d77812 */ /* 0x000fe200078ec0ff */
[----:B------:R-:W-:Y:S01]  /*3bf0*/  @!P3 FADD.FTZ R181, -R181, -RZ ;  /* 0x800000ffb5b5b221 */ /* 0x000fe20000010100 */
[----:B------:R-:W-:Y:S01]  /*3c00*/  ISETP.LE.U32.AND P5, PT, R246, UR12, PT ;  /* 0x0000000cf6007c0c */ /* 0x000fe2000bfa3070 */
[----:B------:R-:W-:Y:S01]  /*3c10*/  FFMA.FTZ R214, R37, c[0x0][0x23c], -R124 ;  /* 0x00008f0025d67a23 */ /* 0x000fe2000001087c */
[----:B------:R-:W-:Y:S02]  /*3c20*/  SHF.R.U32.HI R246, RZ, 0x10, R243 ;  /* 0x00000010fff67819 */ /* 0x000fe400000116f3 */
[----:B------:R-:W-:Y:S01]  /*3c30*/  ISETP.LE.U32.AND P2, PT, R215, UR12, PT ;  /* 0x0000000cd7007c0c */ /* 0x000fe2000bf43070 */
[----:B------:R-:W-:Y:S01]  /*3c40*/  FFMA.FTZ R215, R38, c[0x0][0x23c], -R125 ;  /* 0x00008f0026d77a23 */ /* 0x000fe2000001087d */
[----:B------:R-:W-:Y:S01]  /*3c50*/  LOP3.LUT R246, R246, 0xff, RZ, 0xc0, !PT ;  /* 0x000000fff6f67812 */ /* 0x000fe200078ec0ff */
[----:B------:R-:W-:Y:S01]  /*3c60*/  MUFU.EX2 R210, R210 ;  /* 0x000000d200d27308 */ /* 0x000fe20000000800 */
[C---:B----4-:R-:W-:Y:S01]  /*3c70*/  LOP3.LUT R245, R243.reuse, 0xffff, RZ, 0xc0, !PT ;  /* 0x0000fffff3f57812 */ /* 0x050fe200078ec0ff */
[----:B------:R-:W-:Y:S01]  /*3c80*/  @!P4 FADD.FTZ R184, -R184, -RZ ;  /* 0x800000ffb8b8c221 */ /* 0x000fe20000010100 */
[----:B------:R-:W-:Y:S02]  /*3c90*/  ISETP.LE.U32.AND P3, PT, R246, UR12, PT ;  /* 0x0000000cf6007c0c */ /* 0x000fe4000bf63070 */
[----:B------:R-:W-:Y:S01]  /*3ca0*/  LOP3.LUT R247, R243, 0xff, RZ, 0xc0, !PT ;  /* 0x000000fff3f77812 */ /* 0x000fe200078ec0ff */
[----:B------:R-:W-:Y:S01]  /*3cb0*/  @!P5 FADD.FTZ R182, -R182, -RZ ;  /* 0x800000ffb6b6d221 */ /* 0x000fe20000010100 */
[----:B------:R-:W-:Y:S02]  /*3cc0*/  SHF.R.U32.HI R243, RZ, 0x18, R243 ;  /* 0x00000018fff37819 */ /* 0x000fe400000116f3 */
[----:B------:R-:W-:Y:S01]  /*3cd0*/  SHF.R.U32.HI R245, RZ, 0x8, R245 ;  /* 0x00000008fff57819 */ /* 0x000fe200000116f5 */
[----:B------:R-:W-:Y:S01]  /*3ce0*/  @!P2 FADD.FTZ R183, -R183, -RZ ;  /* 0x800000ffb7b7a221 */ /* 0x000fe20000010100 */
[----:B------:R-:W-:Y:S01]  /*3cf0*/  ISETP.LE.U32.AND P2, PT, R243, UR12, PT ;  /* 0x0000000cf3007c0c */ /* 0x000fe2000bf43070 */
[----:B------:R-:W1:Y:S01]  /*3d00*/  MUFU.EX2 R208, R208 ;  /* 0x000000d000d07308 */ /* 0x000e620000000800 */
[----:B------:R-:W-:Y:S02]  /*3d10*/  LOP3.LUT R245, R245, 0xffff, RZ, 0xc0, !PT ;  /* 0x0000fffff5f57812 */ /* 0x000fe400078ec0ff */
[----:B------:R-:W-:Y:S01]  /*3d20*/  LOP3.LUT R237, R242, 0xff, RZ, 0xc0, !PT ;  /* 0x000000fff2ed7812 */ /* 0x000fe200078ec0ff */
[----:B------:R-:W-:Y:S01]  /*3d30*/  @!P3 FADD.FTZ R187, -R187, -RZ ;  /* 0x800000ffbbbbb221 */ /* 0x000fe20000010100 */
[----:B------:R-:W-:Y:S02]  /*3d40*/  ISETP.LE.U32.AND P5, PT, R245, UR12, PT ;  /* 0x0000000cf5007c0c */ /* 0x000fe4000bfa3070 */
[----:B------:R-:W-:Y:S02]  /*3d50*/  ISETP.LE.U32.AND P3, PT, R217, UR12, PT ;  /* 0x0000000cd9007c0c */ /* 0x000fe4000bf63070 */
[--C-:B------:R-:W-:Y:S01]  /*3d60*/  SHF.R.U32.HI R235, RZ, 0x18, R242.reuse ;  /* 0x00000018ffeb7819 */ /* 0x100fe200000116f2 */
[----:B------:R2:W-:Y:S01]  /*3d70*/  MUFU.EX2 R217, R40 ;  /* 0x0000002800d97308 */ /* 0x0005e20000000800 */
[----:B------:R-:W-:Y:S01]  /*3d80*/  SHF.R.U32.HI R234, RZ, 0x10, R242 ;  /* 0x00000010ffea7819 */ /* 0x000fe200000116f2 */
[----:B------:R-:W-:Y:S01]  /*3d90*/  @!P2 FADD.FTZ R188, -R188, -RZ ;  /* 0x800000ffbcbca221 */ /* 0x000fe20000010100 */
[C---:B------:R-:W-:Y:S02]  /*3da0*/  LOP3.LUT R216, R240.reuse, 0xffff, RZ, 0xc0, !PT ;  /* 0x0000fffff0d87812 */ /* 0x040fe400078ec0ff */
[----:B------:R-:W-:Y:S02]  /*3db0*/  LOP3.LUT R242, R240, 0xff, RZ, 0xc0, !PT ;  /* 0x000000fff0f27812 */ /* 0x000fe400078ec0ff */
[--C-:B------:R-:W-:Y:S01]  /*3dc0*/  SHF.R.U32.HI R241, RZ, 0x10, R240.reuse ;  /* 0x00000010fff17819 */ /* 0x100fe200000116f0 */
[----:B------:R-:W-:Y:S01]  /*3dd0*/  @!P5 FADD.FTZ R186, -R186, -RZ ;  /* 0x800000ffbabad221 */ /* 0x000fe20000010100 */
[----:B------:R-:W-:Y:S01]  /*3de0*/  SHF.R.U32.HI R240, RZ, 0x18, R240 ;  /* 0x00000018fff07819 */ /* 0x000fe200000116f0 */
[----:B------:R-:W-:Y:S01]  /*3df0*/  @!P3 FADD.FTZ R205, -R205, -RZ ;  /* 0x800000ffcdcdb221 */ /* 0x000fe20000010100 */
[----:B------:R-:W-:Y:S01]  /*3e00*/  ISETP.LE.U32.AND P4, PT, R242, UR12, PT ;  /* 0x0000000cf2007c0c */ /* 0x000fe2000bf83070 */
[----:B------:R-:W-:Y:S01]  /*3e10*/  MUFU.EX2 R215, R215 ;  /* 0x000000d700d77308 */ /* 0x000fe20000000800 */
[----:B------:R-:W-:Y:S02]  /*3e20*/  ISETP.LE.U32.AND P2, PT, R240, UR12, PT ;  /* 0x0000000cf0007c0c */ /* 0x000fe4000bf43070 */
[----:B------:R-:W-:Y:S02]  /*3e30*/  LOP3.LUT R241, R241, 0xff, RZ, 0xc0, !PT ;  /* 0x000000fff1f17812 */ /* 0x000fe400078ec0ff */
[----:B------:R-:W-:Y:S02]  /*3e40*/  LOP3.LUT R220, R220, 0xff, RZ, 0xc0, !PT ;  /* 0x000000ffdcdc7812 */ /* 0x000fe400078ec0ff */
[----:B------:R-:W-:Y:S01]  /*3e50*/  ISETP.LE.U32.AND P5, PT, R241, UR12, PT ;  /* 0x0000000cf1007c0c */ /* 0x000fe2000bfa3070 */
[----:B------:R-:W-:Y:S01]  /*3e60*/  IMAD.WIDE.U32 R240, R219, -0x326172a9, RZ ;  /* 0xcd9e8d57dbf07825 */ /* 0x000fe200078e00ff */
[----:B------:R-:W-:Y:S01]  /*3e70*/  SHF.R.U32.HI R218, RZ, 0x8, R218 ;  /* 0x00000008ffda7819 */ /* 0x000fe200000116da */
[----:B------:R3:W-:Y:S01]  /*3e80*/  MUFU.EX2 R219, R42 ;  /* 0x0000002a00db7308 */ /* 0x0007e20000000800 */
[----:B------:R-:W-:Y:S01]  /*3e90*/  ISETP.LE.U32.AND P1, PT, R247, UR12, PT ;  /* 0x0000000cf7007c0c */ /* 0x000fe2000bf23070 */
[----:B------:R-:W-:Y:S01]  /*3ea0*/  @!P4 FADD.FTZ R189, -R189, -RZ ;  /* 0x800000ffbdbdc221 */ /* 0x000fe20000010100 */
[----:B------:R-:W-:Y:S01]  /*3eb0*/  ISETP.LE.U32.AND P4, PT, R222, UR12, PT ;  /* 0x0000000cde007c0c */ /* 0x000fe2000bf83070 */
[----:B------:R-:W-:Y:S01]  /*3ec0*/  @!P2 FADD.FTZ R192, -R192, -RZ ;  /* 0x800000ffc0c0a221 */ /* 0x000fe20000010100 */
[----:B------:R-:W-:Y:S01]  /*3ed0*/  ISETP.LE.U32.AND P2, PT, R220, UR12, PT ;  /* 0x0000000cdc007c0c */ /* 0x000fe2000bf43070 */
[--C-:B------:R-:W-:Y:S01]  /*3ee0*/  FFMA.FTZ R222, R41, c[0x0][0x23c], -R126.reuse ;  /* 0x00008f0029de7a23 */ /* 0x100fe2000001087e */
[----:B------:R-:W-:Y:S01]  /*3ef0*/  LOP3.LUT R41, R218, 0xffff, RZ, 0xc0, !PT ;  /* 0x0000ffffda297812 */ /* 0x000fe200078ec0ff */
[----:B------:R-:W-:Y:S01]  /*3f00*/  FFMA.FTZ R126, R61, c[0x0][0x23c], -R126 ;  /* 0x00008f003d7e7a23 */ /* 0x000fe2000001087e */
[----:B--2---:R-:W-:Y:S01]  /*3f10*/  LOP3.LUT R40, R221, 0xffff, RZ, 0xc0, !PT ;  /* 0x0000ffffdd287812 */ /* 0x004fe200078ec0ff */
[----:B------:R-:W-:Y:S01]  /*3f20*/  @!P5 FADD.FTZ R191, -R191, -RZ ;  /* 0x800000ffbfbfd221 */ /* 0x000fe20000010100 */
[----:B------:R-:W-:Y:S01]  /*3f30*/  ISETP.LE.U32.AND P5, PT, R41, UR12, PT ;  /* 0x0000000c29007c0c */ /* 0x000fe2000bfa3070 */
[----:B------:R-:W-:Y:S01]  /*3f40*/  MUFU.EX2 R242, R66 ;  /* 0x0000004200f27308 */ /* 0x000fe20000000800 */
[----:B------:R-:W-:Y:S01]  /*3f50*/  LOP3.LUT R41, R221, 0xff, RZ, 0xc0, !PT ;  /* 0x000000ffdd297812 */ /* 0x000fe200078ec0ff */
[----:B------:R-:W-:Y:S01]  /*3f60*/  @!P1 FADD.FTZ R185, -R185, -RZ ;  /* 0x800000ffb9b99221 */ /* 0x000fe20000010100 */
[----:B------:R-:W-:Y:S01]  /*3f70*/  SHF.R.U32.HI R40, RZ, 0x8, R40 ;  /* 0x00000008ff287819 */ /* 0x000fe20000011628 */
[----:B-1----:R-:W-:Y:S01]  /*3f80*/  @!P4 FADD.FTZ R208, -R208, -RZ ;  /* 0x800000ffd0d0c221 */ /* 0x002fe20000010100 */
[----:B------:R-:W-:Y:S01]  /*3f90*/  ISETP.LE.U32.AND P6, PT, R41, UR12, PT ;  /* 0x0000000c29007c0c */ /* 0x000fe2000bfc3070 */
[----:B------:R-:W-:Y:S01]  /*3fa0*/  @!P2 FADD.FTZ R196, -R196, -RZ ;  /* 0x800000ffc4c4a221 */ /* 0x000fe20000010100 */
[--C-:B------:R-:W-:Y:S02]  /*3fb0*/  SHF.R.U32.HI R41, RZ, 0x10, R221.reuse ;  /* 0x00000010ff297819 */ /* 0x100fe400000116dd */
[----:B------:R-:W-:Y:S01]  /*3fc0*/  SHF.R.U32.HI R221, RZ, 0x18, R221 ;  /* 0x00000018ffdd7819 */ /* 0x000fe200000116dd */
[----:B------:R1:W-:Y:S01]  /*3fd0*/  MUFU.EX2 R220, R43 ;  /* 0x0000002b00dc7308 */ /* 0x0003e20000000800 */
[----:B------:R-:W-:Y:S01]  /*3fe0*/  LOP3.LUT R40, R40, 0xffff, RZ, 0xc0, !PT ;  /* 0x0000ffff28287812 */ /* 0x000fe200078ec0ff */
[----:B------:R-:W-:Y:S01]  /*3ff0*/  @!P5 FADD.FTZ R194, -R194, -RZ ;  /* 0x800000ffc2c2d221 */ /* 0x000fe20000010100 */
[----:B------:R-:W-:Y:S02]  /*4000*/  ISETP.LE.U32.AND P2, PT, R221, UR12, PT ;  /* 0x0000000cdd007c0c */ /* 0x000fe4000bf43070 */
[----:B------:R-:W-:Y:S02]  /*4010*/  ISETP.LE.U32.AND P5, PT, R40, UR12, PT ;  /* 0x0000000c28007c0c */ /* 0x000fe4000bfa3070 */
[----:B------:R-:W-:Y:S01]  /*4020*/  LOP3.LUT R41, R41, 0xff, RZ, 0xc0, !PT ;  /* 0x000000ff29297812 */ /* 0x000fe200078ec0ff */
[----:B------:R-:W-:Y:S01]  /*4030*/  @!P6 FADD.FTZ R197, -R197, -RZ ;  /* 0x800000ffc5c5e221 */ /* 0x000fe20000010100 */
[----:B---3--:R-:W-:Y:S01]  /*4040*/  LOP3.LUT R42, R227, 0xff, RZ, 0xc0, !PT ;  /* 0x000000ffe32a7812 */ /* 0x008fe200078ec0ff */
[----:B------:R2:W-:Y:S01]  /*4050*/  MUFU.EX2 R221, R44 ;  /* 0x0000002c00dd7308 */ /* 0x0005e20000000800 */
[----:B------:R-:W-:Y:S02]  /*4060*/  ISETP.LE.U32.AND P0, PT, R41, UR12, PT ;  /* 0x0000000c29007c0c */ /* 0x000fe4000bf03070 */
[--C-:B------:R-:W-:Y:S02]  /*4070*/  SHF.R.U32.HI R41, RZ, 0x10, R227.reuse ;  /* 0x00000010ff297819 */ /* 0x100fe400000116e3 */
[----:B------:R-:W-:Y:S01]  /*4080*/  LOP3.LUT R236, R241, UR7, R236, 0x96, !PT ;  /* 0x00000007f1ec7c12 */ /* 0x000fe2000f8e96ec */
[----:B------:R-:W-:Y:S01]  /*4090*/  @!P2 FADD.FTZ R200, -R200, -RZ ;  /* 0x800000ffc8c8a221 */ /* 0x000fe20000010100 */
[----:B------:R-:W-:Y:S01]  /*40a0*/  LOP3.LUT R41, R41, 0xff, RZ, 0xc0, !PT ;  /* 0x000000ff29297812 */ /* 0x000fe200078ec0ff */
[----:B------:R-:W-:Y:S01]  /*40b0*/  @!P5 FADD.FTZ R198, -R198, -RZ ;  /* 0x800000ffc6c6d221 */ /* 0x000fe20000010100 */
[----:B------:R-:W-:Y:S01]  /*40c0*/  ISETP.LE.U32.AND P5, PT, R42, UR12, PT ;  /* 0x0000000c2a007c0c */ /* 0x000fe2000bfa3070 */
[----:B------:R-:W-:Y:S01]  /*40d0*/  MUFU.EX2 R218, R222 ;  /* 0x000000de00da7308 */ /* 0x000fe20000000800 */
[----:B------:R-:W-:Y:S02]  /*40e0*/  SHF.R.U32.HI R42, RZ, 0x10, R240 ;  /* 0x00000010ff2a7819 */ /* 0x000fe400000116f0 */
[----:B------:R-:W-:Y:S01]  /*40f0*/  SHF.R.U32.HI R216, RZ, 0x8, R216 ;  /* 0x00000008ffd87819 */ /* 0x000fe200000116d8 */
[----:B------:R-:W-:Y:S01]  /*4100*/  @!P0 FADD.FTZ R199, -R199, -RZ ;  /* 0x800000ffc7c78221 */ /* 0x000fe20000010100 */
[----:B------:R-:W-:Y:S02]  /*4110*/  ISETP.LE.U32.AND P0, PT, R41, UR12, PT ;  /* 0x0000000c29007c0c */ /* 0x000fe4000bf03070 */
[C---:B-1----:R-:W-:Y:S02]  /*4120*/  LOP3.LUT R43, R240.reuse, 0xff, RZ, 0xc0, !PT ;  /* 0x000000fff02b7812 */ /* 0x042fe400078ec0ff */
[----:B------:R-:W-:Y:S01]  /*4130*/  SHF.R.U32.HI R41, RZ, 0x18, R240 ;  /* 0x00000018ff297819 */ /* 0x000fe200000116f0 */
[----:B------:R1:W-:Y:S01]  /*4140*/  MUFU.EX2 R222, R45 ;  /* 0x0000002d00de7308 */ /* 0x0003e20000000800 */
[----:B------:R-:W-:Y:S01]  /*4150*/  LOP3.LUT R40, R227, 0xffff, RZ, 0xc0, !PT ;  /* 0x0000ffffe3287812 */ /* 0x000fe200078ec0ff */
[----:B------:R-:W-:Y:S01]  /*4160*/  @!P5 FADD.FTZ R201, -R201, -RZ ;  /* 0x800000ffc9c9d221 */ /* 0x000fe20000010100 */
[----:B------:R-:W-:Y:S02]  /*4170*/  SHF.R.U32.HI R227, RZ, 0x18, R227 ;  /* 0x00000018ffe37819 */ /* 0x000fe400000116e3 */
[----:B--2---:R-:W-:Y:S01]  /*4180*/  LOP3.LUT R44, R240, 0xffff, RZ, 0xc0, !PT ;  /* 0x0000fffff02c7812 */ /* 0x004fe200078ec0ff */
[----:B------:R-:W-:Y:S01]  /*4190*/  IMAD.WIDE.U32 R240, R224, -0x2daee0ad, RZ ;  /* 0xd2511f53e0f07825 */ /* 0x000fe200078e00ff */
[----:B------:R-:W-:Y:S02]  /*41a0*/  LOP3.LUT R243, R216, 0xffff, RZ, 0xc0, !PT ;  /* 0x0000ffffd8f37812 */ /* 0x000fe400078ec0ff */
[----:B------:R-:W-:Y:S01]  /*41b0*/  ISETP.LE.U32.AND P5, PT, R227, UR12, PT ;  /* 0x0000000ce3007c0c */ /* 0x000fe2000bfa3070 */
[----:B------:R-:W-:Y:S01]  /*41c0*/  @!P0 FADD.FTZ R203, -R203, -RZ ;  /* 0x800000ffcbcb8221 */ /* 0x000fe20000010100 */
[----:B------:R-:W-:Y:S01]  /*41d0*/  ISETP.LE.U32.AND P1, PT, R243, UR12, PT ;  /* 0x0000000cf3007c0c */ /* 0x000fe2000bf23070 */
[----:B------:R2:W-:Y:S01]  /*41e0*/  MUFU.EX2 R213, R244 ;  /* 0x000000f400d57308 */ /* 0x0005e20000000800 */
[----:B------:R-:W-:Y:S02]  /*41f0*/  SHF.R.U32.HI R226, RZ, 0x8, R226 ;  /* 0x00000008ffe27819 */ /* 0x000fe400000116e2 */
[----:B------:R-:W-:Y:S01]  /*4200*/  SHF.R.U32.HI R227, RZ, 0x8, R232 ;  /* 0x00000008ffe37819 */ /* 0x000fe200000116e8 */
[--C-:B------:R-:W-:Y:S01]  /*4210*/  FFMA.FTZ R232, R50, c[0x0][0x23c], -R125.reuse ;  /* 0x00008f0032e87a23 */ /* 0x100fe2000001087d */
[----:B------:R-:W-:Y:S02]  /*4220*/  LOP3.LUT R226, R226, 0xffff, RZ, 0xc0, !PT ;  /* 0x0000ffffe2e27812 */ /* 0x000fe400078ec0ff */
[----:B------:R-:W-:Y:S02]  /*4230*/  LOP3.LUT R231, R231, 0xff, RZ, 0xc0, !PT ;  /* 0x000000ffe7e77812 */ /* 0x000fe400078ec0ff */
[----:B------:R-:W-:Y:S01]  /*4240*/  LOP3.LUT R227, R227, 0xffff, RZ, 0xc0, !PT ;  /* 0x0000ffffe3e37812 */ /* 0x000fe200078ec0ff */
[----:B------:R-:W-:Y:S01]  /*4250*/  @!P5 FADD.FTZ R204, -R204, -RZ ;  /* 0x800000ffccccd221 */ /* 0x000fe20000010100 */
[----:B------:R-:W-:Y:S01]  /*4260*/  ISETP.LE.U32.AND P5, PT, R226, UR12, PT ;  /* 0x0000000ce2007c0c */ /* 0x000fe2000bfa3070 */
[----:B------:R-:W-:Y:S01]  /*4270*/  @!P1 FADD.FTZ R190, -R190, -RZ ;  /* 0x800000ffbebe9221 */ /* 0x000fe20000010100 */
[----:B-1----:R-:W-:Y:S01]  /*4280*/  LOP3.LUT R45, R241, UR6, R228, 0x96, !PT ;  /* 0x00000006f12d7c12 */ /* 0x002fe2000f8e96e4 */
[--C-:B------:R-:W-:Y:S01]  /*4290*/  FFMA.FTZ R228, R48, c[0x0][0x23c], -R124.reuse ;  /* 0x00008f0030e47a23 */ /* 0x100fe2000001087c */
[----:B------:R-:W-:Y:S01]  /*42a0*/  LOP3.LUT R48, R225, 0xff, RZ, 0xc0, !PT ;  /* 0x000000ffe1307812 */ /* 0x000fe200078ec0ff */
[----:B------:R-:W-:Y:S01]  /*42b0*/  FFMA.FTZ R226, R49, c[0x0][0x23c], -R124 ;  /* 0x00008f0031e27a23 */ /* 0x000fe2000001087c */
[----:B------:R-:W-:Y:S01]  /*42c0*/  ISETP.LE.U32.AND P1, PT, R239, UR12, PT ;  /* 0x0000000cef007c0c */ /* 0x000fe2000bf23070 */
[----:B------:R1:W-:Y:S01]  /*42d0*/  MUFU.EX2 R225, R228 ;  /* 0x000000e400e17308 */ /* 0x0003e20000000800 */
[----:B------:R-:W-:Y:S02]  /*42e0*/  ISETP.LE.U32.AND P3, PT, R48, UR12, PT ;  /* 0x0000000c30007c0c */ /* 0x000fe4000bf63070 */
[----:B------:R-:W-:Y:S02]  /*42f0*/  SHF.R.U32.HI R40, RZ, 0x8, R40 ;  /* 0x00000008ff287819 */ /* 0x000fe40000011628 */
[----:B------:R-:W-:Y:S01]  /*4300*/  LOP3.LUT R50, R229, 0xffff, RZ, 0xc0, !PT ;  /* 0x0000ffffe5327812 */ /* 0x000fe200078ec0ff */
[----:B------:R-:W-:Y:S01]  /*4310*/  @!P5 FADD.FTZ R206, -R206, -RZ ;  /* 0x800000ffceced221 */ /* 0x000fe20000010100 */
[----:B------:R-:W-:Y:S01]  /*4320*/  ISETP.LE.U32.AND P5, PT, R227, UR12, PT ;  /* 0x0000000ce3007c0c */ /* 0x000fe2000bfa3070 */
[--C-:B--2---:R-:W-:Y:S01]  /*4330*/  FFMA.FTZ R244, R39, c[0x0][0x23c], -R125.reuse ;  /* 0x00008f0027f47a23 */ /* 0x104fe2000001087d */
[----:B------:R-:W-:Y:S01]  /*4340*/  ISETP.LE.U32.AND P6, PT, R238, UR12, PT ;  /* 0x0000000cee007c0c */ /* 0x000fe2000bfc3070 */
[----:B------:R-:W-:Y:S01]  /*4350*/  IMAD.WIDE.U32 R238, R223, -0x2daee0ad, RZ ;  /* 0xd2511f53dfee7825 */ /* 0x000fe200078e00ff */
[----:B------:R-:W-:Y:S01]  /*4360*/  LOP3.LUT R40, R40, 0xffff, RZ, 0xc0, !PT ;  /* 0x0000ffff28287812 */ /* 0x000fe200078ec0ff */
[----:B------:R-:W2:Y:S01]  /*4370*/  MUFU.EX2 R216, R244 ;  /* 0x000000f400d87308 */ /* 0x000ea20000000800 */
[----:B------:R-:W-:Y:S01]  /*4380*/  SHF.R.U32.HI R50, RZ, 0x8, R50 ;  /* 0x00000008ff327819 */ /* 0x000fe20000011632 */
[----:B------:R-:W-:Y:S01]  /*4390*/  @!P3 FADD.FTZ R207, -R207, -RZ ;  /* 0x800000ffcfcfb221 */ /* 0x000fe20000010100 */
[----:B------:R-:W-:Y:S01]  /*43a0*/  ISETP.LE.U32.AND P3, PT, R231, UR12, PT ;  /* 0x0000000ce7007c0c */ /* 0x000fe2000bf63070 */
[----:B------:R-:W-:Y:S01]  /*43b0*/  @!P1 FADD.FTZ R209, -R209, -RZ ;  /* 0x800000ffd1d19221 */ /* 0x000fe20000010100 */
[----:B------:R-:W-:Y:S02]  /*43c0*/  ISETP.LE.U32.AND P2, PT, R40, UR12, PT ;  /* 0x0000000c28007c0c */ /* 0x000fe4000bf43070 */
[----:B------:R-:W-:Y:S01]  /*43d0*/  LOP3.LUT R40, R239, UR6, R230, 0x96, !PT ;  /* 0x00000006ef287c12 */ /* 0x000fe2000f8e96e6 */
[----:B------:R-:W-:Y:S01]  /*43e0*/  @!P5 FADD.FTZ R210, -R210, -RZ ;  /* 0x800000ffd2d2d221 */ /* 0x000fe20000010100 */
[----:B------:R-:W-:Y:S01]  /*43f0*/  LOP3.LUT R230, R229, 0xff, RZ, 0xc0, !PT ;  /* 0x000000ffe5e67812 */ /* 0x000fe200078ec0ff */
[----:B------:R-:W-:Y:S01]  /*4400*/  MUFU.EX2 R244, R127 ;  /* 0x0000007f00f47308 */ /* 0x000fe20000000800 */
[----:B------:R-:W-:Y:S01]  /*4410*/  LOP3.LUT R50, R50, 0xffff, RZ, 0xc0, !PT ;  /* 0x0000ffff32327812 */ /* 0x000fe200078ec0ff */
[----:B-1----:R-:W-:Y:S01]  /*4420*/  FFMA.FTZ R228, R51, c[0x0][0x23c], -R125 ;  /* 0x00008f0033e47a23 */ /* 0x002fe2000001087d */
[----:B------:R-:W-:Y:S01]  /*4430*/  SHF.R.U32.HI R51, RZ, 0x18, R229 ;  /* 0x00000018ff337819 */ /* 0x000fe200000116e5 */
[----:B------:R-:W-:Y:S01]  /*4440*/  FFMA.FTZ R125, R67, c[0x0][0x23c], -R125 ;  /* 0x00008f00437d7a23 */ /* 0x000fe2000001087d */
[----:B------:R-:W-:Y:S01]  /*4450*/  ISETP.LE.U32.AND P5, PT, R50, UR12, PT ;  /* 0x0000000c32007c0c */ /* 0x000fe2000bfa3070 */
[----:B------:R-:W-:Y:S01]  /*4460*/  @!P3 FADD.FTZ R211, -R211, -RZ ;  /* 0x800000ffd3d3b221 */ /* 0x000fe20000010100 */
[----:B------:R-:W-:Y:S01]  /*4470*/  ISETP.LE.U32.AND P1, PT, R51, UR12, PT ;  /* 0x0000000c33007c0c */ /* 0x000fe2000bf23070 */
[----:B------:R-:W-:Y:S01]  /*4480*/  @!P6 FADD.FTZ R212, -R212, -RZ ;  /* 0x800000ffd4d4e221 */ /* 0x000fe20000010100 */
[----:B------:R-:W-:Y:S01]  /*4490*/  SHF.R.U32.HI R51, RZ, 0x10, R229 ;  /* 0x00000010ff337819 */ /* 0x000fe200000116e5 */
[--C-:B------:R-:W-:Y:S01]  /*44a0*/  FFMA.FTZ R229, R52, c[0x0][0x23c], -R124.reuse ;  /* 0x00008f0034e57a23 */ /* 0x100fe2000001087c */
[C---:B------:R-:W-:Y:S01]  /*44b0*/  LOP3.LUT R50, R236.reuse, 0xff, RZ, 0xc0, !PT ;  /* 0x000000ffec327812 */ /* 0x040fe200078ec0ff */
[----:B------:R-:W-:Y:S01]  /*44c0*/  FFMA.FTZ R124, R65, c[0x0][0x23c], -R124 ;  /* 0x00008f00417c7a23 */ /* 0x000fe2000001087c */
[----:B------:R-:W-:Y:S01]  /*44d0*/  LOP3.LUT R52, R51, 0xff, RZ, 0xc0, !PT ;  /* 0x000000ff33347812 */ /* 0x000fe200078ec0ff */
[----:B------:R-:W-:Y:S01]  /*44e0*/  MUFU.EX2 R243, R125 ;  /* 0x0000007d00f37308 */ /* 0x000fe20000000800 */
[----:B------:R-:W-:Y:S01]  /*44f0*/  LOP3.LUT R51, R236, 0xffff, RZ, 0xc0, !PT ;  /* 0x0000ffffec337812 */ /* 0x000fe200078ec0ff */
[----:B------:R-:W-:Y:S01]  /*4500*/  @!P2 FADD.FTZ R202, -R202, -RZ ;  /* 0x800000ffcacaa221 */ /* 0x000fe20000010100 */
[----:B------:R-:W-:Y:S02]  /*4510*/  ISETP.LE.U32.AND P3, PT, R52, UR12, PT ;  /* 0x0000000c34007c0c */ /* 0x000fe4000bf63070 */
[----:B------:R-:W-:Y:S01]  /*4520*/  ISETP.LE.U32.AND P6, PT, R50, UR12, PT ;  /* 0x0000000c32007c0c */ /* 0x000fe2000bfc3070 */
[----:B--2---:R-:W-:Y:S01]  /*4530*/  @!P1 FADD.FTZ R216, -R216, -RZ ;  /* 0x800000ffd8d89221 */ /* 0x004fe20000010100 */
[--C-:B------:R-:W-:Y:S02]  /*4540*/  SHF.R.U32.HI R50, RZ, 0x18, R236.reuse ;  /* 0x00000018ff327819 */ /* 0x100fe400000116ec */
[----:B------:R-:W-:Y:S01]  /*4550*/  SHF.R.U32.HI R236, RZ, 0x10, R236 ;  /* 0x00000010ffec7819 */ /* 0x000fe200000116ec */
[----:B------:R-:W-:Y:S01]  /*4560*/  MUFU.EX2 R231, R54 ;  /* 0x0000003600e77308 */ /* 0x000fe20000000800 */
[----:B------:R-:W-:Y:S02]  /*4570*/  ISETP.LE.U32.AND P4, PT, R230, UR12, PT ;  /* 0x0000000ce6007c0c */ /* 0x000fe4000bf83070 */
[----:B------:R-:W-:Y:S02]  /*4580*/  LOP3.LUT R236, R236, 0xff, RZ, 0xc0, !PT ;  /* 0x000000ffecec7812 */ /* 0x000fe400078ec0ff */
[----:B------:R-:W-:Y:S01]  /*4590*/  LOP3.LUT R42, R42, 0xff, RZ, 0xc0, !PT ;  /* 0x000000ff2a2a7812 */ /* 0x000fe200078ec0ff */
[----:B------:R-:W-:Y:S01]  /*45a0*/  @!P3 FADD.FTZ R215, -R215, -RZ ;  /* 0x800000ffd7d7b221 */ /* 0x000fe20000010100 */
[----:B------:R-:W-:Y:S01]  /*45b0*/  ISETP.LE.U32.AND P3, PT, R236, UR12, PT ;  /* 0x0000000cec007c0c */ /* 0x000fe2000bf63070 */
[----:B------:R-:W-:Y:S01]  /*45c0*/  @!P6 FADD.FTZ R217, -R217, -RZ ;  /* 0x800000ffd9d9e221 */ /* 0x000fe20000010100 */
[----:B------:R-:W-:Y:S01]  /*45d0*/  ISETP.LE.U32.AND P6, PT, R42, UR12, PT ;  /* 0x0000000c2a007c0c */ /* 0x000fe2000bfc3070 */
[----:B------:R-:W1:Y:S01]  /*45e0*/  MUFU.EX2 R214, R214 ;  /* 0x000000d600d67308 */ /* 0x000e620000000800 */
[----:B------:R-:W-:Y:S02]  /*45f0*/  SHF.R.U32.HI R51, RZ, 0x8, R51 ;  /* 0x00000008ff337819 */ /* 0x000fe40000011633 */
[----:B------:R-:W-:Y:S01]  /*4600*/  LOP3.LUT R234, R234, 0xff, RZ, 0xc0, !PT ;  /* 0x000000ffeaea7812 */ /* 0x000fe200078ec0ff */
[----:B------:R-:W-:Y:S01]  /*4610*/  @!P4 FADD.FTZ R213, -R213, -RZ ;  /* 0x800000ffd5d5c221 */ /* 0x000fe20000010100 */
[----:B------:R-:W-:Y:S02]  /*4620*/  ISETP.LE.U32.AND P4, PT, R50, UR12, PT ;  /* 0x0000000c32007c0c */ /* 0x000fe4000bf83070 */
[----:B------:R-:W-:Y:S02]  /*4630*/  LOP3.LUT R51, R51, 0xffff, RZ, 0xc0, !PT ;  /* 0x0000ffff33337812 */ /* 0x000fe400078ec0ff */
[----:B------:R-:W-:Y:S01]  /*4640*/  ISETP.LE.U32.AND P2, PT, R237, UR12, PT ;  /* 0x0000000ced007c0c */ /* 0x000fe2000bf43070 */
[----:B------:R-:W2:Y:S01]  /*4650*/  MUFU.EX2 R223, R46 ;  /* 0x0000002e00df7308 */ /* 0x000ea20000000800 */
[----:B------:R-:W-:Y:S01]  /*4660*/  SHF.R.U32.HI R44, RZ, 0x8, R44 ;  /* 0x00000008ff2c7819 */ /* 0x000fe2000001162c */
[----:B------:R-:W-:Y:S01]  /*4670*/  @!P3 FADD.FTZ R219, -R219, -RZ ;  /* 0x800000ffdbdbb221 */ /* 0x000fe20000010100 */
[----:B------:R-:W-:Y:S02]  /*4680*/  ISETP.LE.U32.AND P3, PT, R41, UR12, PT ;  /* 0x0000000c29007c0c */ /* 0x000fe4000bf63070 */
[----:B------:R-:W-:Y:S02]  /*4690*/  SHF.R.U32.HI R41, RZ, 0x8, R233 ;  /* 0x00000008ff297819 */ /* 0x000fe400000116e9 */
[----:B------:R-:W-:Y:S01]  /*46a0*/  ISETP.LE.U32.AND P0, PT, R235, UR12, PT ;  /* 0x0000000ceb007c0c */ /* 0x000fe2000bf03070 */
[----:B------:R-:W-:Y:S01]  /*46b0*/  @!P4 FADD.FTZ R220, -R220, -RZ ;  /* 0x800000ffdcdcc221 */ /* 0x000fe20000010100 */
[----:B------:R-:W-:Y:S01]  /*46c0*/  LOP3.LUT R41, R41, 0xffff, RZ, 0xc0, !PT ;  /* 0x0000ffff29297812 */ /* 0x000fe200078ec0ff */
[----:B------:R-:W3:Y:S01]  /*46d0*/  MUFU.EX2 R227, R232 ;  /* 0x000000e800e37308 */ /* 0x000ee20000000800 */
[----:B------:R-:W-:Y:S01]  /*46e0*/  ISETP.LE.U32.AND P4, PT, R234, UR12, PT ;  /* 0x0000000cea007c0c */ /* 0x000fe2000bf83070 */
[----:B------:R-:W-:Y:S01]  /*46f0*/  @!P2 FADD.FTZ R225, -R225, -RZ ;  /* 0x800000ffe1e1a221 */ /* 0x000fe20000010100 */
[----:B------:R-:W-:Y:S01]  /*4700*/  LOP3.LUT R44, R44, 0xffff, RZ, 0xc0, !PT ;  /* 0x0000ffff2c2c7812 */ /* 0x000fe200078ec0ff */
[----:B-1----:R-:W-:Y:S01]  /*4710*/  @!P5 FADD.FTZ R214, -R214, -RZ ;  /* 0x800000ffd6d6d221 */ /* 0x002fe20000010100 */
[----:B------:R-:W-:Y:S02]  /*4720*/  ISETP.LE.U32.AND P5, PT, R51, UR12, PT ;  /* 0x0000000c33007c0c */ /* 0x000fe4000bfa3070 */
[--C-:B------:R-:W-:Y:S02]  /*4730*/  SHF.R.U32.HI R42, RZ, 0x10, R40.reuse ;  /* 0x00000010ff2a7819 */ /* 0x100fe40000011628 */
[----:B------:R-:W-:Y:S01]  /*4740*/  ISETP.LE.U32.AND P1, PT, R43, UR12, PT ;  /* 0x0000000c2b007c0c */ /* 0x000fe2000bf23070 */
[----:B------:R-:W1:Y:S01]  /*4750*/  MUFU.EX2 R226, R226 ;  /* 0x000000e200e27308 */ /* 0x000e620000000800 */
[----:B------:R-:W-:Y:S02]  /*4760*/  LOP3.LUT R43, R40, 0xff, RZ, 0xc0, !PT ;  /* 0x000000ff282b7812 */ /* 0x000fe400078ec0ff */
[----:B------:R-:W-:Y:S01]  /*4770*/  LOP3.LUT R42, R42, 0xff, RZ, 0xc0, !PT ;  /* 0x000000ff2a2a7812 */ /* 0x000fe200078ec0ff */
[----:B--2---:R-:W-:Y:S01]  /*4780*/  @!P6 FADD.FTZ R223, -R223, -RZ ;  /* 0x800000ffdfdfe221 */ /* 0x004fe20000010100 */
[----:B------:R-:W-:Y:S02]  /*4790*/  ISETP.LE.U32.AND P6, PT, R41, UR12, PT ;  /* 0x0000000c29007c0c */ /* 0x000fe4000bfc3070 */
[----:B------:R-:W-:Y:S01]  /*47a0*/  LOP3.LUT R41, R40, 0xffff, RZ, 0xc0, !PT ;  /* 0x0000ffff28297812 */ /* 0x000fe200078ec0ff */
[----:B------:R-:W-:Y:S01]  /*47b0*/  @!P5 FADD.FTZ R218, -R218, -RZ ;  /* 0x800000ffdadad221 */ /* 0x000fe20000010100 */
[----:B------:R-:W-:Y:S01]  /*47c0*/  ISETP.LE.U32.AND P5, PT, R44, UR12, PT ;  /* 0x0000000c2c007c0c */ /* 0x000fe2000bfa3070 */
[----:B------:R-:W2:Y:S01]  /*47d0*/  MUFU.EX2 R228, R228 ;  /* 0x000000e400e47308 */ /* 0x000ea20000000800 */
[----:B------:R-:W-:Y:S01]  /*47e0*/  SHF.R.U32.HI R41, RZ, 0x8, R41 ;  /* 0x00000008ff297819 */ /* 0x000fe20000011629 */
[----:B------:R-:W-:Y:S01]  /*47f0*/  @!P1 FADD.FTZ R221, -R221, -RZ ;  /* 0x800000ffdddd9221 */ /* 0x000fe20000010100 */
[----:B------:R-:W-:Y:S01]  /*4800*/  ISETP.LE.U32.AND P2, PT, R43, UR12, PT ;  /* 0x0000000c2b007c0c */ /* 0x000fe2000bf43070 */
[----:B---3--:R-:W-:Y:S01]  /*4810*/  @!P4 FADD.FTZ R227, -R227, -RZ ;  /* 0x800000ffe3e3c221 */ /* 0x008fe20000010100 */
[----:B------:R-:W-:Y:S02]  /*4820*/  LOP3.LUT R41, R41, 0xffff, RZ, 0xc0, !PT ;  /* 0x0000ffff29297812 */ /* 0x000fe400078ec0ff */
[----:B------:R-:W-:Y:S02]  /*4830*/  SHF.R.U32.HI R40, RZ, 0x18, R40 ;  /* 0x00000018ff287819 */ /* 0x000fe40000011628 */
[----:B------:R-:W-:Y:S01]  /*4840*/  ISETP.LE.U32.AND P4, PT, R41, UR12, PT ;  /* 0x0000000c29007c0c */ /* 0x000fe2000bf83070 */
[----:B------:R-:W3:Y:S01]  /*4850*/  MUFU.EX2 R230, R53 ;  /* 0x0000003500e67308 */ /* 0x000ee20000000800 */
[----:B------:R-:W-:Y:S01]  /*4860*/  LOP3.LUT R41, R45, 0xffff, RZ, 0xc0, !PT ;  /* 0x0000ffff2d297812 */ /* 0x000fe200078ec0ff */
[----:B------:R-:W-:Y:S01]  /*4870*/  @!P5 FADD.FTZ R222, -R222, -RZ ;  /* 0x800000ffdeded221 */ /* 0x000fe20000010100 */
[----:B------:R-:W-:Y:S01]  /*4880*/  SHF.R.U32.HI R235, RZ, 0x18, R238 ;  /* 0x00000018ffeb7819 */ /* 0x000fe200000116ee */
[----:B-1----:R-:W-:Y:S01]  /*4890*/  @!P6 FADD.FTZ R226, -R226, -RZ ;  /* 0x800000ffe2e2e221 */ /* 0x002fe20000010100 */
[----:B------:R-:W-:Y:S02]  /*48a0*/  ISETP.LE.U32.AND P6, PT, R42, UR12, PT ;  /* 0x0000000c2a007c0c */ /* 0x000fe4000bfc3070 */
[----:B------:R-:W-:Y:S02]  /*48b0*/  SHF.R.U32.HI R41, RZ, 0x8, R41 ;  /* 0x00000008ff297819 */ /* 0x000fe40000011629 */
[----:B------:R-:W-:Y:S01]  /*48c0*/  ISETP.LE.U32.AND P5, PT, R235, UR12, PT ;  /* 0x0000000ceb007c0c */ /* 0x000fe2000bfa3070 */
[----:B------:R-:W1:Y:S01]  /*48d0*/  MUFU.EX2 R229, R229 ;  /* 0x000000e500e57308 */ /* 0x000e620000000800 */
[----:B------:R-:W-:Y:S02]  /*48e0*/  LOP3.LUT R41, R41, 0xffff, RZ, 0xc0, !PT ;  /* 0x0000ffff29297812 */ /* 0x000fe400078ec0ff */
[----:B------:R-:W-:Y:S01]  /*48f0*/  LOP3.LUT R42, R45, 0xff, RZ, 0xc0, !PT ;  /* 0x000000ff2d2a7812 */ /* 0x000fe200078ec0ff */
[----:B--2---:R-:W-:Y:S01]  /*4900*/  @!P0 FADD.FTZ R228, -R228, -RZ ;  /* 0x800000ffe4e48221 */ /* 0x004fe20000010100 */
[----:B------:R-:W-:Y:S02]  /*4910*/  ISETP.LE.U32.AND P0, PT, R40, UR12, PT ;  /* 0x0000000c28007c0c */ /* 0x000fe4000bf03070 */
[----:B------:R-:W-:Y:S01]  /*4920*/  SHF.R.U32.HI R40, RZ, 0x10, R45 ;  /* 0x00000010ff287819 */ /* 0x000fe2000001162d */
[----:B------:R-:W-:Y:S01]  /*4930*/  @!P6 FADD.FTZ R231, -R231, -RZ ;  /* 0x800000ffe7e7e221 */ /* 0x000fe20000010100 */
[----:B------:R-:W-:Y:S01]  /*4940*/  F2FP.RELU.PACK_AB R43, R184, R183 ;  /* 0x000000b7b82b723e */ /* 0x000fe200000008ff */
[----:B------:R-:W2:Y:S01]  /*4950*/  MUFU.EX2 R224, R47 ;  /* 0x0000002f00e07308 */ /* 0x000ea20000000800 */
[----:B------:R-:W-:Y:S01]  /*4960*/  LOP3.LUT R40, R40, 0xff, RZ, 0xc0, !PT ;  /* 0x000000ff28287812 */ /* 0x000fe200078ec0ff */
[----:B------:R-:W-:Y:S01]  /*4970*/  @!P5 FADD.FTZ R243, -R243, -RZ ;  /* 0x800000fff3f3d221 */ /* 0x000fe20000010100 */
[----:B------:R-:W-:Y:S01]  /*4980*/  LOP3.LUT R237, R238, 0xff, RZ, 0xc0, !PT ;  /* 0x000000ffeeed7812 */ /* 0x000fe200078ec0ff */
[----:B---3--:R-:W-:Y:S01]  /*4990*/  @!P4 FADD.FTZ R230, -R230, -RZ ;  /* 0x800000ffe6e6c221 */ /* 0x008fe20000010100 */
[----:B------:R-:W-:Y:S01]  /*49a0*/  ISETP.LE.U32.AND P4, PT, R41, UR12, PT ;  /* 0x0000000c29007c0c */ /* 0x000fe2000bf83070 */
[----:B------:R3:W-:Y:S01]  /*49b0*/  STS [R146+0x12400], R43 ;  /* 0x0124002b92007388 */ /* 0x0007e20000000800 */
[----:B------:R-:W-:Y:S02]  /*49c0*/  F2FP.RELU.PACK_AB R41, R182, R181 ;  /* 0x000000b5b629723e */ /* 0x000fe400000008ff */
[----:B------:R-:W-:Y:S01]  /*49d0*/  ISETP.LE.U32.AND P6, PT, R40, UR12, PT ;  /* 0x0000000c28007c0c */ /* 0x000fe2000bfc3070 */
[----:B------:R-:W4:Y:S01]  /*49e0*/  MUFU.EX2 R236, R64 ;  /* 0x0000004000ec7308 */ /* 0x000f220000000800 */
[----:B------:R-:W-:Y:S01]  /*49f0*/  F2FP.RELU.PACK_AB R40, R195, R196 ;  /* 0x000000c4c328723e */ /* 0x000fe200000008ff */
[----:B------:R3:W-:Y:S01]  /*4a00*/  STS [R146+0x12000], R41 ;  /* 0x0120002992007388 */ /* 0x0007e20000000800 */
[----:B------:R-:W-:Y:S01]  /*4a10*/  ISETP.LE.U32.AND P1, PT, R237, UR12, PT ;  /* 0x0000000ced007c0c */ /* 0x000fe2000bf23070 */
[----:B-1----:R-:W-:Y:S01]  /*4a20*/  @!P2 FADD.FTZ R229, -R229, -RZ ;  /* 0x800000ffe5e5a221 */ /* 0x002fe20000010100 */
[----:B------:R-:W-:Y:S01]  /*4a30*/  ISETP.LE.U32.AND P2, PT, R42, UR12, PT ;  /* 0x0000000c2a007c0c */ /* 0x000fe2000bf43070 */
[----:B------:R-:W-:Y:S01]  /*4a40*/  STS [R149+0x12400], R40 ;  /* 0x0124002895007388 */ /* 0x000fe20000000800 */
[----:B------:R-:W-:Y:S02]  /*4a50*/  F2FP.RELU.PACK_AB R42, R194, R193 ;  /* 0x000000c1c22a723e */ /* 0x000fe400000008ff */
[----:B------:R-:W-:Y:S01]  /*4a60*/  SHF.R.U32.HI R49, RZ, 0x10, R240 ;  /* 0x00000010ff317819 */ /* 0x000fe200000116f0 */
[----:B------:R-:W1:Y:S01]  /*4a70*/  MUFU.EX2 R233, R56 ;  /* 0x0000003800e97308 */ /* 0x000e620000000800 */
[----:B------:R-:W-:Y:S01]  /*4a80*/  SHF.R.U32.HI R46, RZ, 0x10, R238 ;  /* 0x00000010ff2e7819 */ /* 0x000fe200000116ee */
[----:B------:R1:W-:Y:S01]  /*4a90*/  STS [R149+0x12000], R42 ;  /* 0x0120002a95007388 */ /* 0x0003e20000000800 */
[----:B------:R-:W-:Y:S01]  /*4aa0*/  LOP3.LUT R49, R49, 0xff, RZ, 0xc0, !PT ;  /* 0x000000ff31317812 */ /* 0x000fe200078ec0ff */
[----:B--2---:R-:W-:Y:S01]  /*4ab0*/  @!P3 FADD.FTZ R224, -R224, -RZ ;  /* 0x800000ffe0e0b221 */ /* 0x004fe20000010100 */
[----:B------:R-:W-:Y:S02]  /*4ac0*/  LOP3.LUT R47, R238, 0xffff, RZ, 0xc0, !PT ;  /* 0x0000ffffee2f7812 */ /* 0x000fe400078ec0ff */
[----:B------:R-:W-:Y:S02]  /*4ad0*/  LOP3.LUT R46, R46, 0xff, RZ, 0xc0, !PT ;  /* 0x000000ff2e2e7812 */ /* 0x000fe400078ec0ff */
[----:B------:R-:W-:Y:S01]  /*4ae0*/  SHF.R.U32.HI R47, RZ, 0x8, R47 ;  /* 0x00000008ff2f7819 */ /* 0x000fe2000001162f */
[----:B------:R-:W2:Y:S01]  /*4af0*/  MUFU.EX2 R235, R58 ;  /* 0x0000003a00eb7308 */ /* 0x000ea20000000800 */
[----:B------:R-:W-:Y:S02]  /*4b00*/  F2FP.RELU.PACK_AB R44, R192, R191 ;  /* 0x000000bfc02c723e */ /* 0x000fe400000008ff */
[----:B------:R-:W-:Y:S01]  /*4b10*/  LOP3.LUT R47, R47, 0xffff, RZ, 0xc0, !PT ;  /* 0x0000ffff2f2f7812 */ /* 0x000fe200078ec0ff */
[----:B----4-:R-:W-:Y:S01]  /*4b20*/  @!P1 FADD.FTZ R236, -R236, -RZ ;  /* 0x800000ffecec9221 */ /* 0x010fe20000010100 */
[----:B------:R-:W-:Y:S02]  /*4b30*/  ISETP.LE.U32.AND P1, PT, R49, UR12, PT ;  /* 0x0000000c31007c0c */ /* 0x000fe4000bf23070 */
[----:B------:R-:W-:Y:S02]  /*4b40*/  F2FP.RELU.PACK_AB R49, R186, R185 ;  /* 0x000000b9ba31723e */ /* 0x000fe400000008ff */
[----:B---3--:R-:W-:Y:S01]  /*4b50*/  F2FP.RELU.PACK_AB R43, R198, R197 ;  /* 0x000000c5c62b723e */ /* 0x008fe200000008ff */
[----:B------:R-:W3:Y:S01]  /*4b60*/  MUFU.EX2 R234, R57 ;  /* 0x0000003900ea7308 */ /* 0x000ee20000000800 */
[----:B------:R-:W-:Y:S01]  /*4b70*/  F2FP.RELU.PACK_AB R41, R200, R199 ;  /* 0x000000c7c829723e */ /* 0x000fe200000008ff */
[----:B------:R4:W-:Y:S01]  /*4b80*/  STS [R146+0x14000], R49 ;  /* 0x0140003192007388 */ /* 0x0009e20000000800 */
[----:B------:R-:W-:Y:S01]  /*4b90*/  SHF.R.U32.HI R45, RZ, 0x18, R45 ;  /* 0x00000018ff2d7819 */ /* 0x000fe2000001162d */
[----:B-1----:R-:W-:Y:S01]  /*4ba0*/  @!P2 FADD.FTZ R233, -R233, -RZ ;  /* 0x800000ffe9e9a221 */ /* 0x002fe20000010100 */
[----:B------:R-:W-:Y:S02]  /*4bb0*/  ISETP.LE.U32.AND P2, PT, R47, UR12, PT ;  /* 0x0000000c2f007c0c */ /* 0x000fe4000bf43070 */
[----:B------:R-:W-:Y:S02]  /*4bc0*/  F2FP.RELU.PACK_AB R47, R188, R187 ;  /* 0x000000bbbc2f723e */ /* 0x000fe400000008ff */
[----:B------:R-:W-:Y:S01]  /*4bd0*/  F2FP.RELU.PACK_AB R42, R210, R209 ;  /* 0x000000d1d22a723e */ /* 0x000fe200000008ff */
[----:B------:R-:W1:Y:S01]  /*4be0*/  MUFU.EX2 R232, R55 ;  /* 0x0000003700e87308 */ /* 0x000e620000000800 */
[----:B------:R-:W-:Y:S01]  /*4bf0*/  F2FP.RELU.PACK_AB R40, R212, R211 ;  /* 0x000000d3d428723e */ /* 0x000fe200000008ff */
[----:B------:R4:W-:Y:S01]  /*4c00*/  STS [R146+0x14400], R47 ;  /* 0x0144002f92007388 */ /* 0x0009e20000000800 */
[----:B------:R-:W-:Y:S01]  /*4c10*/  LOP3.LUT R48, R240, 0xffff, RZ, 0xc0, !PT ;  /* 0x0000fffff0307812 */ /* 0x000fe200078ec0ff */
[----:B--2---:R-:W-:Y:S01]  /*4c20*/  @!P6 FADD.FTZ R235, -R235, -RZ ;  /* 0x800000ffebebe221 */ /* 0x004fe20000010100 */
[----:B------:R-:W-:Y:S01]  /*4c30*/  ISETP.LE.U32.AND P6, PT, R46, UR12, PT ;  /* 0x0000000c2e007c0c */ /* 0x000fe2000bfc3070 */
[----:B------:R2:W-:Y:S01]  /*4c40*/  STS [R149+0x14400], R44 ;  /* 0x0144002c95007388 */ /* 0x0005e20000000800 */
[----:B------:R-:W-:Y:S02]  /*4c50*/  F2FP.RELU.PACK_AB R46, R190, R189 ;  /* 0x000000bdbe2e723e */ /* 0x000fe400000008ff */
[----:B------:R-:W-:Y:S01]  /*4c60*/  SHF.R.U32.HI R238, RZ, 0x18, R240 ;  /* 0x00000018ffee7819 */ /* 0x000fe200000116f0 */
[----:B------:R-:W2:Y:S01]  /*4c70*/  MUFU.EX2 R237, R124 ;  /* 0x0000007c00ed7308 */ /* 0x000ea20000000800 */
[----:B------:R-:W-:Y:S01]  /*4c80*/  F2FP.RELU.PACK_AB R51, R204, R203 ;  /* 0x000000cbcc33723e */ /* 0x000fe200000008ff */
[----:B------:R2:W-:Y:S01]  /*4c90*/  STS [R149+0x14000], R46 ;  /* 0x0140002e95007388 */ /* 0x0005e20000000800 */
[----:B------:R-:W-:Y:S01]  /*4ca0*/  SHF.R.U32.HI R48, RZ, 0x8, R48 ;  /* 0x00000008ff307819 */ /* 0x000fe20000011630 */
[----:B---3--:R-:W-:Y:S01]  /*4cb0*/  @!P4 FADD.FTZ R234, -R234, -RZ ;  /* 0x800000ffeaeac221 */ /* 0x008fe20000010100 */
[----:B------:R-:W-:Y:S01]  /*4cc0*/  ISETP.LE.U32.AND P4, PT, R45, UR12, PT ;  /* 0x0000000c2d007c0c */ /* 0x000fe2000bf83070 */
[----:B------:R3:W-:Y:S01]  /*4cd0*/  STS [R148+0x12000], R43 ;  /* 0x0120002b94007388 */ /* 0x0007e20000000800 */
[----:B------:R-:W-:Y:S01]  /*4ce0*/  F2FP.RELU.PACK_AB R45, R202, R201 ;  /* 0x000000c9ca2d723e */ /* 0x000fe200000008ff */
[----:B------:R-:W-:Y:S01]  /*4cf0*/  @!P6 FADD.FTZ R242, -R242, -RZ ;  /* 0x800000fff2f2e221 */ /* 0x000fe20000010100 */
[----:B------:R-:W-:Y:S01]  /*4d00*/  LOP3.LUT R239, R240, 0xff, RZ, 0xc0, !PT ;  /* 0x000000fff0ef7812 */ /* 0x000fe200078ec0ff */
[----:B------:R3:W-:Y:S01]  /*4d10*/  STS [R148+0x12400], R41 ;  /* 0x0124002994007388 */ /* 0x0007e20000000800 */
[----:B------:R-:W-:Y:S01]  /*4d20*/  LOP3.LUT R48, R48, 0xffff, RZ, 0xc0, !PT ;  /* 0x0000ffff30307812 */ /* 0x000fe200078ec0ff */
[----:B------:R-:W3:Y:S01]  /*4d30*/  MUFU.EX2 R240, R126 ;  /* 0x0000007e00f07308 */ /* 0x000ee20000000800 */
[----:B------:R-:W-:Y:S01]  /*4d40*/  ISETP.LE.U32.AND P3, PT, R239, UR12, PT ;  /* 0x0000000cef007c0c */ /* 0x000fe2000bf63070 */
[----:B------:R3:W-:Y:S01]  /*4d50*/  STS [R155+0x12000], R42 ;  /* 0x0120002a9b007388 */ /* 0x0007e20000000800 */
[----:B------:R-:W-:Y:S01]  /*4d60*/  F2FP.RELU.PACK_AB R50, R214, R213 ;  /* 0x000000d5d632723e */ /* 0x000fe200000008ff */
[----:B-1----:R-:W-:Y:S01]  /*4d70*/  @!P0 FADD.FTZ R232, -R232, -RZ ;  /* 0x800000ffe8e88221 */ /* 0x002fe20000010100 */
[----:B----4-:R-:W-:Y:S01]  /*4d80*/  F2FP.RELU.PACK_AB R49, R226, R225 ;  /* 0x000000e1e231723e */ /* 0x010fe200000008ff */
[----:B------:R1:W-:Y:S01]  /*4d90*/  STS [R155+0x12400], R40 ;  /* 0x012400289b007388 */ /* 0x0003e20000000800 */
[----:B------:R-:W-:Y:S02]  /*4da0*/  F2FP.RELU.PACK_AB R47, R228, R227 ;  /* 0x000000e3e42f723e */ /* 0x000fe400000008ff */
[----:B--2---:R-:W-:Y:S01]  /*4db0*/  F2FP.RELU.PACK_AB R44, R220, R219 ;  /* 0x000000dbdc2c723e */ /* 0x004fe200000008ff */
[----:B------:R2:W-:Y:S01]  /*4dc0*/  STS [R148+0x14000], R45 ;  /* 0x0140002d94007388 */ /* 0x0005e20000000800 */
[----:B------:R-:W-:Y:S01]  /*4dd0*/  ISETP.LE.U32.AND P0, PT, R238, UR12, PT ;  /* 0x0000000cee007c0c */ /* 0x000fe2000bf03070 */
[----:B------:R-:W4:Y:S01]  /*4de0*/  MUFU.EX2 R239, R60 ;  /* 0x0000003c00ef7308 */ /* 0x000f220000000800 */
[----:B------:R-:W-:Y:S01]  /*4df0*/  F2FP.RELU.PACK_AB R54, R206, R205 ;  /* 0x000000cdce36723e */ /* 0x000fe200000008ff */
[----:B------:R-:W-:Y:S01]  /*4e00*/  STS [R148+0x14400], R51 ;  /* 0x0144003394007388 */ /* 0x000fe20000000800 */
[----:B------:R-:W-:Y:S01]  /*4e10*/  F2FP.RELU.PACK_AB R46, R218, R217 ;  /* 0x000000d9da2e723e */ /* 0x000fe200000008ff */
[----:B------:R-:W-:Y:S01]  /*4e20*/  @!P2 FADD.FTZ R237, -R237, -RZ ;  /* 0x800000ffededa221 */ /* 0x000fe20000010100 */
[----:B------:R-:W-:Y:S01]  /*4e30*/  ISETP.LE.U32.AND P2, PT, R48, UR12, PT ;  /* 0x0000000c30007c0c */ /* 0x000fe2000bf43070 */
[----:B------:R4:W-:Y:S01]  /*4e40*/  STS [R155+0x14000], R54 ;  /* 0x014000369b007388 */ /* 0x0009e20000000800 */
[----:B------:R-:W-:Y:S02]  /*4e50*/  F2FP.RELU.PACK_AB R48, R216, R215 ;  /* 0x000000d7d830723e */ /* 0x000fe400000008ff */
[----:B---3--:R-:W-:Y:S01]  /*4e60*/  F2FP.RELU.PACK_AB R43, R224, R223 ;  /* 0x000000dfe02b723e */ /* 0x008fe200000008ff */
[----:B------:R-:W3:Y:S01]  /*4e70*/  MUFU.EX2 R241, R62 ;  /* 0x0000003e00f17308 */ /* 0x000ee20000000800 */
[----:B------:R-:W-:Y:S01]  /*4e80*/  F2FP.RELU.PACK_AB R41, R237, R236 ;  /* 0x000000eced29723e */ /* 0x000fe200000008ff */
[----:B------:R-:W-:Y:S01]  /*4e90*/  @!P0 FADD.FTZ R244, -R244, -RZ ;  /* 0x800000fff4f48221 */ /* 0x000fe20000010100 */
[----:B------:R-:W-:Y:S02]  /*4ea0*/  LEA R176, P0, R158, R176, 0x2 ;  /* 0x000000b09eb07211 */ /* 0x000fe400078010ff */
[----:B------:R-:W-:Y:S02]  /*4eb0*/  F2FP.RELU.PACK_AB R42, R230, R229 ;  /* 0x000000e5e62a723e */ /* 0x000fe400000008ff */
[----:B------:R-:W-:Y:S01]  /*4ec0*/  LEA.HI.X.SX32 R177, R158, R177, 0x2, P0 ;  /* 0x000000b19eb17211 */ /* 0x000fe200000f16ff */
[----:B------:R-:W-:Y:S01]  /*4ed0*/  @!P2 FADD.FTZ R240, -R240, -RZ ;  /* 0x800000fff0f0a221 */ /* 0x000fe20000010100 */
[----:B-1----:R-:W-:Y:S01]  /*4ee0*/  F2FP.RELU.PACK_AB R40, R232, R231 ;  /* 0x000000e7e828723e */ /* 0x002fe200000008ff */
[----:B------:R-:W1:Y:S01]  /*4ef0*/  MUFU.EX2 R238, R59 ;  /* 0x0000003b00ee7308 */ /* 0x000e620000000800 */
[----:B------:R-:W-:Y:S02]  /*4f00*/  FSETP.GE.FTZ.AND P0, PT, R197, RZ, PT ;  /* 0x000000ffc500720b */ /* 0x000fe40003f16000 */
[----:B--2---:R-:W-:Y:S01]  /*4f10*/  F2FP.RELU.PACK_AB R45, R222, R221 ;  /* 0x000000ddde2d723e */ /* 0x004fe200000008ff */
[----:B----4-:R-:W-:Y:S01]  /*4f20*/  @!P3 FADD.FTZ R239, -R239, -RZ ;  /* 0x800000ffefefb221 */ /* 0x010fe20000010100 */
[----:B------:R-:W-:Y:S02]  /*4f30*/  FSETP.GE.FTZ.AND P3, PT, R182, RZ, PT ;  /* 0x000000ffb600720b */ /* 0x000fe40003f76000 */
[----:B------:R-:W-:Y:S02]  /*4f40*/  F2FP.RELU.PACK_AB R52, R208, R207 ;  /* 0x000000cfd034723e */ /* 0x000fe400000008ff */
[----:B------:R-:W-:Y:S02]  /*4f50*/  F2FP.RELU.PACK_AB R57, R243, R242 ;  /* 0x000000f2f339723e */ /* 0x000fe400000008ff */
[----:B------:R-:W-:Y:S01]  /*4f60*/  F2FP.RELU.PACK_AB R54, R234, R233 ;  /* 0x000000e9ea36723e */ /* 0x000fe200000008ff */
[----:B------:R2:W-:Y:S01]  /*4f70*/  STS [R155+0x14400], R52 ;  /* 0x014400349b007388 */ /* 0x0005e20000000800 */
[----:B------:R-:W-:Y:S01]  /*4f80*/  F2FP.RELU.PACK_AB R55, R240, R239 ;  /* 0x000000eff037723e */ /* 0x000fe200000008ff */
[----:B---3--:R-:W-:Y:S01]  /*4f90*/  @!P1 FADD.FTZ R241, -R241, -RZ ;  /* 0x800000fff1f19221 */ /* 0x008fe20000010100 */
[----:B------:R-:W-:Y:S01]  /*4fa0*/  FSETP.GE.FTZ.AND P2, PT, R193, RZ, PT ;  /* 0x000000ffc100720b */ /* 0x000fe20003f56000 */
[----:B------:R-:W-:Y:S01]  /*4fb0*/  STS [R147+0x12000], R50 ;  /* 0x0120003293007388 */ /* 0x000fe20000000800 */
[----:B------:R-:W-:Y:S02]  /*4fc0*/  FSETP.GE.FTZ.AND P1, PT, R194, RZ, PT ;  /* 0x000000ffc200720b */ /* 0x000fe40003f36000 */
[----:B------:R-:W-:Y:S01]  /*4fd0*/  F2FP.RELU.PACK_AB R53, R244, R241 ;  /* 0x000000f1f435723e */ /* 0x000fe200000008ff */
[----:B------:R-:W-:Y:S01]  /*4fe0*/  STS [R147+0x12400], R48 ;  /* 0x0124003093007388 */ /* 0x000fe20000000800 */
[----:B-1----:R-:W-:Y:S03]  /*4ff0*/  @!P4 FADD.FTZ R238, -R238, -RZ ;  /* 0x800000ffeeeec221 */ /* 0x002fe60000010100 */
[----:B------:R-:W-:Y:S01]  /*5000*/  STS [R152+0x12000], R49 ;  /* 0x0120003198007388 */ /* 0x000fe20000000800 */
[----:B------:R-:W-:Y:S03]  /*5010*/  FSETP.GE.FTZ.AND P4, PT, R181, RZ, PT ;  /* 0x000000ffb500720b */ /* 0x000fe60003f96000 */
[----:B------:R-:W-:Y:S04]  /*5020*/  STS [R152+0x12400], R47 ;  /* 0x0124002f98007388 */ /* 0x000fe80000000800 */
[----:B------:R-:W-:Y:S04]  /*5030*/  STS [R147+0x14000], R46 ;  /* 0x0140002e93007388 */ /* 0x000fe80000000800 */
[----:B------:R-:W-:Y:S01]  /*5040*/  STS [R147+0x14400], R44 ;  /* 0x0144002c93007388 */ /* 0x000fe20000000800 */
[----:B--2---:R-:W-:Y:S03]  /*5050*/  F2FP.RELU.PACK_AB R52, R238, R235 ;  /* 0x000000ebee34723e */ /* 0x004fe600000008ff */
        /* <DEDUP_REMOVED lines=14> */
[----:B------:R-:W4:Y:S08]  /*5140*/  LDSM.16.M88.4 R48, [R138+0x8800] ;  /* 0x008800008a30783b */ /* 0x000f300000000200 */
[----:B------:R-:W3:Y:S01]  /*5150*/  LDSM.16.M88.4 R100, [R138+0x8c00] ;  /* 0x008c00008a64783b */ /* 0x000ee20000000200 */
[-C--:B-1----:R-:W-:Y:S07]  /*5160*/  HMMA.16816.F32 R4, R64, R40.reuse, RZ ;  /* 0x000000284004723c */ /* 0x082fee00000018ff */
[----:B------:R-:W-:Y:S01]  /*5170*/  LDSM.16.M88.4 R104, [R0+0x4000] ;  /* 0x004000000068783b */ /* 0x000fe20000000200 */
[C---:B--2---:R-:W-:Y:S07]  /*5180*/  HMMA.16816.F32 R8, R60.reuse, R40, RZ ;  /* 0x000000283c08723c */ /* 0x044fee00000018ff */
[----:B------:R-:W1:Y:S01]  /*5190*/  LDSM.16.M88.4 R108, [R131+0x8000] ;  /* 0x00800000836c783b */ /* 0x000e620000000200 */
[-C--:B------:R-:W-:Y:S07]  /*51a0*/  HMMA.16816.F32 R12, R60, R42.reuse, RZ ;  /* 0x0000002a3c0c723c */ /* 0x080fee00000018ff */
[----:B------:R-:W2:Y:S01]  /*51b0*/  LDSM.16.M88.4 R112, [R0+0x5000] ;  /* 0x005000000070783b */ /* 0x000ea20000000200 */
[C---:B------:R-:W-:Y:S07]  /*51c0*/  HMMA.16816.F32 R16, R64.reuse, R42, RZ ;  /* 0x0000002a4010723c */ /* 0x040fee00000018ff */
[----:B------:R-:W1:Y:S01]  /*51d0*/  LDSM.16.M88.4 R116, [R131+0x8400] ;  /* 0x008400008374783b */ /* 0x000e620000000200 */
[-C--:B---3--:R-:W-:Y:S07]  /*51e0*/  HMMA.16816.F32 R20, R64, R44.reuse, RZ ;  /* 0x0000002c4014723c */ /* 0x088fee00000018ff */
[----:B------:R-:W3:Y:S01]  /*51f0*/  LDSM.16.M88.4 R120, [R131+0x8800] ;  /* 0x008800008378783b */ /* 0x000ee20000000200 */
[C---:B------:R-:W-:Y:S07]  /*5200*/  HMMA.16816.F32 R24, R60.reuse, R44, RZ ;  /* 0x0000002c3c18723c */ /* 0x040fee00000018ff */
[----:B------:R-:W1:Y:S01]  /*5210*/  LDSM.16.M88.4 R124, [R131+0x8c00] ;  /* 0x008c0000837c783b */ /* 0x000e620000000200 */
        /* <DEDUP_REMOVED lines=13> */
[C---:B------:R-:W-:Y:S08]  /*52f0*/  HMMA.16816.F32 R16, R104.reuse, R110, R16 ;  /* 0x0000006e6810723c */ /* 0x040ff00000001810 */
[-C--:B------:R-:W-:Y:S08]  /*5300*/  HMMA.16816.F32 R20, R104, R116.reuse, R20 ;  /* 0x000000746814723c */ /* 0x080ff00000001814 */
[C---:B------:R-:W-:Y:S08]  /*5310*/  HMMA.16816.F32 R24, R112.reuse, R116, R24 ;  /* 0x000000747018723c */ /* 0x040ff00000001818 */
[C---:B------:R-:W-:Y:S01]  /*5320*/  FADD.FTZ R245, -R180.reuse, R16 ;  /* 0x00000010b4f57221 */ /* 0x040fe20000010100 */
[-C--:B------:R-:W-:Y:S03]  /*5330*/  HMMA.16816.F32 R28, R112, R118.reuse, R28 ;  /* 0x00000076701c723c */ /* 0x080fe6000000181c */
[C---:B------:R-:W-:Y:S04]  /*5340*/  FADD.FTZ R247, -R180.reuse, R17 ;  /* 0x00000011b4f77221 */ /* 0x040fe80000010100 */
[----:B------:R-:W-:Y:S01]  /*5350*/  FADD.FTZ R249, -R180, R20 ;  /* 0x00000014b4f97221 */ /* 0x000fe20000010100 */
[-C--:B------:R-:W-:Y:S01]  /*5360*/  FSEL R247, R247, R180.reuse, P1 ;  /* 0x000000b4f7f77208 */ /* 0x080fe20000800000 */
[C---:B------:R-:W-:Y:S01]  /*5370*/  HMMA.16816.F32 R32, R104.reuse, R118, R32 ;  /* 0x000000766820723c */ /* 0x040fe20000001820 */
[----:B------:R-:W-:Y:S02]  /*5380*/  FSETP.GE.FTZ.AND P1, PT, R213, RZ, PT ;  /* 0x000000ffd500720b */ /* 0x000fe40003f36000 */
[----:B------:R-:W-:Y:S01]  /*5390*/  FSEL R246, R249, R180, P0 ;  /* 0x000000b4f9f67208 */ /* 0x000fe20000000000 */
[----:B------:R-:W-:Y:S01]  /*53a0*/  FMUL.FTZ R247, R194, R247 ;  /* 0x000000f7c2f77220 */ /* 0x000fe20000410000 */
[----:B------:R-:W-:Y:S03]  /*53b0*/  FSETP.GE.FTZ.AND P0, PT, R214, RZ, PT ;  /* 0x000000ffd600720b */ /* 0x000fe60003f16000 */
[----:B------:R-:W-:Y:S01]  /*53c0*/  FMUL.FTZ R246, R197, R246 ;  /* 0x000000f6c5f67220 */ /* 0x000fe20000410000 */
[-C--:B---3--:R-:W-:Y:S08]  /*53d0*/  HMMA.16816.F32 R36, R104, R120.reuse, R36 ;  /* 0x000000786824723c */ /* 0x088ff00000001824 */
[C---:B------:R-:W-:Y:S08]  /*53e0*/  HMMA.16816.F32 R40, R112.reuse, R120, R40 ;  /* 0x000000787028723c */ /* 0x040ff00000001828 */
[-C--:B------:R-:W-:Y:S08]  /*53f0*/  HMMA.16816.F32 R44, R112, R122.reuse, R44 ;  /* 0x0000007a702c723c */ /* 0x080ff0000000182c */
[----:B------:R-:W-:Y:S01]  /*5400*/  FADD.FTZ R197, -R180, R36 ;  /* 0x00000024b4c57221 */ /* 0x000fe20000010100 */
[C---:B------:R-:W-:Y:S04]  /*5410*/  HMMA.16816.F32 R48, R104.reuse, R122, R48 ;  /* 0x0000007a6830723c */ /* 0x040fe80000001830 */
[----:B------:R-:W-:Y:S02]  /*5420*/  FSEL R194, R197, R180, P1 ;  /* 0x000000b4c5c27208 */ /* 0x000fe40000800000 */
[----:B------:R-:W-:Y:S01]  /*5430*/  FSETP.GE.FTZ.AND P1, PT, R225, RZ, PT ;  /* 0x000000ffe100720b */ /* 0x000fe20003f36000 */
[C---:B------:R-:W-:Y:S01]  /*5440*/  FADD.FTZ R41, -R178.reuse, R41 ;  /* 0x00000029b2297221 */ /* 0x040fe20000010100 */
[-C--:B------:R-:W-:Y:S01]  /*5450*/  HMMA.16816.F32 R52, R104, R124.reuse, R52 ;  /* 0x0000007c6834723c */ /* 0x080fe20000001834 */
[----:B------:R-:W-:Y:S03]  /*5460*/  FMUL.FTZ R194, R213, R194 ;  /* 0x000000c2d5c27220 */ /* 0x000fe60000410000 */
[C---:B------:R-:W-:Y:S02]  /*5470*/  FADD.FTZ R213, -R178.reuse, R25 ;  /* 0x00000019b2d57221 */ /* 0x040fe40000010100 */
[C---:B------:R-:W-:Y:S02]  /*5480*/  FADD.FTZ R42, -R161.reuse, R42 ;  /* 0x0000002aa12a7221 */ /* 0x040fe40000010100 */
[----:B------:R-:W-:Y:S01]  /*5490*/  FADD.FTZ R45, -R178, R45 ;  /* 0x0000002db22d7221 */ /* 0x000fe20000010100 */
[C---:B------:R-:W-:Y:S03]  /*54a0*/  HMMA.16816.F32 R56, R112.reuse, R124, R56 ;  /* 0x0000007c7038723c */ /* 0x040fe60000001838 */
[----:B------:R-:W-:Y:S04]  /*54b0*/  FADD.FTZ R46, -R161, R46 ;  /* 0x0000002ea12e7221 */ /* 0x000fe80000010100 */
[C---:B------:R-:W-:Y:S01]  /*54c0*/  FADD.FTZ R125, -R180.reuse, R4 ;  /* 0x00000004b47d7221 */ /* 0x040fe20000010100 */
[-C--:B------:R-:W-:Y:S01]  /*54d0*/  HMMA.16816.F32 R60, R112, R126.reuse, R60 ;  /* 0x0000007e703c723c */ /* 0x080fe2000000183c */
[C---:B------:R-:W-:Y:S03]  /*54e0*/  FADD.FTZ R49, -R180.reuse, R49 ;  /* 0x00000031b4317221 */ /* 0x040fe60000010100 */
[----:B------:R-:W-:Y:S01]  /*54f0*/  FSEL R124, R125, R180, P4 ;  /* 0x000000b47d7c7208 */ /* 0x000fe20002000000 */
[----:B------:R-:W-:Y:S01]  /*5500*/  FADD.FTZ R125, -R180, R21 ;  /* 0x00000015b47d7221 */ /* 0x000fe20000010100 */
[----:B------:R-:W-:Y:S01]  /*5510*/  FSETP.GE.FTZ.AND P4, PT, R198, RZ, PT ;  /* 0x000000ffc600720b */ /* 0x000fe20003f96000 */
[C---:B------:R-:W-:Y:S01]  /*5520*/  FADD.FTZ R53, -R180.reuse, R53 ;  /* 0x00000035b4357221 */ /* 0x040fe20000010100 */
[----:B------:R-:W-:Y:S01]  /*5530*/  HMMA.16816.F32 R64, R104, R126, R64 ;  /* 0x0000007e6840723c */ /* 0x000fe20000001840 */
[----:B------:R-:W-:Y:S03]  /*5540*/  FMUL.FTZ R124, R181, R124 ;  /* 0x0000007cb57c7220 */ /* 0x000fe60000410000 */
[-C--:B------:R-:W-:Y:S01]  /*5550*/  FSEL R125, R125, R180.reuse, P4 ;  /* 0x000000b47d7d7208 */ /* 0x080fe20002000000 */
[C---:B------:R-:W-:Y:S01]  /*5560*/  FADD.FTZ R181, -R180.reuse, R32 ;  /* 0x00000020b4b57221 */ /* 0x040fe20000010100 */
[----:B------:R-:W-:Y:S01]  /*5570*/  FSETP.GE.FTZ.AND P4, PT, R231, RZ, PT ;  /* 0x000000ffe700720b */ /* 0x000fe20003f96000 */
[C---:B------:R-:W-:Y:S01]  /*5580*/  FADD.FTZ R127, -R180.reuse, R5 ;  /* 0x00000005b47f7221 */ /* 0x040fe20000010100 */
[-C--:B------:R-:W-:Y:S01]  /*5590*/  FSEL R126, R245, R180.reuse, P2 ;  /* 0x000000b4f57e7208 */ /* 0x080fe20001000000 */
[----:B------:R-:W-:Y:S01]  /*55a0*/  FADD.FTZ R245, -R180, R37 ;  /* 0x00000025b4f57221 */ /* 0x000fe20000010100 */
[----:B------:R-:W-:Y:S02]  /*55b0*/  FSETP.GE.FTZ.AND P2, PT, R210, RZ, PT ;  /* 0x000000ffd200720b */ /* 0x000fe40003f56000 */
[----:B------:R-:W-:Y:S01]  /*55c0*/  FSEL R127, R127, R180, P3 ;  /* 0x000000b47f7f7208 */ /* 0x000fe20001800000 */
[----:B------:R-:W-:Y:S01]  /*55d0*/  FMUL.FTZ R126, R193, R126 ;  /* 0x0000007ec17e7220 */ /* 0x000fe20000410000 */
        /* <DEDUP_REMOVED lines=10> */
[-C--:B------:R-:W-:Y:S01]  /*5680*/  FSEL R48, R181, R180.reuse, P1 ;  /* 0x000000b4b5307208 */ /* 0x080fe20000800000 */
[----:B------:R-:W-:Y:S01]  /*5690*/  FADD.FTZ R181, -R180, R52 ;  /* 0x00000034b4b57221 */ /* 0x000fe20000010100 */
[----:B------:R-:W-:Y:S01]  /*56a0*/  FSETP.GE.FTZ.AND P2, PT, R229, RZ, PT ;  /* 0x000000ffe500720b */ /* 0x000fe20003f56000 */
[----:B------:R-:W-:Y:S01]  /*56b0*/  FMUL.FTZ R193, R210, R193 ;  /* 0x000000c1d2c17220 */ /* 0x000fe20000410000 */
[----:B------:R-:W-:Y:S01]  /*56c0*/  FSETP.GE.FTZ.AND P1, PT, R230, RZ, PT ;  /* 0x000000ffe600720b */ /* 0x000fe20003f36000 */
[----:B------:R-:W-:Y:S01]  /*56d0*/  FADD.FTZ R210, -R179, R19 ;  /* 0x00000013b3d27221 */ /* 0x000fe20000010100 */
[-C--:B------:R-:W-:Y:S01]  /*56e0*/  FSEL R52, R181, R180.reuse, P2 ;  /* 0x000000b4b5347208 */ /* 0x080fe20001000000 */
[----:B------:R-:W-:Y:S01]  /*56f0*/  FADD.FTZ R181, -R180, R64 ;  /* 0x00000040b4b57221 */ /* 0x000fe20000010100 */
[----:B------:R-:W-:Y:S01]  /*5700*/  FSETP.GE.FTZ.AND P3, PT, R226, RZ, PT ;  /* 0x000000ffe200720b */ /* 0x000fe20003f76000 */
[----:B------:R-:W-:Y:S01]  /*5710*/  FADD.FTZ R64, -R179, R6 ;  /* 0x00000006b3407221 */ /* 0x000fe20000010100 */
[-C--:B------:R-:W-:Y:S01]  /*5720*/  FSEL R53, R53, R180.reuse, P1 ;  /* 0x000000b435357208 */ /* 0x080fe20000800000 */
[C---:B------:R-:W-:Y:S01]  /*5730*/  FADD.FTZ R50, -R179.reuse, R50 ;  /* 0x00000032b3327221 */ /* 0x040fe20000010100 */
[----:B------:R-:W-:Y:S01]  /*5740*/  FSETP.GE.FTZ.AND P1, PT, R236, RZ, PT ;  /* 0x000000ffec00720b */ /* 0x000fe20003f36000 */
[----:B------:R-:W-:Y:S01]  /*5750*/  FADD.FTZ R66, -R179, R66 ;  /* 0x00000042b3427221 */ /* 0x000fe20000010100 */
[-C--:B------:R-:W-:Y:S01]  /*5760*/  FSEL R49, R49, R180.reuse, P3 ;  /* 0x000000b431317208 */ /* 0x080fe20001800000 */
[----:B------:R-:W-:Y:S01]  /*5770*/  FADD.FTZ R54, -R179, R54 ;  /* 0x00000036b3367221 */ /* 0x000fe20000010100 */
        /* <DEDUP_REMOVED lines=32> */
[----:B------:R-:W-:Y:S01]  /*5980*/  FSEL R196, R196, R179, P1 ;  /* 0x000000b3c4c47208 */ /* 0x000fe20000800000 */
[----:B------:R-:W-:Y:S01]  /*5990*/  FMUL.FTZ R184, R199, R184 ;  /* 0x000000b8c7b87220 */ /* 0x000fe20000410000 */
[----:B------:R-:W-:Y:S01]  /*59a0*/  FSETP.GE.FTZ.AND P1, PT, R215, RZ, PT ;  /* 0x000000ffd700720b */ /* 0x000fe20003f36000 */
[----:B------:R-:W-:Y:S01]  /*59b0*/  FMUL.FTZ R197, R212, R197 ;  /* 0x000000c5d4c57220 */ /* 0x000fe20000410000 */
[----:B------:R-:W-:Y:S01]  /*59c0*/  FSETP.GE.FTZ.AND P0, PT, R216, RZ, PT ;  /* 0x000000ffd800720b */ /* 0x000fe20003f16000 */
[----:B------:R-:W-:Y:S01]  /*59d0*/  FMUL.FTZ R196, R211, R196 ;  /* 0x000000c4d3c47220 */ /* 0x000fe20000410000 */
[-C--:B------:R-:W-:Y:S01]  /*59e0*/  FSEL R198, R198, R179.reuse, P1 ;  /* 0x000000b3c6c67208 */ /* 0x080fe20000800000 */
[----:B------:R-:W-:Y:S01]  /*59f0*/  FADD.FTZ R58, -R161, R58 ;  /* 0x0000003aa13a7221 */ /* 0x000fe20000010100 */
[----:B------:R-:W-:Y:S01]  /*5a00*/  FSETP.GE.FTZ.AND P1, PT, R227, RZ, PT ;  /* 0x000000ffe300720b */ /* 0x000fe20003f36000 */
[----:B------:R-:W-:Y:S01]  /*5a10*/  FADD.FTZ R62, -R161, R62 ;  /* 0x0000003ea13e7221 */ /* 0x000fe20000010100 */
        /* <DEDUP_REMOVED lines=8> */
[----:B------:R-:W-:Y:S01]  /*5aa0*/  FSEL R51, R200, R179, P0 ;  /* 0x000000b3c8337208 */ /* 0x000fe20000000000 */
[----:B------:R-:W-:Y:S01]  /*5ab0*/  FADD.FTZ R200, -R179, R55 ;  /* 0x00000037b3c87221 */ /* 0x000fe20000010100 */
        /* <DEDUP_REMOVED lines=17> */
[----:B------:R-:W-:Y:S01]  /*5bd0*/  @P1 FADD.FTZ R179, -R179, R67 ;  /* 0x00000043b3b31221 */ /* 0x000fe20000010100 */
[----:B------:R-:W-:Y:S01]  /*5be0*/  FSETP.GE.FTZ.AND P1, PT, R201, RZ, PT ;  /* 0x000000ffc900720b */ /* 0x000fe20003f36000 */
[----:B------:R-:W-:Y:S01]  /*5bf0*/  FADD.FTZ R67, -R178, R12 ;  /* 0x0000000cb2437221 */ /* 0x000fe20000010100 */
        /* <DEDUP_REMOVED lines=9> */
[C---:B------:R-:W-:Y:S01]  /*5c90*/  FADD.FTZ R201, -R178.reuse, R44 ;  /* 0x0000002cb2c97221 */ /* 0x040fe20000010100 */
        /* <DEDUP_REMOVED lines=10> */
[-C--:B------:R-:W-:Y:S01]  /*5d40*/  FSEL R186, R201, R178.reuse, P0 ;  /* 0x000000b2c9ba7208 */ /* 0x080fe20000000000 */
        /* <DEDUP_REMOVED lines=71> */
[----:B------:R-:W-:Y:S01]  /*61c0*/  ISETP.LT.AND P4, PT, R156, UR52, PT ;  /* 0x000000349c007c0c */ /* 0x000fe2000bf81270 */
        /* <DEDUP_REMOVED lines=9> */
[----:B------:R-:W-:Y:S02]  /*6260*/  FSEL R42, R42, R161, P2 ;  /* 0x000000a12a2a7208 */ /* 0x000fe40001000000 */
[----:B------:R-:W-:Y:S01]  /*6270*/  FSETP.GE.FTZ.AND P3, PT, R235, RZ, PT ;  /* 0x000000ffeb00720b */ /* 0x000fe20003f76000 */
[----:B------:R-:W-:Y:S01]  /*6280*/  FMUL.FTZ R191, R220, R191 ;  /* 0x000000bfdcbf7220 */ /* 0x000fe20000410000 */
[----:B------:R-:W-:Y:S01]  /*6290*/  FSETP.GE.FTZ.AND P2, PT, R238, RZ, PT ;  /* 0x000000ffee00720b */ /* 0x000fe20003f56000 */
[----:B------:R-:W-:Y:S01]  /*62a0*/  FMUL.FTZ R42, R219, R42 ;  /* 0x0000002adb2a7220 */ /* 0x000fe20000410000 */
[----:B------:R-:W-:Y:S02]  /*62b0*/  FSETP.GE.FTZ.AND P1, PT, R241, RZ, PT ;  /* 0x000000fff100720b */ /* 0x000fe40003f36000 */
[-C--:B------:R-:W-:Y:S02]  /*62c0*/  FSEL R58, R58, R161.reuse, P3 ;  /* 0x000000a13a3a7208 */ /* 0x080fe40001800000 */
        /* <DEDUP_REMOVED lines=16> */
[----:B------:R-:W-:Y:S02]  /*63d0*/  LEA R6, P0, R7, R172, 0x7 ;  /* 0x000000ac07067211 */ /* 0x000fe400078038ff */
        /* <DEDUP_REMOVED lines=9> */
.L_x_510:
        /* <DEDUP_REMOVED lines=66> */
[----:B-1----:R-:W-:Y:S04]  /*6890*/  LDSM.16.MT88.4 R4, [R137+0x12000] ;  /* 0x012000008904783b */ /* 0x002fe80000004200 */
        /* <DEDUP_REMOVED lines=71> */
.L_x_511:
[----:B------:R-:W-:Y:S01]  /*6d10*/  LDSM.16.M88.4 R20, [R136] ;  /* 0x000000008814783b */ /* 0x000fe20000000200 */
[----:B------:R-:W-:Y:S03]  /*6d20*/  ULOP3.LUT UR4, UR52, 0x1, URZ, 0xc0, !UPT ;  /* 0x0000000134047892 */ /* 0x000fe6000f8ec03f */
[----:B------:R-:W2:Y:S01]  /*6d30*/  LDSM.16.MT88.4 R16, [R52+0x6000] ;  /* 0x006000003410783b */ /* 0x000ea20000004200 */
[----:B------:R-:W-:Y:S03]  /*6d40*/  UISETP.NE.U32.AND UP0, UPT, UR4, 0x1, UPT ;  /* 0x000000010400788c */ /* 0x000fe6000bf05070 */
        /* <DEDUP_REMOVED lines=43> */
[----:B------:R-:W-:Y:S01]  /*7000*/  @P4 IADD3 R41, R142, -0x80, RZ ;  /* 0xffffff808e294810 */ /* 0x000fe20007ffe0ff */
[-C--:B------:R-:W-:Y:S01]  /*7010*/  HMMA.16816.F32 R12, R32, R42.reuse, R12 ;  /* 0x0000002a200c723c */ /* 0x080fe2000000180c */
[----:B------:R-:W1:Y:S07]  /*7020*/  LDSM.16.M88.4 R32, [R129+0x6000] ;  /* 0x006000008120783b */ /* 0x000e6e0000000200 */
[----:B------:R-:W-:Y:S07]  /*7030*/  HMMA.16816.F32 R16, R36, R42, R16 ;  /* 0x0000002a2410723c */ /* 0x000fee0000001810 */
[----:B------:R-:W-:Y:S01]  /*7040*/  @P4 IMAD.WIDE R42, R41, 0x4, R174 ;  /* 0x00000004292a4825 */ /* 0x000fe200078e02ae */
[-C--:B--2---:R-:W-:Y:S04]  /*7050*/  HMMA.16816.F32 R4, R20, R48.reuse, R4 ;  /* 0x000000301404723c */ /* 0x084fe80000001804 */
[----:B------:R2:W5:Y:S01]  /*7060*/  @P4 LDG.E R166, [R42.64] ;  /* 0x000000242aa64981 */ /* 0x000562000c1e1900 */
[----:B------:R-:W-:Y:S02]  /*7070*/  IMAD.U32 R39, RZ, RZ, UR30 ;  /* 0x0000001eff277e24 */ /* 0x000fe4000f8e00ff */
[----:B------:R-:W-:Y:S01]  /*7080*/  IMAD.U32 R37, RZ, RZ, UR30 ;  /* 0x0000001eff257e24 */ /* 0x000fe2000f8e00ff */
[C---:B---3--:R-:W-:Y:S01]  /*7090*/  HMMA.16816.F32 R8, R44.reuse, R48, R8 ;  /* 0x000000302c08723c */ /* 0x048fe20000001808 */
[----:B------:R2:W5:Y:S04]  /*70a0*/  @P4 LDG.E R165, [R42.64+0x20] ;  /* 0x000020242aa54981 */ /* 0x000568000c1e1900 */
[----:B------:R2:W5:Y:S03]  /*70b0*/  @P4 LDG.E R164, [R42.64+0x100] ;  /* 0x000100242aa44981 */ /* 0x000566000c1e1900 */
[-C--:B------:R-:W-:Y:S01]  /*70c0*/  HMMA.16816.F32 R12, R44, R50.reuse, R12 ;  /* 0x000000322c0c723c */ /* 0x080fe2000000180c */
[----:B------:R2:W5:Y:S07]  /*70d0*/  @P4 LDG.E R163, [R42.64+0x120] ;  /* 0x000120242aa34981 */ /* 0x00056e000c1e1900 */
[----:B------:R-:W-:Y:S01]  /*70e0*/  HMMA.16816.F32 R16, R20, R50, R16 ;  /* 0x000000321410723c */ /* 0x000fe20000001810 */
[----:B------:R-:W-:Y:S07]  /*70f0*/  LDSM.16.MT88.4 R20, [R137+0xe000] ;  /* 0x00e000008914783b */ /* 0x000fee0000004200 */
[-C--:B----4-:R-:W-:Y:S08]  /*7100*/  HMMA.16816.F32 R4, R24, R28.reuse, R4 ;  /* 0x0000001c1804723c */ /* 0x090ff00000001804 */
[C---:B-1----:R-:W-:Y:S07]  /*7110*/  HMMA.16816.F32 R8, R32.reuse, R28, R8 ;  /* 0x0000001c2008723c */ /* 0x042fee0000001808 */
[-C--:B------:R-:W-:Y:S01]  /*7120*/  LEA R28, P1, R39, R176.reuse, 0x2 ;  /* 0x000000b0271c7211 */ /* 0x080fe200078210ff */
[-C--:B------:R-:W-:Y:S01]  /*7130*/  HMMA.16816.F32 R12, R32, R30.reuse, R12 ;  /* 0x0000001e200c723c */ /* 0x080fe2000000180c */
[----:B------:R-:W-:Y:S03]  /*7140*/  IMAD.U32 R29, RZ, RZ, UR29 ;  /* 0x0000001dff1d7e24 */ /* 0x000fe6000f8e00ff */
[----:B------:R-:W-:Y:S03]  /*7150*/  IMAD.U32 R39, RZ, RZ, UR28 ;  /* 0x0000001cff277e24 */ /* 0x000fe6000f8e00ff */
[-C--:B------:R-:W-:Y:S01]  /*7160*/  LEA R32, P0, R29, R176.reuse, 0x2 ;  /* 0x000000b01d207211 */ /* 0x080fe200078010ff */
[----:B------:R-:W-:Y:S01]  /*7170*/  HMMA.16816.F32 R16, R24, R30, R16 ;  /* 0x0000001e1810723c */ /* 0x000fe20000001810 */
[----:B------:R-:W-:Y:S03]  /*7180*/  RED.E.ADD.F32.FTZ.RN.STRONG.GPU [R176.64], R4 ;  /* 0x00000004b000798e */ /* 0x000fe6000c10e7a4 */
[-C--:B------:R-:W-:Y:S01]  /*7190*/  LEA.HI.X.SX32 R29, R37, R177.reuse, 0x2, P1 ;  /* 0x000000b1251d7211 */ /* 0x080fe200008f16ff */
[----:B------:R-:W-:Y:S02]  /*71a0*/  IMAD.U32 R33, RZ, RZ, UR29 ;  /* 0x0000001dff217e24 */ /* 0x000fe4000f8e00ff */
[----:B------:R-:W-:Y:S02]  /*71b0*/  IMAD.U32 R25, RZ, RZ, UR28 ;  /* 0x0000001cff197e24 */ /* 0x000fe4000f8e00ff */
[----:B------:R1:W-:Y:S03]  /*71c0*/  RED.E.ADD.F32.FTZ.RN.STRONG.GPU [R28.64], R5 ;  /* 0x000000051c00798e */ /* 0x0003e6000c10e7a4 */
[----:B------:R-:W-:Y:S01]  /*71d0*/  IMAD.U32 R37, RZ, RZ, UR27 ;  /* 0x0000001bff257e24 */ /* 0x000fe2000f8e00ff */
[-C--:B------:R-:W-:Y:S01]  /*71e0*/  LEA.HI.X.SX32 R33, R33, R177.reuse, 0x2, P0 ;  /* 0x000000b121217211 */ /* 0x080fe200000f16ff */
[----:B------:R-:W-:Y:S01]  /*71f0*/  IMAD.U32 R31, RZ, RZ, UR26 ;  /* 0x0000001aff1f7e24 */ /* 0x000fe2000f8e00ff */
[-C--:B------:R-:W-:Y:S01]  /*7200*/  LEA R30, P0, R25, R176.reuse, 0x2 ;  /* 0x000000b0191e7211 */ /* 0x080fe200078010ff */
[----:B------:R-:W-:Y:S01]  /*7210*/  IMAD.U32 R27, RZ, RZ, UR25 ;  /* 0x00000019ff1b7e24 */ /* 0x000fe2000f8e00ff */
[-C--:B------:R-:W-:Y:S01]  /*7220*/  LEA R26, P2, R37, R176.reuse, 0x2 ;  /* 0x000000b0251a7211 */ /* 0x080fe200078410ff */
[----:B------:R-:W-:Y:S01]  /*7230*/  IMAD.U32 R35, RZ, RZ, UR27 ;  /* 0x0000001bff237e24 */ /* 0x000fe2000f8e00ff */
[-C--:B------:R-:W-:Y:S01]  /*7240*/  LEA R24, P1, R31, R176.reuse, 0x2 ;  /* 0x000000b01f187211 */ /* 0x080fe200078210ff */
[----:B------:R3:W-:Y:S01]  /*7250*/  RED.E.ADD.F32.FTZ.RN.STRONG.GPU [R32.64], R6 ;  /* 0x000000062000798e */ /* 0x0007e2000c10e7a4 */
[-C--:B------:R-:W-:Y:S01]  /*7260*/  LEA.HI.X.SX32 R31, R39, R177.reuse, 0x2, P0 ;  /* 0x000000b1271f7211 */ /* 0x080fe200000f16ff */
[----:B------:R-:W-:Y:S02]  /*7270*/  IMAD.U32 R25, RZ, RZ, UR26 ;  /* 0x0000001aff197e24 */ /* 0x000fe4000f8e00ff */
[----:B------:R-:W-:Y:S02]  /*7280*/  IMAD.U32 R37, RZ, RZ, UR23 ;  /* 0x00000017ff257e24 */ /* 0x000fe4000f8e00ff */
[----:B------:R4:W-:Y:S01]  /*7290*/  RED.E.ADD.F32.FTZ.RN.STRONG.GPU [R30.64], R7 ;  /* 0x000000071e00798e */ /* 0x0009e2000c10e7a4 */
[-C--:B------:R-:W-:Y:S01]  /*72a0*/  LEA.HI.X.SX32 R25, R25, R177.reuse, 0x2, P1 ;  /* 0x000000b119197211 */ /* 0x080fe200008f16ff */
[----:B------:R-:W-:Y:S01]  /*72b0*/  IMAD.U32 R39, RZ, RZ, UR24 ;  /* 0x00000018ff277e24 */ /* 0x000fe2000f8e00ff */
[-C--:B-1----:R-:W-:Y:S01]  /*72c0*/  LEA R28, P0, R27, R176.reuse, 0x2 ;  /* 0x000000b01b1c7211 */ /* 0x082fe200078010ff */
[----:B------:R-:W-:Y:S01]  /*72d0*/  IMAD.U32 R5, RZ, RZ, UR25 ;  /* 0x00000019ff057e24 */ /* 0x000fe2000f8e00ff */
[-C--:B------:R-:W-:Y:S01]  /*72e0*/  LEA.HI.X.SX32 R27, R35, R177.reuse, 0x2, P2 ;  /* 0x000000b1231b7211 */ /* 0x080fe200010f16ff */
[----:B------:R-:W-:Y:S03]  /*72f0*/  IMAD.U32 R35, RZ, RZ, UR22 ;  /* 0x00000016ff237e24 */ /* 0x000fe6000f8e00ff */
[-C--:B------:R-:W-:Y:S01]  /*7300*/  LEA.HI.X.SX32 R29, R5, R177.reuse, 0x2, P0 ;  /* 0x000000b1051d7211 */ /* 0x080fe200000f16ff */
[----:B------:R1:W-:Y:S01]  /*7310*/  RED.E.ADD.F32.FTZ.RN.STRONG.GPU [R26.64], R8 ;  /* 0x000000081a00798e */ /* 0x0003e2000c10e7a4 */
[----:B------:R-:W-:Y:S01]  /*7320*/  IMAD.U32 R5, RZ, RZ, UR24 ;  /* 0x00000018ff057e24 */ /* 0x000fe2000f8e00ff */
[-C--:B------:R-:W-:Y:S02]  /*7330*/  LEA R38, P1, R35, R176.reuse, 0x2 ;  /* 0x000000b023267211 */ /* 0x080fe400078210ff */
[----:B------:R2:W-:Y:S01]  /*7340*/  RED.E.ADD.F32.FTZ.RN.STRONG.GPU [R24.64], R9 ;  /* 0x000000091800798e */ /* 0x0005e2000c10e7a4 */
[----:B---3--:R-:W-:Y:S01]  /*7350*/  IMAD.U32 R33, RZ, RZ, UR21 ;  /* 0x00000015ff217e24 */ /* 0x008fe2000f8e00ff */
[-C--:B------:R-:W-:Y:S01]  /*7360*/  LEA R36, P0, R5, R176.reuse, 0x2 ;  /* 0x000000b005247211 */ /* 0x080fe200078010ff */
[----:B------:R-:W-:Y:S01]  /*7370*/  IMAD.U32 R5, RZ, RZ, UR22 ;  /* 0x00000016ff057e24 */ /* 0x000fe2000f8e00ff */
[-C--:B------:R-:W-:Y:S01]  /*7380*/  LEA R32, P2, R37, R176.reuse, 0x2 ;  /* 0x000000b025207211 */ /* 0x080fe200078410ff */
[----:B------:R3:W-:Y:S01]  /*7390*/  RED.E.ADD.F32.FTZ.RN.STRONG.GPU [R28.64], R10 ;  /* 0x0000000a1c00798e */ /* 0x0007e2000c10e7a4 */
[----:B----4-:R-:W-:Y:S01]  /*73a0*/  IMAD.U32 R7, RZ, RZ, UR23 ;  /* 0x00000017ff077e24 */ /* 0x010fe2000f8e00ff */
[-C--:B------:R-:W-:Y:S01]  /*73b0*/  LEA.HI.X.SX32 R37, R39, R177.reuse, 0x2, P0 ;  /* 0x000000b127257211 */ /* 0x080fe200000f16ff */
[----:B------:R-:W-:Y:S01]  /*73c0*/  IMAD.U32 R31, RZ, RZ, UR20 ;  /* 0x00000014ff1f7e24 */ /* 0x000fe2000f8e00ff */
[-C--:B------:R-:W-:Y:S02]  /*73d0*/  LEA R34, P0, R33, R176.reuse, 0x2 ;  /* 0x000000b021227211 */ /* 0x080fe400078010ff */
[-C--:B------:R-:W-:Y:S01]  /*73e0*/  LEA.HI.X.SX32 R33, R7, R177.reuse, 0x2, P2 ;  /* 0x000000b107217211 */ /* 0x080fe200010f16ff */
[----:B------:R4:W-:Y:S01]  /*73f0*/  RED.E.ADD.F32.FTZ.RN.STRONG.GPU [R36.64], R11 ;  /* 0x0000000b2400798e */ /* 0x0009e2000c10e7a4 */
[-C--:B------:R-:W-:Y:S01]  /*7400*/  LEA.HI.X.SX32 R39, R5, R177.reuse, 0x2, P1 ;  /* 0x000000b105277211 */ /* 0x080fe200008f16ff */
[----:B------:R-:W-:Y:S02]  /*7410*/  IMAD.U32 R5, RZ, RZ, UR20 ;  /* 0x00000014ff057e24 */ /* 0x000fe4000f8e00ff */
[----:B------:R4:W-:Y:S01]  /*7420*/  RED.E.ADD.F32.FTZ.RN.STRONG.GPU [R32.64], R16 ;  /* 0x000000102000798e */ /* 0x0009e2000c10e7a4 */
[----:B------:R-:W-:Y:S03]  /*7430*/  IMAD.U32 R7, RZ, RZ, UR19 ;  /* 0x00000013ff077e24 */ /* 0x000fe6000f8e00ff */
[----:B------:R4:W-:Y:S01]  /*7440*/  RED.E.ADD.F32.FTZ.RN.STRONG.GPU [R38.64], R17 ;  /* 0x000000112600798e */ /* 0x0009e2000c10e7a4 */
[----:B-1----:R-:W-:Y:S02]  /*7450*/  IMAD.U32 R27, RZ, RZ, UR18 ;  /* 0x00000012ff1b7e24 */ /* 0x002fe4000f8e00ff */
[----:B--2---:R-:W-:Y:S02]  /*7460*/  IMAD.U32 R9, RZ, RZ, UR21 ;  /* 0x00000015ff097e24 */ /* 0x004fe4000f8e00ff */
[----:B------:R-:W-:Y:S03]  /*7470*/  IMAD.U32 R25, RZ, RZ, UR17 ;  /* 0x00000011ff197e24 */ /* 0x000fe6000f8e00ff */
[-C--:B------:R-:W-:Y:S01]  /*7480*/  LEA.HI.X.SX32 R35, R9, R177.reuse, 0x2, P0 ;  /* 0x000000b109237211 */ /* 0x080fe200000f16ff */
[----:B---3--:R-:W-:Y:S01]  /*7490*/  IMAD.U32 R29, RZ, RZ, UR19 ;  /* 0x00000013ff1d7e24 */ /* 0x008fe2000f8e00ff */
[-C--:B------:R-:W-:Y:S01]  /*74a0*/  LEA R30, P0, R5, R176.reuse, 0x2 ;  /* 0x000000b0051e7211 */ /* 0x080fe200078010ff */
[----:B------:R-:W-:Y:S02]  /*74b0*/  IMAD.U32 R9, RZ, RZ, UR16 ;  /* 0x00000010ff097e24 */ /* 0x000fe4000f8e00ff */
[----:B------:R1:W-:Y:S01]  /*74c0*/  RED.E.ADD.F32.FTZ.RN.STRONG.GPU [R34.64], R18 ;  /* 0x000000122200798e */ /* 0x0003e2000c10e7a4 */
[-C--:B------:R-:W-:Y:S01]  /*74d0*/  LEA.HI.X.SX32 R31, R31, R177.reuse, 0x2, P0 ;  /* 0x000000b11f1f7211 */ /* 0x080fe200000f16ff */
[----:B----4-:R-:W-:Y:S01]  /*74e0*/  IMAD.U32 R11, RZ, RZ, UR18 ;  /* 0x00000012ff0b7e24 */ /* 0x010fe2000f8e00ff */
[-C--:B------:R-:W-:Y:S01]  /*74f0*/  LEA R36, P3, R7, R176.reuse, 0x2 ;  /* 0x000000b007247211 */ /* 0x080fe200078610ff */
[----:B------:R-:W-:Y:S02]  /*7500*/  IMAD.U32 R5, RZ, RZ, UR16 ;  /* 0x00000010ff057e24 */ /* 0x000fe4000f8e00ff */
[----:B------:R-:W-:Y:S01]  /*7510*/  RED.E.ADD.F32.FTZ.RN.STRONG.GPU [R30.64], R19 ;  /* 0x000000131e00798e */ /* 0x000fe2000c10e7a4 */
[-C--:B------:R-:W-:Y:S01]  /*7520*/  LEA.HI.X.SX32 R37, R29, R177.reuse, 0x2, P3 ;  /* 0x000000b11d257211 */ /* 0x080fe200018f16ff */
[----:B------:R-:W-:Y:S01]  /*7530*/  IMAD.U32 R33, RZ, RZ, UR17 ;  /* 0x00000011ff217e24 */ /* 0x000fe2000f8e00ff */
[-C--:B------:R-:W-:Y:S01]  /*7540*/  LEA R32, P1, R25, R176.reuse, 0x2 ;  /* 0x000000b019207211 */ /* 0x080fe200078210ff */
[----:B------:R-:W-:Y:S01]  /*7550*/  LDSM.16.MT88.4 R16, [R137+0xa800] ;  /* 0x00a800008910783b */ /* 0x000fe20000004200 */
[-C--:B------:R-:W-:Y:S02]  /*7560*/  LEA R38, P0, R9, R176.reuse, 0x2 ;  /* 0x000000b009267211 */ /* 0x080fe400078010ff */
[-C--:B------:R-:W-:Y:S01]  /*7570*/  LEA.HI.X.SX32 R33, R33, R177.reuse, 0x2, P1 ;  /* 0x000000b121217211 */ /* 0x080fe200008f16ff */
[----:B------:R-:W-:Y:S01]  /*7580*/  RED.E.ADD.F32.FTZ.RN.STRONG.GPU [R36.64], R12 ;  /* 0x0000000c2400798e */ /* 0x000fe2000c10e7a4 */
[-C--:B------:R-:W-:Y:S02]  /*7590*/  LEA.HI.X.SX32 R39, R5, R177.reuse, 0x2, P0 ;  /* 0x000000b105277211 */ /* 0x080fe400000f16ff */
[----:B------:R-:W-:Y:S01]  /*75a0*/  PLOP3.LUT P0, PT, PT, PT, UP0, 0x80, 0x0 ;  /* 0x000000000000781c */ /* 0x000fe20003f0f008 */
[----:B------:R-:W-:Y:S04]  /*75b0*/  LDSM.16.MT88.4 R4, [R137+0xa000] ;  /* 0x00a000008904783b */ /* 0x000fe80000004200 */
[----:B------:R-:W-:Y:S01]  /*75c0*/  LDSM.16.MT88.4 R28, [R137+0xe800] ;  /* 0x00e80000891c783b */ /* 0x000fe20000004200 */
[----:B-1----:R-:W-:Y:S03]  /*75d0*/  LEA R34, P2, R27, R176, 0x2 ;  /* 0x000000b01b227211 */ /* 0x002fe600078410ff */
[----:B------:R-:W-:Y:S01]  /*75e0*/  LDSM.16.MT88.4 R24, [R133+0x400] ;  /* 0x000400008518783b */ /* 0x000fe20000004200 */
[----:B------:R-:W-:Y:S03]  /*75f0*/  LEA.HI.X.SX32 R35, R11, R177, 0x2, P2 ;  /* 0x000000b10b237211 */ /* 0x000fe600010f16ff */
[----:B------:R-:W1:Y:S01]  /*7600*/  LDSM.16.MT88.4 R8, [R133] ;  /* 0x000000008508783b */ /* 0x000e620000004200 */
[----:B------:R-:W-:Y:S01]  /*7610*/  ISETP.LT.AND P2, PT, R156, UR52, PT ;  /* 0x000000349c007c0c */ /* 0x000fe2000bf41270 */
[----:B------:R-:W-:Y:S02]  /*7620*/  UIADD3 UR52, UR52, -0x1, URZ ;  /* 0xffffffff34347890 */ /* 0x000fe4000fffe03f */
[----:B------:R-:W-:Y:S04]  /*7630*/  RED.E.ADD.F32.FTZ.RN.STRONG.GPU [R34.64], R13 ;  /* 0x0000000d2200798e */ /* 0x000fe8000c10e7a4 */
[----:B------:R-:W-:Y:S04]  /*7640*/  RED.E.ADD.F32.FTZ.RN.STRONG.GPU [R32.64], R14 ;  /* 0x0000000e2000798e */ /* 0x000fe8000c10e7a4 */
[----:B------:R-:W-:Y:S04]  /*7650*/  RED.E.ADD.F32.FTZ.RN.STRONG.GPU [R38.64], R15 ;  /* 0x0000000f2600798e */ /* 0x000fe8000c10e7a4 */
        /* <DEDUP_REMOVED lines=8> */
[----:B------:R-:W2:Y:S03]  /*76e0*/  LDSM.16.MT88.4 R8, [R133+0xc00] ;  /* 0x000c00008508783b */ /* 0x000ea60000004200 */
[-C--:B------:R-:W-:Y:S08]  /*76f0*/  HMMA.16816.F32 R84, R16, R24.reuse, R84 ;  /* 0x000000181054723c */ /* 0x080ff00000001854 */
        /* <DEDUP_REMOVED lines=12> */
[----:B------:R-:W1:Y:S03]  /*77c0*/  LDSM.16.MT88.4 R20, [R133+0x1400] ;  /* 0x001400008514783b */ /* 0x000e660000004200 */
        /* <DEDUP_REMOVED lines=13> */
[----:B------:R-:W4:Y:S03]  /*78a0*/  LDSM.16.MT88.4 R24, [R133+0x1c00] ;  /* 0x001c00008518783b */ /* 0x000f260000004200 */
[-C--:B------:R-:W-:Y:S08]  /*78b0*/  HMMA.16816.F32 R84, R12, R20.reuse, R84 ;  /* 0x000000140c54723c */ /* 0x080ff00000001854 */
[C---:B--2---:R-:W-:Y:S08]  /*78c0*/  HMMA.16816.F32 R88, R28.reuse, R20, R88 ;  /* 0x000000141c58723c */ /* 0x044ff00000001858 */
[-C--:B------:R-:W-:Y:S01]  /*78d0*/  HMMA.16816.F32 R92, R28, R22.reuse, R92 ;  /* 0x000000161c5c723c */ /* 0x080fe2000000185c */
[----:B------:R-:W2:Y:S07]  /*78e0*/  LDSM.16.MT88.4 R28, [R137+0x11800] ;  /* 0x01180000891c783b */ /* 0x000eae0000004200 */
[----:B------:R-:W-:Y:S08]  /*78f0*/  HMMA.16816.F32 R96, R12, R22, R96 ;  /* 0x000000160c60723c */ /* 0x000ff00000001860 */
[-C--:B---3--:R-:W-:Y:S08]  /*7900*/  HMMA.16816.F32 R84, R4, R8.reuse, R84 ;  /* 0x000000080454723c */ /* 0x088ff00000001854 */
[C---:B-1----:R-:W-:Y:S08]  /*7910*/  HMMA.16816.F32 R88, R32.reuse, R8, R88 ;  /* 0x000000082058723c */ /* 0x042ff00000001858 */
[-C--:B------:R-:W-:Y:S08]  /*7920*/  HMMA.16816.F32 R92, R32, R10.reuse, R92 ;  /* 0x0000000a205c723c */ /* 0x080ff0000000185c */
[----:B------:R-:W-:Y:S07]  /*7930*/  HMMA.16816.F32 R96, R4, R10, R96 ;  /* 0x0000000a0460723c */ /* 0x000fee0000001860 */
[----:B------:R-:W-:Y:S01]  /*7940*/  @P4 IADD3 R5, P1, R174, -0x200, RZ ;  /* 0xfffffe00ae054810 */ /* 0x000fe20007f3e0ff */
[-C--:B----4-:R-:W-:Y:S05]  /*7950*/  HMMA.16816.F32 R84, R16, R24.reuse, R84 ;  /* 0x000000181054723c */ /* 0x090fea0000001854 */
[----:B------:R-:W-:Y:S01]  /*7960*/  @P4 IMAD.MOV.U32 R174, RZ, RZ, R5 ;  /* 0x000000ffffae4224 */ /* 0x000fe200078e0005 */
[C---:B------:R-:W-:Y:S02]  /*7970*/  IADD3 R6, R133.reuse, -0x2000, RZ ;  /* 0xffffe00085067810 */ /* 0x040fe40007ffe0ff */
[C---:B--2---:R-:W-:Y:S04]  /*7980*/  HMMA.16816.F32 R88, R28.reuse, R24, R88 ;  /* 0x000000181c58723c */ /* 0x044fe80000001858 */
[----:B------:R-:W-:Y:S02]  /*7990*/  @P0 IADD3 R6, R133, 0x2000, RZ ;  /* 0x0000200085060810 */ /* 0x000fe40007ffe0ff */
[----:B------:R-:W-:Y:S02]  /*79a0*/  @P4 IADD3.X R4, R175, -0x1, RZ, P1, !PT ;  /* 0xffffffffaf044810 */ /* 0x000fe40000ffe4ff */
[-C--:B------:R-:W-:Y:S04]  /*79b0*/  HMMA.16816.F32 R92, R28, R26.reuse, R92 ;  /* 0x0000001a1c5c723c */ /* 0x080fe8000000185c */
[----:B------:R-:W-:Y:S01]  /*79c0*/  @P4 IADD3 R160, P0, R160, -0x200, RZ ;  /* 0xfffffe00a0a04810 */ /* 0x000fe20007f1e0ff */
[----:B------:R-:W-:Y:S02]  /*79d0*/  IMAD.MOV.U32 R133, RZ, RZ, R6 ;  /* 0x000000ffff857224 */ /* 0x000fe400078e0006 */
[----:B------:R-:W-:Y:S01]  /*79e0*/  @P4 IMAD.MOV.U32 R175, RZ, RZ, R4 ;  /* 0x000000ffffaf4224 */ /* 0x000fe200078e0004 */
[----:B------:R-:W-:Y:S04]  /*79f0*/  HMMA.16816.F32 R96, R16, R26, R96 ;  /* 0x0000001a1060723c */ /* 0x000fe80000001860 */
[----:B------:R-:W-:Y:S04]  /*7a00*/  @P4 IADD3.X R159, R159, -0x1, RZ, P0, !PT ;  /* 0xffffffff9f9f4810 */ /* 0x000fe800007fe4ff */
[----:B------:R-:W-:-:S05]  /*7a10*/  @P2 BRA `(.L_x_512) ;  /* 0xffffa6a000002947 */ /* 0x000fca000383ffff */
.L_x_509:
[----:B------:R-:W-:Y:S02]  /*7a20*/  @!UPT UIADD3 URZ, URZ, URZ, URZ ;  /* 0x0000003f3f3ff290 */ /* 0x000fe4000fffe03f */
[----:B------:R-:W2:Y:S01]  /*7a30*/  S2R R0, SR_TID.X ;  /* 0x0000000000007919 */ /* 0x000ea20000002100 */
        /* <DEDUP_REMOVED lines=23> */
[----:B--2---:R-:W-:Y:S01]  /*7bb0*/  SHF.R.S32.HI R5, RZ, 0x1f, R0 ;  /* 0x0000001fff057819 */ /* 0x004fe20000011400 */
        /* <DEDUP_REMOVED lines=82> */
[----:B------:R-:W2:Y:S04]  /*80e0*/  LDS.128 R16, [R22+0x6000] ;  /* 0x0060000016107984 */ /* 0x000ea80000000c00 */
        /* <DEDUP_REMOVED lines=23> */
[C---:B----4-:R-:W-:Y:S01]  /*8260*/  LEA R22, P1, R0.reuse, R24, 0x7 ;  /* 0x0000001800167211 */ /* 0x050fe200078238ff */
[----:B--2---:R2:W-:Y:S01]  /*8270*/  STG.E.128 [R24.64], R16 ;  /* 0x0000001018007986 */ /* 0x0045e2000c101d24 */
[----:B------:R-:W-:Y:S02]  /*8280*/  MOV R2, c[0x0][0x3ac] ;  /* 0x0000eb0000027a02 */ /* 0x000fe40000000f00 */
[C---:B------:R-:W-:Y:S02]  /*8290*/  LEA R20, P0, R21.reuse, R26, 0x7 ;  /* 0x0000001a15147211 */ /* 0x040fe400078038ff */
[----:B------:R-:W-:Y:S02]  /*82a0*/  LEA.HI.X R23, R0, R25, R23, 0x7, P1 ;  /* 0x0000001900177211 */ /* 0x000fe400008f3c17 */
[----:B------:R-:W-:-:S03]  /*82b0*/  LEA.HI.X R21, R21, R27, R2, 0x7, P0 ;  /* 0x0000001b15157211 */ /* 0x000fc600000f3c02 */
[----:B---3--:R2:W-:Y:S04]  /*82c0*/  STG.E.128 [R22.64], R12 ;  /* 0x0000000c16007986 */ /* 0x0085e8000c101d24 */
[----:B-1----:R2:W-:Y:S04]  /*82d0*/  STG.E.128 [R26.64], R8 ;  /* 0x000000081a007986 */ /* 0x0025e8000c101d24 */
[----:B------:R2:W-:Y:S02]  /*82e0*/  STG.E.128 [R20.64], R4 ;  /* 0x0000000414007986 */ /* 0x0005e4000c101d24 */
.L_x_506:
        /* <DEDUP_REMOVED lines=11> */
.L_x_513:
[----:B------:R-:W-:Y:S05]  /*83a0*/  EXIT ;  /* 0x000000000000794d */ /* 0x000fea0003800000 */
.L_x_515:
        /* <DEDUP_REMOVED lines=13> */
.L_x_702:


//--------------------- .text._ZN5flash44flash_bwd_dq_dk_dv_loop_seqk_parallel_kernelI23Flash_bwd_kernel_traitsILi32ELi128ELi128ELi8ELi4ELi4ELi4ELb0ELb0EN7cutlass6half_tE19Flash_kernel_traitsILi32ELi128ELi128ELi8ES3_EELb0ELb1ELb0ELb0ELb1ELb1ELb1EEEvNS_16Flash_bwd_paramsE --------------------------
	.section	.text._ZN5flash44flash_bwd_dq_dk_dv_loop_seqk_parallel_kernelI23Flash_bwd_kernel_traitsILi32ELi128ELi128ELi8ELi4ELi4ELi4ELb0ELb0EN7cutlass6half_tE19Flash_kernel_traitsILi32ELi128ELi128ELi8ES3_EELb0ELb1ELb0ELb0ELb1ELb1ELb1EEEvNS_16Flash_bwd_paramsE,"ax",@progbits
	.sectioninfo	@"SHI_REGISTERS=255"
	.align	128
        .global         _ZN5flash44flash_bwd_dq_dk_dv_loop_seqk_parallel_kernelI23Flash_bwd_kernel_traitsILi32ELi128ELi128ELi8ELi4ELi4ELi4ELb0ELb0EN7cutlass6half_tE19Flash_kernel_traitsILi32ELi128ELi128ELi8ES3_EELb0ELb1ELb0ELb0ELb1ELb1ELb1EEEvNS_16Flash_bwd_paramsE
        .type           _ZN5flash44flash_bwd_dq_dk_dv_loop_seqk_parallel_kernelI23Flash_bwd_kernel_traitsILi32ELi128ELi128ELi8ELi4ELi4ELi4ELb0ELb0EN7cutlass6half_tE19Flash_kernel_traitsILi32ELi128ELi128ELi8ES3_EELb0ELb1ELb0ELb0ELb1ELb1ELb1EEEvNS_16Flash_bwd_paramsE,@function
        .size           _ZN5flash44flash_bwd_dq_dk_dv_loop_seqk_parallel_kernelI23Flash_bwd_kernel_traitsILi32ELi128ELi128ELi8ELi4ELi4ELi4ELb0ELb0EN7cutlass6half_tE19Flash_kernel_traitsILi32ELi128ELi128ELi8ES3_EELb0ELb1ELb0ELb0ELb1ELb1ELb1EEEvNS_16Flash_bwd_paramsE,(.L_x_703 - _ZN5flash44flash_bwd_dq_dk_dv_loop_seqk_parallel_kernelI23Flash_bwd_kernel_traitsILi32ELi128ELi128ELi8ELi4ELi4ELi4ELb0ELb0EN7cutlass6half_tE19Flash_kernel_traitsILi32ELi128ELi128ELi8ES3_EELb0ELb1ELb0ELb0ELb1ELb1ELb1EEEvNS_16Flash_bwd_paramsE)
        .other          _ZN5flash44flash_bwd_dq_dk_dv_loop_seqk_parallel_kernelI23Flash_bwd_kernel_traitsILi32ELi128ELi128ELi8ELi4ELi4ELi4ELb0ELb0EN7cutlass6half_tE19Flash_kernel_traitsILi32ELi128ELi128ELi8ES3_EELb0ELb1ELb0ELb0ELb1ELb1ELb1EEEvNS_16Flash_bwd_paramsE,@"STO_CUDA_ENTRY STV_DEFAULT"
_ZN5flash44flash_bwd_dq_dk_dv_loop_seqk_parallel_kernelI23Flash_bwd_kernel_traitsILi32ELi128ELi128ELi8ELi4ELi4ELi4ELb0ELb0EN7cutlass6half_tE19Flash_kernel_traitsILi32ELi128ELi128ELi8ES3_EELb0ELb1ELb0ELb0ELb1ELb1ELb1EEEvNS_16Flash_bwd_paramsE:
.text._ZN5flash44flash_bwd_dq_dk_dv_loop_seqk_parallel_kernelI23Flash_bwd_kernel_traitsILi32ELi128ELi128ELi8ELi4ELi4ELi4ELb0ELb0EN7cutlass6half_tE19Flash_kernel_traitsILi32ELi128ELi128ELi8ES3_EELb0ELb1ELb0ELb0ELb1ELb1ELb1EEEvNS_16Flash_bwd_paramsE:
        /* <DEDUP_REMOVED lines=13> */
[----:B------:R-:W-:Y:S01]  /*00d0*/  ULDC UR7, c[0x0][0x214] ;  /* 0x0000850000077ab9 */ /* 0x000fe20000000800 */
[----:B------:R-:W-:Y:S01]  /*00e0*/  IMAD.MOV.U32 R148, RZ, RZ, -0x10 ;  /* 0xfffffff0ff947424 */ /* 0x000fe200078e00ff */
[----:B------:R-:W-:Y:S01]  /*00f0*/  UIADD3 UR7, UR7, 0x7f, URZ ;  /* 0x0000007f07077890 */ /* 0x000fe2000fffe03f */
[----:B------:R-:W-:Y:S01]  /*0100*/  IMAD.MOV.U32 R125, RZ, RZ, 0x20 ;  /* 0x00000020ff7d7424 */ /* 0x000fe200078e00ff */
[----:B------:R-:W-:Y:S01]  /*0110*/  ULDC.U8 UR23, c[0x0][0x328] ;  /* 0x0000ca0000177ab9 */ /* 0x000fe20000000000 */
[----:B------:R-:W-:Y:S01]  /*0120*/  IMAD.MOV.U32 R120, RZ, RZ, 0x40 ;  /* 0x00000040ff787424 */ /* 0x000fe200078e00ff */
[----:B------:R-:W-:Y:S01]  /*0130*/  UISETP.NE.AND UP4, UPT, UR23, URZ, UPT ;  /* 0x0000003f1700728c */ /* 0x000fe2000bf85270 */
[----:B------:R-:W2:Y:S01]  /*0140*/  S2UR UR16, SR_CTAID.Z ;  /* 0x00000000001079c3 */ /* 0x000ea20000002700 */
[----:B------:R-:W-:-:S02]  /*0150*/  USHF.R.S32.HI UR23, URZ, 0x1f, UR7 ;  /* 0x0000001f3f177899 */ /* 0x000fc40008011407 */
[----:B------:R-:W-:Y:S02]  /*0160*/  UMOV UR6, 0x80 ;  /* 0x0000008000067882 */ /* 0x000fe40000000000 */
[----:B------:R-:W-:Y:S02]  /*0170*/  ULEA.HI UR23, UR23, UR7, URZ, 0x7 ;  /* 0x0000000717177291 */ /* 0x000fe4000f8f383f */
[----:B------:R-:W-:Y:S02]  /*0180*/  ULDC UR18, c[0x0][0x224] ;  /* 0x0000890000127ab9 */ /* 0x000fe40000000800 */
[----:B------:R-:W-:Y:S02]  /*0190*/  ULDC UR10, c[0x0][0x1c0] ;  /* 0x00007000000a7ab9 */ /* 0x000fe40000000800 */
[----:B------:R-:W-:Y:S02]  /*01a0*/  UIADD3 UR18, UR6, UR18, URZ ;  /* 0x0000001206127290 */ /* 0x000fe4000fffe03f */
[----:B------:R-:W-:Y:S01]  /*01b0*/  ULOP3.LUT UR30, UR23, 0xffffff80, URZ, 0xc0, !UPT ;  /* 0xffffff80171e7892 */ /* 0x000fe2000f8ec03f */
[----:B-1----:R-:W-:Y:S01]  /*01c0*/  SHF.R.S32.HI R13, RZ, 0x1f, R20 ;  /* 0x0000001fff0d7819 */ /* 0x002fe20000011414 */
[----:B------:R-:W-:-:S02]  /*01d0*/  ULDC UR12, c[0x0][0x210] ;  /* 0x00008400000c7ab9 */ /* 0x000fc40000000800 */
[----:B------:R-:W-:Y:S01]  /*01e0*/  ULDC UR4, c[0x0][0x234] ;  /* 0x00008d0000047ab9 */ /* 0x000fe20000000800 */
[CC--:B------:R-:W-:Y:S01]  /*01f0*/  LEA.HI R4, R13.reuse, R20.reuse, RZ, 0x2 ;  /* 0x000000140d047211 */ /* 0x0c0fe200078f10ff */
[----:B------:R-:W-:Y:S01]  /*0200*/  ULDC UR21, c[0x0][0x22c] ;  /* 0x00008b0000157ab9 */ /* 0x000fe20000000800 */
[CC--:B------:R-:W-:Y:S01]  /*0210*/  LEA.HI R21, R13.reuse, R20.reuse, RZ, 0x3 ;  /* 0x000000140d157211 */ /* 0x0c0fe200078f18ff */
[----:B------:R-:W-:Y:S01]  /*0220*/  ULDC UR19, c[0x0][0x214] ;  /* 0x0000850000137ab9 */ /* 0x000fe20000000800 */
[--C-:B------:R-:W-:Y:S01]  /*0230*/  SHF.R.S32.HI R3, RZ, 0x2, R4.reuse ;  /* 0x00000002ff037819 */ /* 0x100fe20000011404 */
[----:B--2---:R-:W-:Y:S01]  /*0240*/  UIMAD UR10, UR9, UR10, UR16 ;  /* 0x0000000a090a72a4 */ /* 0x004fe2000f8e0210 */
[----:B------:R-:W-:Y:S01]  /*0250*/  SHF.R.S32.HI R0, RZ, 0x1f, R4 ;  /* 0x0000001fff007819 */ /* 0x000fe20000011404 */
[----:B------:R-:W-:Y:S01]  /*0260*/  ULDC UR5, c[0x0][0x1c0] ;  /* 0x0000700000057ab9 */ /* 0x000fe20000000800 */
[-C--:B------:R-:W-:Y:S01]  /*0270*/  LEA.HI R2, R4, R3.reuse, RZ, 0x1 ;  /* 0x0000000304027211 */ /* 0x080fe200078f08ff */
[----:B------:R-:W-:Y:S01]  /*0280*/  UIMAD UR4, UR6, UR12, UR4 ;  /* 0x0000000c060472a4 */ /* 0x000fe2000f8e0204 */
[----:B------:R-:W-:Y:S01]  /*0290*/  LEA.HI R0, R0, R3, RZ, 0x3 ;  /* 0x0000000300007211 */ /* 0x000fe200078f18ff */
[----:B------:R-:W-:Y:S01]  /*02a0*/  UIMAD UR21, UR16, UR21, URZ ;  /* 0x00000015101572a4 */ /* 0x000fe2000f8e023f */
[----:B------:R-:W-:Y:S01]  /*02b0*/  SHF.R.S32.HI R6, RZ, 0x3, R21 ;  /* 0x00000003ff067819 */ /* 0x000fe20000011415 */
[----:B------:R-:W-:Y:S01]  /*02c0*/  @UP4 UIMAD UR6, UR9, UR19, URZ ;  /* 0x00000013090642a4 */ /* 0x000fe2000f8e023f */
[----:B------:R-:W-:Y:S01]  /*02d0*/  LOP3.LUT R5, R4, 0xfffffffc, RZ, 0xc0, !PT ;  /* 0xfffffffc04057812 */ /* 0x000fe200078ec0ff */
[----:B------:R-:W-:Y:S01]  /*02e0*/  @!UP4 UIMAD UR5, UR9, UR5, UR16 ;  /* 0x000000050905c2a4 */ /* 0x000fe2000f8e0210 */
        /* <DEDUP_REMOVED lines=11> */
[----:B------:R-:W-:Y:S01]  /*03a0*/  UIMAD UR18, UR18, UR9, URZ ;  /* 0x00000009121272a4 */ /* 0x000fe2000f8e023f */
[----:B------:R-:W-:Y:S01]  /*03b0*/  SHF.R.S32.HI R3, RZ, 0x1f, R4 ;  /* 0x0000001fff037819 */ /* 0x000fe20000011404 */
[----:B------:R-:W-:Y:S01]  /*03c0*/  UIADD3 UR30, UR30, -0x80, URZ ;  /* 0xffffff801e1e7890 */ /* 0x000fe2000fffe03f */
[----:B------:R-:W-:Y:S01]  /*03d0*/  LOP3.LUT R6, R0, 0x18, R6, 0xf8, !PT ;  /* 0x0000001800067812 */ /* 0x000fe200078ef806 */
[----:B------:R-:W-:Y:S01]  /*03e0*/  ULDC UR17, c[0x0][0x224] ;  /* 0x0000890000117ab9 */ /* 0x000fe20000000800 */
[----:B------:R-:W-:Y:S01]  /*03f0*/  SHF.R.U32.HI R5, RZ, 0x3, R0 ;  /* 0x00000003ff057819 */ /* 0x000fe20000011600 */
[----:B------:R-:W-:Y:S01]  /*0400*/  ULDC UR22, c[0x0][0x1c8] ;  /* 0x0000720000167ab9 */ /* 0x000fe20000000800 */
[----:B------:R-:W-:Y:S01]  /*0410*/  LOP3.LUT R4, R4, 0xffffffe0, RZ, 0xc0, !PT ;  /* 0xffffffe004047812 */ /* 0x000fe200078ec0ff */
[----:B------:R-:W-:Y:S01]  /*0420*/  ULDC UR13, c[0x0][0x1c0] ;  /* 0x00007000000d7ab9 */ /* 0x000fe20000000800 */
[----:B------:R-:W-:Y:S01]  /*0430*/  LEA.HI R0, R3, R2, RZ, 0x2 ;  /* 0x0000000203007211 */ /* 0x000fe200078f10ff */
[----:B------:R-:W-:Y:S01]  /*0440*/  ULDC UR20, c[0x0][0x234] ;  /* 0x00008d0000147ab9 */ /* 0x000fe20000000800 */
[----:B------:R-:W-:Y:S01]  /*0450*/  LOP3.LUT R5, R6, R5, RZ, 0x3c, !PT ;  /* 0x0000000506057212 */ /* 0x000fe200078e3cff */
[----:B------:R-:W-:Y:S01]  /*0460*/  IMAD.IADD R3, R20, 0x1, -R4 ;  /* 0x0000000114037824 */ /* 0x000fe200078e0a04 */
[----:B------:R-:W-:Y:S01]  /*0470*/  LOP3.LUT R0, R0, 0xfffffffc, RZ, 0xc0, !PT ;  /* 0xfffffffc00007812 */ /* 0x000fe200078ec0ff */
[----:B------:R-:W-:Y:S01]  /*0480*/  UIMAD UR17, UR10, UR17, URZ ;  /* 0x000000110a1172a4 */ /* 0x000fe2000f8e023f */
[----:B------:R-:W-:Y:S01]  /*0490*/  SHF.R.S32.HI R10, RZ, 0x4, R11 ;  /* 0x00000004ff0a7819 */ /* 0x000fe2000001140b */
[----:B------:R-:W-:Y:S01]  /*04a0*/  ULDC.64 UR26, c[0x0][0x118] ;  /* 0x00004600001a7ab9 */ /* 0x000fe20000000a00 */
[----:B------:R-:W-:Y:S01]  /*04b0*/  LOP3.LUT R9, R21, 0xfffffff8, RZ, 0xc0, !PT ;  /* 0xfffffff815097812 */ /* 0x000fe200078ec0ff */
[C---:B------:R-:W-:Y:S01]  /*04c0*/  IMAD.IADD R130, R2.reuse, 0x1, -R0 ;  /* 0x0000000102827824 */ /* 0x040fe200078e0a00 */
[----:B------:R-:W-:Y:S01]  /*04d0*/  SHF.R.S32.HI R6, RZ, 0x1f, R3 ;  /* 0x0000001fff067819 */ /* 0x000fe20000011403 */
[----:B------:R-:W-:Y:S01]  /*04e0*/  IMAD R0, R2, 0x8, R8 ;  /* 0x0000000802007824 */ /* 0x000fe200078e0208 */
[C---:B------:R-:W-:Y:S01]  /*04f0*/  LEA.HI R4, R11.reuse, R10, RZ, 0x1 ;  /* 0x0000000a0b047211 */ /* 0x040fe200078f08ff */
[----:B------:R-:W-:Y:S01]  /*0500*/  ULDC.U8 UR11, c[0x0][0x3d0] ;  /* 0x0000f400000b7ab9 */ /* 0x000fe20000000000 */
        /* <DEDUP_REMOVED lines=12> */
[----:B------:R-:W-:Y:S01]  /*05d0*/  ULDC UR8, c[0x0][0x214] ;  /* 0x0000850000087ab9 */ /* 0x000fe20000000800 */
[----:B------:R-:W-:Y:S01]  /*05e0*/  SHF.R.S32.HI R10, RZ, 0x7, R3 ;  /* 0x00000007ff0a7819 */ /* 0x000fe20000011403 */
[----:B------:R-:W-:Y:S01]  /*05f0*/  USHF.R.S32.HI UR15, URZ, 0x1f, UR9 ;  /* 0x0000001f3f0f7899 */ /* 0x000fe20008011409 */
[----:B------:R-:W-:Y:S01]  /*0600*/  SHF.R.S32.HI R11, RZ, 0x1f, R0 ;  /* 0x0000001fff0b7819 */ /* 0x000fe20000011400 */
[----:B------:R-:W-:Y:S01]  /*0610*/  USHF.R.S32.HI UR14, URZ, 0x1f, UR16 ;  /* 0x0000001f3f0e7899 */ /* 0x000fe20008011410 */
[----:B------:R-:W-:Y:S01]  /*0620*/  LOP3.LUT P5, RZ, R7, 0x2, RZ, 0xc0, !PT ;  /* 0x0000000207ff7812 */ /* 0x000fe200078ac0ff */
[C---:B------:R-:W-:Y:S01]  /*0630*/  IMAD R3, R10.reuse, 0x8, R14 ;  /* 0x000000080a037824 */ /* 0x040fe200078e020e */
[----:B------:R-:W-:Y:S01]  /*0640*/  LEA.HI R11, R11, R0, RZ, 0x3 ;  /* 0x000000000b0b7211 */ /* 0x000fe200078f18ff */
[----:B------:R-:W-:Y:S01]  /*0650*/  IMAD R19, R10, 0x2000, R9 ;  /* 0x000020000a137824 */ /* 0x000fe200078e0209 */
[----:B------:R-:W-:Y:S01]  /*0660*/  LOP3.LUT P4, RZ, R7, 0x4, RZ, 0xc0, !PT ;  /* 0x0000000407ff7812 */ /* 0x000fe2000788c0ff */
[----:B------:R-:W-:Y:S01]  /*0670*/  ULOP3.LUT UR22, UR16, UR22, URZ, 0x3c, !UPT ;  /* 0x0000001610167292 */ /* 0x000fe2000f8e3c3f */
[----:B------:R-:W-:Y:S01]  /*0680*/  SEL R149, R125, 0xffffffe0, !P5 ;  /* 0xffffffe07d957807 */ /* 0x000fe20006800000 */
[----:B------:R-:W-:-:S02]  /*0690*/  USHF.R.S32.HI UR13, URZ, 0x1f, UR13 ;  /* 0x0000001f3f0d7899 */ /* 0x000fc4000801140d */
[----:B------:R-:W-:Y:S02]  /*06a0*/  UIMAD.WIDE UR28, UR9, 0x80, URZ ;  /* 0x00000080091c78a5 */ /* 0x000fe4000f8e023f */
[----:B------:R-:W-:Y:S02]  /*06b0*/  USHF.R.S32.HI UR12, URZ, 0x1f, UR21 ;  /* 0x0000001f3f0c7899 */ /* 0x000fe40008011415 */
[----:B------:R-:W-:Y:S02]  /*06c0*/  @UP4 UIMAD UR20, UR16, UR20, UR6 ;  /* 0x00000014101442a4 */ /* 0x000fe4000f8e0206 */
[----:B------:R-:W-:Y:S02]  /*06d0*/  @!UP4 UIMAD UR19, UR5, UR19, URZ ;  /* 0x000000130513c2a4 */ /* 0x000fe4000f8e023f */
[----:B------:R-:W-:Y:S01]  /*06e0*/  UIMAD UR18, UR4, UR16, UR18 ;  /* 0x00000010041272a4 */ /* 0x000fe2000f8e0212 */
[----:B-1----:R-:W-:Y:S01]  /*06f0*/  LOP3.LUT R2, R8, 0x3fffffe, RZ, 0xc0, !PT ;  /* 0x03fffffe08027812 */ /* 0x002fe200078ec0ff */
[----:B------:R-:W-:-:S02]  /*0700*/  USHF.R.S32.HI UR23, URZ, 0x7, UR23 ;  /* 0x000000073f177899 */ /* 0x000fc40008011417 */
[----:B------:R-:W-:Y:S02]  /*0710*/  USHF.R.S32.HI UR31, URZ, 0x1f, UR30 ;  /* 0x0000001f3f1f7899 */ /* 0x000fe4000801141e */
[----:B------:R-:W-:Y:S01]  /*0720*/  IMAD.IADD R4, R6, 0x1, -R2 ;  /* 0x0000000106047824 */ /* 0x000fe200078e0a02 */
[----:B------:R-:W-:Y:S01]  /*0730*/  LEA.HI R2, R0, R0, RZ, 0x1 ;  /* 0x0000000000027211 */ /* 0x000fe200078f08ff */
[----:B------:R-:W-:Y:S02]  /*0740*/  UMOV UR10, 0xffffe000 ;  /* 0xffffe000000a7882 */ /* 0x000fe40000000000 */
        /* <DEDUP_REMOVED lines=108> */
.L_x_524:
        /* <DEDUP_REMOVED lines=23> */
[----:B------:R-:W-:Y:S02]  /*0f80*/  @!UP1 USEL UR5, URZ, UR5, !UP0 ;  /* 0x000000053f059287 */ /* 0x000fe4000c000000 */
[----:B------:R-:W-:Y:S01]  /*0f90*/  USHF.L.U32 UR32, UR24, 0x7, URZ ;  /* 0x0000000718207899 */ /* 0x000fe2000800063f */
[----:B--2---:R-:W1:Y:S08]  /*0fa0*/  @P1 R2UR UR25, R6 ;  /* 0x00000000061913c2 */ /* 0x004e7000000e0000 */
[----:B---3--:R-:W1:Y:S02]  /*0fb0*/  @P0 R2UR UR33, R0 ;  /* 0x00000000002103c2 */ /* 0x008e6400000e0000 */
[----:B-1----:R-:W-:-:S02]  /*0fc0*/  @UP1 UIADD3 UR33, UR33, -UR25, URZ ;  /* 0x8000001921211290 */ /* 0x002fc4000fffe03f */
[----:B------:R-:W-:-:S04]  /*0fd0*/  @!UP1 UIADD3 UR33, UR5, UR4, -UR25 ;  /* 0x0000000405219290 */ /* 0x000fc8000fffe819 */
[----:B------:R-:W-:-:S06]  /*0fe0*/  UISETP.GE.AND UP0, UPT, UR32, UR33, UPT ;  /* 0x000000212000728c */ /* 0x000fcc000bf06270 */
[----:B------:R-:W-:-:S13]  /*0ff0*/  PLOP3.LUT P0, PT, PT, PT, UP0, 0x80, 0x0 ;  /* 0x000000000000781c */ /* 0x000fda0003f0f008 */
[----:B-----5:R-:W-:Y:S05]  /*1000*/  @P0 BRA `(.L_x_516) ;  /* 0x000072a000000947 */ /* 0x020fea0003800000 */
[----:B------:R-:W-:Y:S01]  /*1010*/  IABS R6, c[0x0][0x1c8] ;  /* 0x0000720000067a13 */ /* 0x000fe20000000000 */
[----:B------:R-:W1:Y:S01]  /*1020*/  S2R R3, SR_CTAID.Z ;  /* 0x0000000000037919 */ /* 0x000e620000002700 */
[----:B------:R-:W-:Y:S01]  /*1030*/  ISETP.LE.AND P1, PT, RZ, UR22, PT ;  /* 0x00000016ff007c0c */ /* 0x000fe2000bf23270 */
[----:B------:R-:W-:Y:S01]  /*1040*/  ULDC.64 UR4, c[0x0][0x240] ;  /* 0x0000900000047ab9 */ /* 0x000fe20000000a00 */
[----:B------:R-:W2:Y:S01]  /*1050*/  I2F.RP R4, R6 ;  /* 0x0000000600047306 */ /* 0x000ea20000209400 */
[----:B------:R-:W3:Y:S01]  /*1060*/  S2R R7, SR_CTAID.X ;  /* 0x0000000000077919 */ /* 0x000ee20000002500 */
[----:B------:R-:W-:Y:S01]  /*1070*/  UISETP.NE.U32.AND UP0, UPT, URZ, UR4, UPT ;  /* 0x000000043f00728c */ /* 0x000fe2000bf05070 */
[----:B------:R-:W-:Y:S01]  /*1080*/  ISETP.NE.AND P3, PT, RZ, UR11, PT ;  /* 0x0000000bff007c0c */ /* 0x000fe2000bf65270 */
[----:B------:R-:W-:Y:S02]  /*1090*/  @UP4 UMOV UR37, UR20 ;  /* 0x0000001400254c82 */ /* 0x000fe40008000000 */
[----:B------:R-:W-:-:S02]  /*10a0*/  UISETP.NE.AND.EX UP0, UPT, URZ, UR5, UPT, UP0 ;  /* 0x000000053f00728c */ /* 0x000fc4000bf05300 */
[----:B------:R-:W-:Y:S02]  /*10b0*/  USHF.R.S32.HI UR40, URZ, 0x1f, UR25 ;  /* 0x0000001f3f287899 */ /* 0x000fe40008011419 */
[----:B------:R-:W-:Y:S02]  /*10c0*/  USHF.R.S32.HI UR39, URZ, 0x1f, UR32 ;  /* 0x0000001f3f277899 */ /* 0x000fe40008011420 */
[----:B------:R-:W-:Y:S02]  /*10d0*/  USEL UR43, UR28, URZ, UP0 ;  /* 0x0000003f1c2b7287 */ /* 0x000fe40008000000 */
[----:B------:R-:W-:Y:S01]  /*10e0*/  USEL UR38, UR29, URZ, UP0 ;  /* 0x0000003f1d267287 */ /* 0x000fe20008000000 */
[----:B--2---:R-:W2:Y:S01]  /*10f0*/  MUFU.RCP R4, R4 ;  /* 0x0000000400047308 */ /* 0x004ea20000001000 */
[----:B------:R-:W-:Y:S01]  /*1100*/  @!UP4 UMOV UR37, UR19 ;  /* 0x000000130025cc82 */ /* 0x000fe20008000000 */
[----:B-1----:R-:W-:Y:S02]  /*1110*/  IABS R3, R3 ;  /* 0x0000000300037213 */ /* 0x002fe40000000000 */
[----:B--2---:R-:W-:-:S04]  /*1120*/  IADD3 R4, R4, 0xffffffe, RZ ;  /* 0x0ffffffe04047810 */ /* 0x004fc80007ffe0ff */
[----:B------:R-:W1:Y:S02]  /*1130*/  F2I.FTZ.U32.TRUNC.NTZ R5, R4 ;  /* 0x0000000400057305 */ /* 0x000e64000021f000 */
[----:B-1----:R-:W-:Y:S02]  /*1140*/  IMAD.MOV R0, RZ, RZ, -R5 ;  /* 0x000000ffff007224 */ /* 0x002fe400078e0a05 */
[----:B------:R-:W-:Y:S02]  /*1150*/  IMAD.MOV.U32 R4, RZ, RZ, RZ ;  /* 0x000000ffff047224 */ /* 0x000fe400078e00ff */
[----:B------:R-:W-:-:S04]  /*1160*/  IMAD R0, R0, R6, RZ ;  /* 0x0000000600007224 */ /* 0x000fc800078e02ff */
[----:B------:R-:W-:-:S04]  /*1170*/  IMAD.HI.U32 R0, R5, R0, R4 ;  /* 0x0000000005007227 */ /* 0x000fc800078e0004 */
[----:B------:R-:W-:-:S04]  /*1180*/  IMAD.MOV.U32 R4, RZ, RZ, R3 ;  /* 0x000000ffff047224 */ /* 0x000fc800078e0003 */
[----:B------:R-:W-:-:S04]  /*1190*/  IMAD.HI.U32 R0, R0, R4, RZ ;  /* 0x0000000400007227 */ /* 0x000fc800078e00ff */
[----:B------:R-:W-:-:S04]  /*11a0*/  IMAD.MOV R3, RZ, RZ, -R0 ;  /* 0x000000ffff037224 */ /* 0x000fc800078e0a00 */
[----:B------:R-:W-:Y:S02]  /*11b0*/  IMAD R3, R6, R3, R4 ;  /* 0x0000000306037224 */ /* 0x000fe400078e0204 */
[----:B---3--:R-:W-:-:S03]  /*11c0*/  IMAD.WIDE.U32 R4, R7, c[0x0][0x3d8], RZ ;  /* 0x0000f60007047a25 */ /* 0x008fc600078e00ff */
[----:B------:R-:W-:Y:S02]  /*11d0*/  ISETP.GT.U32.AND P2, PT, R6, R3, PT ;  /* 0x000000030600720c */ /* 0x000fe40003f44070 */
[----:B------:R-:W-:-:S11]  /*11e0*/  SEL R13, R4, RZ, P3 ;  /* 0x000000ff040d7207 */ /* 0x000fd60001800000 */
[----:B------:R-:W-:Y:S01]  /*11f0*/  @!P2 IMAD.IADD R3, R3, 0x1, -R6 ;  /* 0x000000010303a824 */ /* 0x000fe200078e0a06 */
[----:B------:R-:W-:Y:S02]  /*1200*/  @!P2 IADD3 R0, R0, 0x1, RZ ;  /* 0x000000010000a810 */ /* 0x000fe40007ffe0ff */
[----:B------:R-:W-:Y:S02]  /*1210*/  ISETP.NE.AND P2, PT, RZ, c[0x0][0x1c8], PT ;  /* 0x00007200ff007a0c */ /* 0x000fe40003f45270 */
[----:B------:R-:W-:Y:S01]  /*1220*/  ISETP.GE.U32.AND P0, PT, R3, R6, PT ;  /* 0x000000060300720c */ /* 0x000fe20003f06070 */
[----:B------:R-:W-:-:S05]  /*1230*/  IMAD R3, R7, c[0x0][0x3dc], R5 ;  /* 0x0000f70007037a24 */ /* 0x000fca00078e0205 */
[----:B------:R-:W-:-:S07]  /*1240*/  SEL R11, R3, RZ, P3 ;  /* 0x000000ff030b7207 */ /* 0x000fce0001800000 */
[----:B------:R-:W-:Y:S02]  /*1250*/  @P0 IADD3 R0, R0, 0x1, RZ ;  /* 0x0000000100000810 */ /* 0x000fe40007ffe0ff */
[----:B------:R-:W-:-:S03]  /*1260*/  PLOP3.LUT P0, PT, PT, PT, UP4, 0x80, 0x0 ;  /* 0x000000000000781c */ /* 0x000fc60003f0f048 */
[----:B------:R-:W-:Y:S01]  /*1270*/  @!P1 IMAD.MOV R0, RZ, RZ, -R0 ;  /* 0x000000ffff009224 */ /* 0x000fe200078e0a00 */
[----:B------:R-:W-:-:S04]  /*1280*/  @!P2 LOP3.LUT R0, RZ, c[0x0][0x1c8], RZ, 0x33, !PT ;  /* 0x00007200ff00aa12 */ /* 0x000fc800078e33ff */
[----:B------:R-:W-:-:S05]  /*1290*/  SHF.R.S32.HI R19, RZ, 0x1f, R0 ;  /* 0x0000001fff137819 */ /* 0x000fca0000011400 */
[----:B------:R-:W-:Y:S05]  /*12a0*/  @!P0 BRA `(.L_x_517) ;  /* 0x0000002000008947 */ /* 0x000fea0003800000 */
[----:B------:R-:W-:Y:S01]  /*12b0*/  UMOV UR36, UR18 ;  /* 0x0000001200247c82 */ /* 0x000fe20008000000 */
[----:B------:R-:W-:Y:S05]  /*12c0*/  BRA `(.L_x_518) ;  /* 0x0000001000007947 */ /* 0x000fea0003800000 */
.L_x_517:
[----:B------:R-:W-:Y:S02]  /*12d0*/  UMOV UR36, UR17 ;  /* 0x0000001100247c82 */ /* 0x000fe40008000000 */
.L_x_518:
[----:B------:R-:W2:Y:S04]  /*12e0*/  LDL R23, [R1+0x4] ;  /* 0x0000040001177983 */ /* 0x000ea80000100800 */
[----:B------:R-:W3:Y:S01]  /*12f0*/  LDL R22, [R1+0x28] ;  /* 0x0000280001167983 */ /* 0x000ee20000100800 */
[----:B------:R-:W-:Y:S01]  /*1300*/  ULDC UR41, c[0x0][0x22c] ;  /* 0x00008b0000297ab9 */ /* 0x000fe20000000800 */
[----:B------:R-:W-:Y:S01]  /*1310*/  IMAD.U32 R12, RZ, RZ, UR21 ;  /* 0x00000015ff0c7e24 */ /* 0x000fe2000f8e00ff */
[----:B------:R-:W-:Y:S01]  /*1320*/  ULDC UR35, c[0x0][0x1c0] ;  /* 0x0000700000237ab9 */ /* 0x000fe20000000800 */
[----:B------:R-:W1:Y:S01]  /*1330*/  S2R R7, SR_TID.X ;  /* 0x0000000000077919 */ /* 0x000e620000002100 */
[----:B------:R-:W-:Y:S01]  /*1340*/  UIMAD UR34, UR41, UR35, URZ ;  /* 0x00000023292272a4 */ /* 0x000fe2000f8e023f */
[----:B------:R-:W-:Y:S01]  /*1350*/  IMAD.U32 R6, RZ, RZ, UR12 ;  /* 0x0000000cff067e24 */ /* 0x000fe2000f8e00ff */
[----:B------:R-:W-:Y:S01]  /*1360*/  UIADD3 UR25, UP0, UR32, UR25, URZ ;  /* 0x0000001920197290 */ /* 0x000fe2000ff1e03f */
[----:B------:R-:W4:Y:S01]  /*1370*/  S2R R20, SR_CTAID.Y ;  /* 0x0000000000147919 */ /* 0x000f220000002600 */
[----:B------:R-:W-:Y:S01]  /*1380*/  USHF.L.U32 UR5, UR34, 0x7, URZ ;  /* 0x0000000722057899 */ /* 0x000fe2000800063f */
[----:B------:R-:W-:Y:S01]  /*1390*/  CS2R R94, SRZ ;  /* 0x00000000005e7805 */ /* 0x000fe2000001ff00 */
[----:B------:R-:W-:Y:S01]  /*13a0*/  ULDC UR48, c[0x0][0x224] ;  /* 0x0000890000307ab9 */ /* 0x000fe20000000800 */
[----:B------:R-:W5:Y:S01]  /*13b0*/  S2R R21, SR_CTAID.Z ;  /* 0x0000000000157919 */ /* 0x000f620000002700 */
[----:B------:R-:W-:Y:S01]  /*13c0*/  USHF.R.S32.HI UR4, URZ, 0x1f, UR5 ;  /* 0x0000001f3f047899 */ /* 0x000fe20008011405 */
[----:B------:R-:W-:Y:S01]  /*13d0*/  CS2R R92, SRZ ;  /* 0x00000000005c7805 */ /* 0x000fe2000001ff00 */
[----:B------:R-:W-:Y:S01]  /*13e0*/  UIMAD.WIDE.U32 UR46, UR41, UR35, URZ ;  /* 0x00000023292e72a5 */ /* 0x000fe2000f8e003f */
[----:B------:R-:W-:Y:S01]  /*13f0*/  CS2R R98, SRZ ;  /* 0x0000000000627805 */ /* 0x000fe2000001ff00 */
[----:B------:R-:W-:Y:S01]  /*1400*/  ULDC.64 UR6, c[0x0][0x178] ;  /* 0x00005e0000067ab9 */ /* 0x000fe20000000a00 */
[----:B------:R-:W-:Y:S01]  /*1410*/  CS2R R96, SRZ ;  /* 0x0000000000607805 */ /* 0x000fe2000001ff00 */
[----:B------:R-:W-:Y:S01]  /*1420*/  UIMAD.WIDE UR48, UR9, UR48, UR30 ;  /* 0x00000030093072a5 */ /* 0x000fe2000f8e021e */
[----:B------:R-:W-:Y:S01]  /*1430*/  CS2R R90, SRZ ;  /* 0x00000000005a7805 */ /* 0x000fe2000001ff00 */
[----:B------:R-:W-:Y:S01]  /*1440*/  UIMAD UR6, UR15, UR6, URZ ;  /* 0x000000060f0672a4 */ /* 0x000fe2000f8e023f */
[----:B------:R-:W-:Y:S01]  /*1450*/  CS2R R88, SRZ ;  /* 0x0000000000587805 */ /* 0x000fe2000001ff00 */
[----:B------:R-:W-:Y:S01]  /*1460*/  UIADD3 UR43, UP1, UR48, UR43, URZ ;  /* 0x0000002b302b7290 */ /* 0x000fe2000ff3e03f */
[----:B------:R-:W-:Y:S01]  /*1470*/  CS2R R86, SRZ ;  /* 0x0000000000567805 */ /* 0x000fe2000001ff00 */
[----:B------:R-:W-:Y:S01]  /*1480*/  UIMAD UR42, UR9, UR7, UR6 ;  /* 0x00000007092a72a4 */ /* 0x000fe2000f8e0206 */
[----:B------:R-:W-:Y:S01]  /*1490*/  CS2R R84, SRZ ;  /* 0x0000000000547805 */ /* 0x000fe2000001ff00 */
[----:B------:R-:W-:Y:S01]  /*14a0*/  USHF.R.S32.HI UR41, URZ, 0x1f, UR41 ;  /* 0x0000001f3f297899 */ /* 0x000fe20008011429 */
[----:B-1----:R-:W-:Y:S01]  /*14b0*/  SHF.R.S32.HI R5, RZ, 0x1f, R7 ;  /* 0x0000001fff057819 */ /* 0x002fe20000011407 */
[----:B------:R-:W-:Y:S01]  /*14c0*/  ULDC.64 UR6, c[0x0][0x180] ;  /* 0x0000600000067ab9 */ /* 0x000fe20000000a00 */
[----:B------:R-:W-:Y:S01]  /*14d0*/  CS2R R78, SRZ ;  /* 0x00000000004e7805 */ /* 0x000fe2000001ff00 */
[----:B------:R-:W-:Y:S01]  /*14e0*/  UIMAD UR6, UR15, UR6, URZ ;  /* 0x000000060f0672a4 */ /* 0x000fe2000f8e023f */
[CC--:B------:R-:W-:Y:S01]  /*14f0*/  LEA.HI R3, R5.reuse, R7.reuse, RZ, 0x5 ;  /* 0x0000000705037211 */ /* 0x0c0fe200078f28ff */
[----:B------:R-:W-:Y:S01]  /*1500*/  UIMAD UR41, UR41, UR35, URZ ;  /* 0x00000023292972a4 */ /* 0x000fe2000f8e023f */
[----:B------:R-:W-:Y:S01]  /*1510*/  LEA.HI R5, R5, R7, RZ, 0x2 ;  /* 0x0000000705057211 */ /* 0x000fe200078f10ff */
[----:B------:R-:W-:Y:S01]  /*1520*/  UIMAD UR7, UR9, UR7, UR6 ;  /* 0x00000007090772a4 */ /* 0x000fe2000f8e0206 */
[----:B------:R-:W-:Y:S01]  /*1530*/  LOP3.LUT R4, R3, 0xffffffe0, RZ, 0xc0, !PT ;  /* 0xffffffe003047812 */ /* 0x000fe200078ec0ff */
[----:B------:R-:W-:Y:S01]  /*1540*/  UIADD3.X UR35, UR40, UR39, URZ, UP0, !UPT ;  /* 0x0000002728237290 */ /* 0x000fe200087fe43f */
[----:B------:R-:W-:Y:S01]  /*1550*/  SHF.R.S32.HI R3, RZ, 0x5, R3 ;  /* 0x00000005ff037819 */ /* 0x000fe20000011403 */
[----:B------:R-:W-:Y:S01]  /*1560*/  UIADD3.X UR38, UR49, UR38, URZ, UP1, !UPT ;  /* 0x0000002631267290 */ /* 0x000fe20008ffe43f */
[----:B------:R-:W-:Y:S01]  /*1570*/  CS2R R76, SRZ ;  /* 0x00000000004c7805 */ /* 0x000fe2000001ff00 */
[----:B------:R-:W-:Y:S01]  /*1580*/  IMAD.IADD R4, R7, 0x1, -R4 ;  /* 0x0000000107047824 */ /* 0x000fe200078e0a04 */
[----:B------:R-:W-:Y:S01]  /*1590*/  UIADD3 UR50, UR30, UR36, URZ ;  /* 0x000000241e327290 */ /* 0x000fe2000fffe03f */
[----:B------:R-:W-:Y:S01]  /*15a0*/  CS2R R82, SRZ ;  /* 0x0000000000527805 */ /* 0x000fe2000001ff00 */
[----:B------:R-:W-:Y:S01]  /*15b0*/  UMOV UR51, 0x4 ;  /* 0x0000000400337882 */ /* 0x000fe20000000000 */
[----:B------:R-:W-:Y:S01]  /*15c0*/  IMAD R4, R3, UR34, R4 ;  /* 0x0000002203047c24 */ /* 0x000fe2000f8e0204 */
[----:B------:R-:W-:Y:S01]  /*15d0*/  SHF.R.S32.HI R3, RZ, 0x2, R5 ;  /* 0x00000002ff037819 */ /* 0x000fe20000011405 */
[----:B------:R-:W-:Y:S01]  /*15e0*/  CS2R R80, SRZ ;  /* 0x0000000000507805 */ /* 0x000fe2000001ff00 */
[----:B------:R-:W-:Y:S01]  /*15f0*/  LOP3.LUT R5, R5, 0xfffffffc, RZ, 0xc0, !PT ;  /* 0xfffffffc05057812 */ /* 0x000fe200078ec0ff */
[----:B------:R-:W-:Y:S01]  /*1600*/  CS2R R74, SRZ ;  /* 0x00000000004a7805 */ /* 0x000fe2000001ff00 */
[----:B------:R-:W-:Y:S01]  /*1610*/  SHF.R.S32.HI R10, RZ, 0x1f, R3 ;  /* 0x0000001fff0a7819 */ /* 0x000fe20000011403 */
[----:B------:R-:W-:Y:S01]  /*1620*/  IMAD.WIDE.U32 R16, R3, c[0x0][0x198], RZ ;  /* 0x0000660003107a25 */ /* 0x000fe200078e00ff */
[----:B------:R-:W-:Y:S01]  /*1630*/  @P3 BAR.SYNC.DEFER_BLOCKING 0x0 ;  /* 0x0000000000003b1d */ /* 0x000fe20000010000 */
[----:B------:R-:W-:Y:S01]  /*1640*/  IADD3 R12, P1, P0, R4, UR5, R12 ;  /* 0x00000005040c7c10 */ /* 0x000fe2000f83e00c */
[----:B------:R-:W-:Y:S01]  /*1650*/  CS2R R72, SRZ ;  /* 0x0000000000487805 */ /* 0x000fe2000001ff00 */
[----:B------:R-:W-:Y:S01]  /*1660*/  SHF.R.S32.HI R4, RZ, 0x1f, R4 ;  /* 0x0000001fff047819 */ /* 0x000fe20000011404 */
[----:B------:R-:W-:Y:S01]  /*1670*/  IMAD R8, R10, c[0x0][0x198], RZ ;  /* 0x000066000a087a24 */ /* 0x000fe200078e02ff */
[----:B------:R-:W-:Y:S01]  /*1680*/  CS2R R70, SRZ ;  /* 0x0000000000467805 */ /* 0x000fe2000001ff00 */
[----:B------:R-:W-:Y:S01]  /*1690*/  IMAD.IADD R5, R7, 0x1, -R5 ;  /* 0x0000000107057824 */ /* 0x000fe200078e0a05 */
[----:B------:R-:W-:Y:S01]  /*16a0*/  IADD3.X R4, R4, UR4, R6, P1, P0 ;  /* 0x0000000404047c10 */ /* 0x000fe20008fe0406 */
[----:B------:R-:W-:Y:S01]  /*16b0*/  IMAD R6, R10, c[0x0][0x1a0], RZ ;  /* 0x000068000a067a24 */ /* 0x000fe200078e02ff */
[----:B------:R-:W-:Y:S01]  /*16c0*/  IADD3 R12, P0, R12, R13, RZ ;  /* 0x0000000d0c0c7210 */ /* 0x000fe20007f1e0ff */
[C---:B------:R-:W-:Y:S01]  /*16d0*/  IMAD R8, R3.reuse, c[0x0][0x19c], R8 ;  /* 0x0000670003087a24 */ /* 0x040fe200078e0208 */
[----:B------:R-:W-:Y:S01]  /*16e0*/  ULDC.64 UR4, c[0x0][0x368] ;  /* 0x0000da0000047ab9 */ /* 0x000fe20000000a00 */
[C---:B------:R-:W-:Y:S01]  /*16f0*/  IMAD.WIDE.U32 R14, R3.reuse, c[0x0][0x1a0], RZ ;  /* 0x00006800030e7a25 */ /* 0x040fe200078e00ff */
[----:B------:R-:W-:Y:S01]  /*1700*/  IADD3.X R13, R4, R11, RZ, P0, !PT ;  /* 0x0000000b040d7210 */ /* 0x000fe200007fe4ff */
[----:B------:R-:W-:Y:S01]  /*1710*/  UIMAD UR4, UR15, UR4, URZ ;  /* 0x000000040f0472a4 */ /* 0x000fe2000f8e023f */
[----:B------:R-:W-:Y:S01]  /*1720*/  CS2R R68, SRZ ;  /* 0x0000000000447805 */ /* 0x000fe2000001ff00 */
[C---:B------:R-:W-:Y:S01]  /*1730*/  IMAD R6, R3.reuse, c[0x0][0x1a4], R6 ;  /* 0x0000690003067a24 */ /* 0x040fe200078e0206 */
[----:B------:R-:W-:Y:S01]  /*1740*/  IADD3 R3, P0, R3, UR30, RZ ;  /* 0x0000001e03037c10 */ /* 0x000fe2000ff1e0ff */
[----:B------:R-:W-:Y:S01]  /*1750*/  IMAD.IADD R9, R17, 0x1, R8 ;  /* 0x0000000111097824 */ /* 0x000fe200078e0208 */
[----:B------:R-:W-:Y:S01]  /*1760*/  UIMAD UR44, UR9, UR5, UR4 ;  /* 0x00000005092c72a4 */ /* 0x000fe2000f8e0204 */
[----:B------:R-:W-:Y:S01]  /*1770*/  IMAD.MOV.U32 R8, RZ, RZ, R16 ;  /* 0x000000ffff087224 */ /* 0x000fe200078e0010 */
[----:B------:R-:W-:Y:S01]  /*1780*/  IADD3.X R18, R10, UR31, RZ, P0, !PT ;  /* 0x0000001f0a127c10 */ /* 0x000fe200087fe4ff */
[----:B------:R-:W-:Y:S01]  /*1790*/  IMAD.SHL.U32 R4, R5, 0x8, RZ ;  /* 0x0000000805047824 */ /* 0x000fe200078e00ff */
[----:B------:R-:W-:Y:S01]  /*17a0*/  ULDC.64 UR4, c[0x0][0x188] ;  /* 0x0000620000047ab9 */ /* 0x000fe20000000a00 */
[----:B------:R-:W-:Y:S01]  /*17b0*/  IMAD.U32 R16, RZ, RZ, UR25 ;  /* 0x00000019ff107e24 */ /* 0x000fe2000f8e00ff */
[----:B------:R-:W-:Y:S01]  /*17c0*/  UIMAD UR4, UR15, UR4, URZ ;  /* 0x000000040f0472a4 */ /* 0x000fe2000f8e023f */
[----:B------:R-:W-:Y:S01]  /*17d0*/  IMAD.IADD R7, R15, 0x1, R6 ;  /* 0x000000010f077824 */ /* 0x000fe200078e0206 */
[----:B------:R-:W-:Y:S01]  /*17e0*/  SHF.R.S32.HI R5, RZ, 0x1f, R4 ;  /* 0x0000001fff057819 */ /* 0x000fe20000011404 */
[----:B------:R-:W-:Y:S01]  /*17f0*/  IMAD.WIDE.U32 R16, R16, c[0x0][0x198], R8 ;  /* 0x0000660010107a25 */ /* 0x000fe200078e0008 */
[----:B------:R-:W-:-:S03]  /*1800*/  UIMAD UR5, UR9, UR5, UR4 ;  /* 0x00000005090572a4 */ /* 0x000fc6000f8e0204 */
[----:B------:R-:W-:Y:S02]  /*1810*/  IMAD R8, R18, c[0x0][0x190], RZ ;  /* 0x0000640012087a24 */ /* 0x000fe400078e02ff */
[----:B------:R-:W-:Y:S02]  /*1820*/  IMAD.MOV.U32 R6, RZ, RZ, R14 ;  /* 0x000000ffff067224 */ /* 0x000fe400078e000e */
[----:B------:R-:W-:Y:S02]  /*1830*/  IMAD.U32 R14, RZ, RZ, UR25 ;  /* 0x00000019ff0e7e24 */ /* 0x000fe4000f8e00ff */
[C---:B------:R-:W-:Y:S02]  /*1840*/  IMAD R8, R3.reuse, c[0x0][0x194], R8 ;  /* 0x0000650003087a24 */ /* 0x040fe400078e0208 */
[----:B------:R-:W-:-:S04]  /*1850*/  IMAD.WIDE.U32 R10, R3, c[0x0][0x190], R4 ;  /* 0x00006400030a7a25 */ /* 0x000fc800078e0004 */
[----:B------:R-:W-:Y:S01]  /*1860*/  IMAD.WIDE.U32 R14, R14, c[0x0][0x1a0], R6 ;  /* 0x000068000e0e7a25 */ /* 0x000fe200078e0006 */
[----:B------:R-:W-:-:S03]  /*1870*/  MOV R6, UR46 ;  /* 0x0000002e00067c02 */ /* 0x000fc60008000f00 */
[----:B------:R-:W-:Y:S02]  /*1880*/  IMAD.IADD R11, R11, 0x1, R8 ;  /* 0x000000010b0b7824 */ /* 0x000fe400078e0208 */
[----:B----4-:R-:W-:-:S04]  /*1890*/  IMAD.WIDE.U32 R8, R20, c[0x0][0x368], R4 ;  /* 0x0000da0014087a25 */ /* 0x010fc800078e0004 */
[----:B------:R-:W-:Y:S01]  /*18a0*/  IMAD.U32 R7, RZ, RZ, UR47 ;  /* 0x0000002fff077e24 */ /* 0x000fe2000f8e00ff */
[----:B------:R-:W-:Y:S01]  /*18b0*/  IADD3 R9, R9, UR44, RZ ;  /* 0x0000002c09097c10 */ /* 0x000fe2000fffe0ff */
[----:B------:R-:W-:Y:S01]  /*18c0*/  IMAD.WIDE.U32 R12, R6, UR43, R12 ;  /* 0x0000002b060c7c25 */ /* 0x000fe2000f8e000c */
[----:B------:R-:W-:Y:S02]  /*18d0*/  ULDC UR44, c[0x0][0x22c] ;  /* 0x00008b00002c7ab9 */ /* 0x000fe40000000800 */
[----:B------:R-:W-:Y:S01]  /*18e0*/  UIMAD UR41, UR13, UR44, UR41 ;  /* 0x0000002c0d2972a4 */ /* 0x000fe2000f8e0229 */
[--C-:B------:R-:W-:Y:S01]  /*18f0*/  IMAD.WIDE.U32 R6, R20, c[0x0][0x180], R4.reuse ;  /* 0x0000600014067a25 */ /* 0x100fe200078e0004 */
[----:B------:R-:W-:Y:S02]  /*1900*/  LEA R132, P2, R12, c[0x0][0x350], 0x2 ;  /* 0x0000d4000c847a11 */ /* 0x000fe400078410ff */
[----:B------:R-:W-:Y:S01]  /*1910*/  UIADD3 UR41, UR47, UR41, URZ ;  /* 0x000000292f297290 */ /* 0x000fe2000fffe03f */
[----:B------:R-:W-:Y:S01]  /*1920*/  IMAD.WIDE.U32 R4, R20, c[0x0][0x188], R4 ;  /* 0x0000620014047a25 */ /* 0x000fe200078e0004 */
[----:B------:R-:W-:Y:S01]  /*1930*/  IADD3 R7, R7, UR7, RZ ;  /* 0x0000000707077c10 */ /* 0x000fe2000fffe0ff */
[----:B------:R-:W-:-:S02]  /*1940*/  ULDC.64 UR6, c[0x0][0x198] ;  /* 0x0000660000067ab9 */ /* 0x000fc40000000a00 */
[----:B------:R-:W-:Y:S01]  /*1950*/  IMAD R18, R18, c[0x0][0x370], RZ ;  /* 0x0000dc0012127a24 */ /* 0x000fe200078e02ff */
[----:B------:R-:W-:Y:S01]  /*1960*/  IADD3 R5, R5, UR5, RZ ;  /* 0x0000000505057c10 */ /* 0x000fe2000fffe0ff */
[----:B------:R-:W-:Y:S01]  /*1970*/  IMAD.WIDE.U32 R10, R20, c[0x0][0x178], R10 ;  /* 0x00005e00140a7a25 */ /* 0x000fe200078e000a */
[----:B------:R-:W-:Y:S02]  /*1980*/  ULDC.64 UR4, c[0x0][0x1a0] ;  /* 0x0000680000047ab9 */ /* 0x000fe40000000a00 */
[----:B------:R-:W-:Y:S01]  /*1990*/  UIMAD UR4, UR35, UR4, URZ ;  /* 0x00000004230472a4 */ /* 0x000fe2000f8e023f */
[C---:B------:R-:W-:Y:S01]  /*19a0*/  IMAD R20, R3.reuse, c[0x0][0x374], R18 ;  /* 0x0000dd0003147a24 */ /* 0x040fe200078e0212 */
[----:B------:R-:W-:Y:S01]  /*19b0*/  UIMAD UR41, UR41, UR43, URZ ;  /* 0x0000002b292972a4 */ /* 0x000fe2000f8e023f */
[----:B------:R-:W-:Y:S01]  /*19c0*/  IMAD.WIDE.U32 R8, R3, c[0x0][0x370], R8 ;  /* 0x0000dc0003087a25 */ /* 0x000fe200078e0008 */
[----:B------:R-:W-:Y:S02]  /*19d0*/  UIMAD UR4, UR25, UR5, UR4 ;  /* 0x00000005190472a4 */ /* 0x000fe4000f8e0204 */
[----:B------:R-:W-:Y:S01]  /*19e0*/  UIMAD UR38, UR38, UR46, UR41 ;  /* 0x0000002e262672a4 */ /* 0x000fe2000f8e0229 */
[C---:B------:R-:W-:Y:S01]  /*19f0*/  IMAD R3, R19.reuse, c[0x0][0x1b0], RZ ;  /* 0x00006c0013037a24 */ /* 0x040fe200078e02ff */
[----:B------:R-:W-:Y:S01]  /*1a00*/  UIMAD UR6, UR35, UR6, URZ ;  /* 0x00000006230672a4 */ /* 0x000fe2000f8e023f */
[----:B------:R-:W-:-:S02]  /*1a10*/  IMAD R18, R19, c[0x0][0x1b8], RZ ;  /* 0x00006e0013127a24 */ /* 0x000fc400078e02ff */
[C---:B------:R-:W-:Y:S01]  /*1a20*/  IMAD R19, R0.reuse, c[0x0][0x1b4], R3 ;  /* 0x00006d0000137a24 */ /* 0x040fe200078e0203 */
[----:B------:R-:W-:Y:S01]  /*1a30*/  UIMAD UR6, UR25, UR7, UR6 ;  /* 0x00000007190672a4 */ /* 0x000fe2000f8e0206 */
[C---:B------:R-:W-:Y:S02]  /*1a40*/  IMAD R3, R0.reuse, c[0x0][0x1bc], R18 ;  /* 0x00006f0000037a24 */ /* 0x040fe400078e0212 */
[----:B------:R-:W-:-:S04]  /*1a50*/  IMAD.WIDE.U32 R4, R0, c[0x0][0x1b8], R4 ;  /* 0x00006e0000047a25 */ /* 0x000fc800078e0004 */
[----:B------:R-:W-:Y:S01]  /*1a60*/  IMAD.WIDE.U32 R6, R0, c[0x0][0x1b0], R6 ;  /* 0x00006c0000067a25 */ /* 0x000fe200078e0006 */
[----:B------:R-:W-:-:S03]  /*1a70*/  IADD3 R0, P0, R4, R14, RZ ;  /* 0x0000000e04007210 */ /* 0x000fc60007f1e0ff */
[----:B------:R-:W-:Y:S01]  /*1a80*/  IMAD.IADD R3, R5, 0x1, R3 ;  /* 0x0000000105037824 */ /* 0x000fe200078e0203 */
[----:B------:R-:W-:Y:S01]  /*1a90*/  IADD3 R5, R9, R20, RZ ;  /* 0x0000001409057210 */ /* 0x000fe20007ffe0ff */
[----:B------:R-:W-:Y:S01]  /*1aa0*/  IMAD.IADD R19, R7, 0x1, R19 ;  /* 0x0000000107137824 */ /* 0x000fe200078e0213 */
[----:B------:R-:W-:Y:S01]  /*1ab0*/  IADD3 R7, P1, R6, R16, RZ ;  /* 0x0000001006077210 */ /* 0x000fe20007f3e0ff */
[----:B------:R-:W-:Y:S01]  /*1ac0*/  IMAD.MOV.U32 R4, RZ, RZ, R8 ;  /* 0x000000ffff047224 */ /* 0x000fe200078e0008 */
[----:B------:R-:W-:Y:S01]  /*1ad0*/  IADD3.X R3, R3, UR4, R15, P0, !PT ;  /* 0x0000000403037c10 */ /* 0x000fe200087fe40f */
[----:B------:R-:W-:Y:S01]  /*1ae0*/  ULDC.64 UR4, c[0x0][0x1a8] ;  /* 0x00006a0000047ab9 */ /* 0x000fe20000000a00 */
[----:B------:R-:W-:Y:S01]  /*1af0*/  IADD3 R6, R13, UR38, RZ ;  /* 0x000000260d067c10 */ /* 0x000fe2000fffe0ff */
[----:B------:R-:W-:Y:S01]  /*1b00*/  UIMAD UR4, UR14, UR4, URZ ;  /* 0x000000040e0472a4 */ /* 0x000fe2000f8e023f */
[----:B------:R-:W-:Y:S01]  /*1b10*/  IADD3 R9, R11, UR42, RZ ;  /* 0x0000002a0b097c10 */ /* 0x000fe2000fffe0ff */
[----:B------:R-:W-:Y:S01]  /*1b20*/  IMAD.MOV.U32 R8, RZ, RZ, R10 ;  /* 0x000000ffff087224 */ /* 0x000fe200078e000a */
[----:B------:R-:W-:Y:S01]  /*1b30*/  LEA.HI.X R133, R12, c[0x0][0x354], R6, 0x2, P2 ;  /* 0x0000d5000c857a11 */ /* 0x000fe200010f1406 */
[----:B------:R-:W-:Y:S01]  /*1b40*/  UIMAD UR7, UR16, UR5, UR4 ;  /* 0x00000005100772a4 */ /* 0x000fe2000f8e0204 */
[----:B------:R-:W-:Y:S01]  /*1b50*/  IADD3.X R16, R19, UR6, R17, P1, !PT ;  /* 0x0000000613107c10 */ /* 0x000fe20008ffe411 */
[----:B-----5:R-:W-:Y:S01]  /*1b60*/  IMAD.WIDE.U32 R10, R21, c[0x0][0x1a8], R8 ;  /* 0x00006a00150a7a25 */ /* 0x020fe200078e0008 */
[----:B------:R-:W-:Y:S01]  /*1b70*/  ULDC.64 UR4, c[0x0][0x378] ;  /* 0x0000de0000047ab9 */ /* 0x000fe20000000a00 */
[----:B------:R-:W-:Y:S01]  /*1b80*/  LEA R6, P0, R7, c[0x0][0x168], 0x1 ;  /* 0x00005a0007067a11 */ /* 0x000fe200078008ff */
[----:B------:R-:W-:Y:S01]  /*1b90*/  UIMAD UR4, UR14, UR4, URZ ;  /* 0x000000040e0472a4 */ /* 0x000fe2000f8e023f */
[----:B------:R-:W-:Y:S01]  /*1ba0*/  IMAD.WIDE.U32 R8, R21, c[0x0][0x378], R4 ;  /* 0x0000de0015087a25 */ /* 0x000fe200078e0004 */
[----:B------:R-:W-:Y:S01]  /*1bb0*/  UIADD3 UR6, UR23, -0x1, URZ ;  /* 0xffffffff17067890 */ /* 0x000fe2000fffe03f */
[----:B------:R-:W-:Y:S01]  /*1bc0*/  LEA.HI.X R7, R7, c[0x0][0x16c], R16, 0x1, P0 ;  /* 0x00005b0007077a11 */ /* 0x000fe200000f0c10 */
[----:B------:R-:W-:Y:S01]  /*1bd0*/  UIMAD UR4, UR16, UR5, UR4 ;  /* 0x00000005100472a4 */ /* 0x000fe2000f8e0204 */
[C---:B------:R-:W-:Y:S01]  /*1be0*/  LEA R4, P0, R0.reuse, c[0x0][0x170], 0x1 ;  /* 0x00005c0000047a11 */ /* 0x040fe200078008ff */
[----:B------:R-:W-:Y:S01]  /*1bf0*/  IMAD.MOV.U32 R12, RZ, RZ, c[0x0][0x198] ;  /* 0x00006600ff0c7624 */ /* 0x000fe200078e00ff */
[----:B------:R-:W-:Y:S01]  /*1c00*/  ULDC UR5, c[0x0][0x214] ;  /* 0x0000850000057ab9 */ /* 0x000fe20000000800 */
[----:B------:R-:W-:Y:S01]  /*1c10*/  IMAD.MOV.U32 R13, RZ, RZ, c[0x0][0x19c] ;  /* 0x00006700ff0d7624 */ /* 0x000fe200078e00ff */
[----:B------:R-:W-:Y:S01]  /*1c20*/  LEA.HI.X R5, R0, c[0x0][0x174], R3, 0x1, P0 ;  /* 0x00005d0000057a11 */ /* 0x000fe200000f0c03 */
[----:B------:R-:W-:Y:S01]  /*1c30*/  ULEA.HI UR38, UR6, UR6, URZ, 0x1 ;  /* 0x0000000606267291 */ /* 0x000fe2000f8f083f */
[----:B------:R-:W-:Y:S01]  /*1c40*/  IADD3 R3, R9, UR4, RZ ;  /* 0x0000000409037c10 */ /* 0x000fe2000fffe0ff */
[----:B------:R-:W-:Y:S01]  /*1c50*/  UIADD3 UR5, -UR33, UR5, UR32 ;  /* 0x0000000521057290 */ /* 0x000fe2000fffe120 */
[C---:B------:R-:W-:Y:S01]  /*1c60*/  LEA R14, P1, R12.reuse, R6, 0x7 ;  /* 0x000000060c0e7211 */ /* 0x040fe200078238ff */
[----:B------:R-:W-:Y:S01]  /*1c70*/  ULDC UR4, c[0x0][0x2e8] ;  /* 0x0000ba0000047ab9 */ /* 0x000fe20000000800 */
[----:B------:R-:W-:Y:S01]  /*1c80*/  IADD3 R0, R11, UR7, RZ ;  /* 0x000000070b007c10 */ /* 0x000fe2000fffe0ff */
[----:B------:R-:W-:Y:S01]  /*1c90*/  ULOP3.LUT UR38, UR38, 0xfffffffe, URZ, 0xc0, !UPT ;  /* 0xfffffffe26267892 */ /* 0x000fe2000f8ec03f */
[----:B------:R-:W-:Y:S01]  /*1ca0*/  LEA.HI.X R15, R12, R7, R13, 0x7, P1 ;  /* 0x000000070c0f7211 */ /* 0x000fe200008f3c0d */
[----:B------:R-:W-:Y:S01]  /*1cb0*/  UIADD3 UR5, UR5, -UR4, URZ ;  /* 0x8000000405057290 */ /* 0x000fe2000fffe03f */
[----:B------:R-:W-:Y:S01]  /*1cc0*/  MOV R13, c[0x0][0x1a0] ;  /* 0x00006800000d7a02 */ /* 0x000fe20000000f00 */
[----:B------:R-:W-:Y:S01]  /*1cd0*/  UIADD3 UR38, UR6, -UR38, URZ ;  /* 0x8000002606267290 */ /* 0x000fe2000fffe03f */
[----:B------:R-:W-:Y:S01]  /*1ce0*/  LEA R158, P2, R10, c[0x0][0x160], 0x1 ;  /* 0x000058000a9e7a11 */ /* 0x000fe200078408ff */
[----:B------:R-:W-:Y:S01]  /*1cf0*/  USHF.R.S32.HI UR4, URZ, 0x1f, UR5 ;  /* 0x0000001f3f047899 */ /* 0x000fe20008011405 */
[----:B------:R-:W-:Y:S01]  /*1d00*/  IMAD.MOV.U32 R16, RZ, RZ, c[0x0][0x1a4] ;  /* 0x00006900ff107624 */ /* 0x000fe200078e00ff */
[----:B------:R-:W-:Y:S01]  /*1d10*/  UISETP.NE.AND UP0, UPT, UR38, 0x1, UPT ;  /* 0x000000012600788c */ /* 0x000fe2000bf05270 */
[C---:B------:R-:W-:Y:S01]  /*1d20*/  LEA R12, P0, R13.reuse, R4, 0x7 ;  /* 0x000000040d0c7211 */ /* 0x040fe200078038ff */
[----:B------:R-:W-:Y:S01]  /*1d30*/  ULEA.HI UR4, UR4, UR5, URZ, 0x7 ;  /* 0x0000000504047291 */ /* 0x000fe2000f8f383f */
[----:B------:R-:W-:Y:S01]  /*1d40*/  LEA R156, P1, R8, c[0x0][0x330], 0x1 ;  /* 0x0000cc00089c7a11 */ /* 0x000fe200078208ff */
[----:B------:R-:W-:Y:S01]  /*1d50*/  IMAD.MOV.U32 R11, RZ, RZ, c[0x0][0x374] ;  /* 0x0000dd00ff0b7624 */ /* 0x000fe200078e00ff */
[----:B------:R-:W-:Y:S01]  /*1d60*/  LEA.HI.X R159, R10, c[0x0][0x164], R0, 0x1, P2 ;  /* 0x000059000a9f7a11 */ /* 0x000fe200010f0c00 */
[----:B------:R-:W-:Y:S01]  /*1d70*/  IMAD.MOV.U32 R0, RZ, RZ, c[0x0][0x370] ;  /* 0x0000dc00ff007624 */ /* 0x000fe200078e00ff */
[----:B------:R-:W-:Y:S01]  /*1d80*/  USHF.R.S32.HI UR4, URZ, 0x7, UR4 ;  /* 0x000000073f047899 */ /* 0x000fe20008011404 */
[----:B------:R-:W-:Y:S01]  /*1d90*/  LEA.HI.X R13, R13, R5, R16, 0x7, P0 ;  /* 0x000000050d0d7211 */ /* 0x000fe200000f3c10 */
[----:B------:R-:W-:Y:S01]  /*1da0*/  IMAD.MOV.U32 R9, RZ, RZ, c[0x0][0x190] ;  /* 0x00006400ff097624 */ /* 0x000fe200078e00ff */
[----:B------:R-:W-:Y:S01]  /*1db0*/  LEA.HI.X R157, R8, c[0x0][0x334], R3, 0x1, P1 ;  /* 0x0000cd00089d7a11 */ /* 0x000fe200008f0c03 */
[----:B------:R-:W-:Y:S01]  /*1dc0*/  UIADD3 UR7, UR30, UR37, URZ ;  /* 0x000000251e077290 */ /* 0x000fe2000fffe03f */
[----:B------:R-:W-:Y:S01]  /*1dd0*/  PLOP3.LUT P0, PT, PT, PT, UP0, 0x80, 0x0 ;  /* 0x000000000000781c */ /* 0x000fe20003f0f008 */
[----:B------:R-:W-:Y:S01]  /*1de0*/  UISETP.LT.AND UP0, UPT, URZ, UR4, UPT ;  /* 0x000000043f00728c */ /* 0x000fe2000bf01270 */
[C---:B------:R-:W-:Y:S01]  /*1df0*/  LEA R10, P2, R0.reuse, R156, 0x7 ;  /* 0x0000009c000a7211 */ /* 0x040fe200078438ff */
[----:B------:R-:W-:Y:S01]  /*1e00*/  ULDC.64 UR36, c[0x0][0x200] ;  /* 0x0000800000247ab9 */ /* 0x000fe20000000a00 */
[----:B------:R-:W-:Y:S01]  /*1e10*/  MOV R16, c[0x0][0x194] ;  /* 0x0000650000107a02 */ /* 0x000fe20000000f00 */
[----:B------:R-:W-:Y:S01]  /*1e20*/  USEL UR4, URZ, UR4, !UP0 ;  /* 0x000000043f047287 */ /* 0x000fe2000c000000 */
[C---:B------:R-:W-:Y:S01]  /*1e30*/  LEA R8, P1, R9.reuse, R158, 0x7 ;  /* 0x0000009e09087211 */ /* 0x040fe200078238ff */
[----:B------:R-:W-:Y:S01]  /*1e40*/  UIMAD.WIDE UR36, UR7, UR51, UR36 ;  /* 0x00000033072472a5 */ /* 0x000fe2000f8e0224 */
[----:B------:R-:W-:Y:S01]  /*1e50*/  LEA.HI.X R11, R0, R157, R11, 0x7, P2 ;  /* 0x0000009d000b7211 */ /* 0x000fe200010f3c0b */
[----:B------:R-:W-:Y:S01]  /*1e60*/  UISETP.GT.AND UP0, UPT, UR23, UR4, UPT ;  /* 0x000000041700728c */ /* 0x000fe2000bf04270 */
[----:B------:R-:W-:Y:S01]  /*1e70*/  LEA.HI.X R9, R9, R159, R16, 0x7, P1 ;  /* 0x0000009f09097211 */ /* 0x000fe200008f3c10 */
[----:B------:R-:W-:-:S02]  /*1e80*/  ULDC.64 UR38, c[0x0][0x3c8] ;  /* 0x0000f20000267ab9 */ /* 0x000fc40000000a00 */
[----:B------:R-:W-:Y:S02]  /*1e90*/  UIMAD.WIDE UR50, UR50, UR51, UR38 ;  /* 0x00000033323272a5 */ /* 0x000fe4000f8e0226 */
[----:B------:R-:W-:Y:S01]  /*1ea0*/  PLOP3.LUT P1, PT, PT, PT, UP0, 0x80, 0x0 ;  /* 0x000000000000781c */ /* 0x000fe20003f2f008 */
[----:B------:R-:W-:Y:S01]  /*1eb0*/  UMOV UR5, UR37 ;  /* 0x0000002500057c82 */ /* 0x000fe20008000000 */
[C---:B--2---:R-:W-:Y:S01]  /*1ec0*/  IADD3 R3, R23.reuse, 0x1000, RZ ;  /* 0x0000100017037810 */ /* 0x044fe20007ffe0ff */
[----:B------:R-:W-:-:S03]  /*1ed0*/  IMAD.SHL.U32 R0, R23, 0x2, RZ ;  /* 0x0000000217007824 */ /* 0x000fc600078e00ff */
[----:B------:R-:W-:Y:S02]  /*1ee0*/  SEL R3, R3, R23, !P0 ;  /* 0x0000001703037207 */ /* 0x000fe40004000000 */
[----:B------:R-:W-:Y:S01]  /*1ef0*/  @!PT LDS RZ, [RZ] ;  /* 0x00000000fffff984 */ /* 0x000fe20000000800 */
[----:B------:R-:W-:Y:S01]  /*1f00*/  @!PT LDS RZ, [RZ] ;  /* 0x00000000fffff984 */ /* 0x000fe20000000800 */
[----:B------:R-:W-:Y:S01]  /*1f10*/  @!PT LDS RZ, [RZ] ;  /* 0x00000000fffff984 */ /* 0x000fe20000000800 */
[----:B------:R1:W-:Y:S03]  /*1f20*/  LDGSTS.E.BYPASS.LTC128B.128 [R0+0x4000], [R156.64] ;  /* 0x040000009c007fae */ /* 0x0003e6000b901d5a */
[----:B------:R-:W-:Y:S01]  /*1f30*/  IMAD.SHL.U32 R3, R3, 0x2, RZ ;  /* 0x0000000203037824 */ /* 0x000fe200078e00ff */
[----:B------:R1:W-:Y:S04]  /*1f40*/  LDGSTS.E.BYPASS.LTC128B.128 [R0+0x5000], [R10.64] ;  /* 0x050000000a007fae */ /* 0x0003e8000b901d5a */
[----:B------:R2:W-:Y:S04]  /*1f50*/  LDGSTS.E.BYPASS.LTC128B.128 [R3], [R158.64] ;  /* 0x000000009e037fae */ /* 0x0005e8000b901d5a */
[----:B------:R2:W-:Y:S04]  /*1f60*/  LDGSTS.E.BYPASS.LTC128B.128 [R3+0x1000], [R8.64] ;  /* 0x0100000008037fae */ /* 0x0005e8000b901d5a */
[----:B------:R1:W-:Y:S04]  /*1f70*/  LDGSTS.E.BYPASS.LTC128B.128 [R0+0x6000], [R6.64] ;  /* 0x0600000006007fae */ /* 0x0003e8000b901d5a */
[----:B------:R1:W-:Y:S04]  /*1f80*/  LDGSTS.E.BYPASS.LTC128B.128 [R0+0x7000], [R14.64] ;  /* 0x070000000e007fae */ /* 0x0003e8000b901d5a */
[----:B------:R3:W-:Y:S04]  /*1f90*/  LDGSTS.E.BYPASS.LTC128B.128 [R0+0x8000], [R4.64] ;  /* 0x0800000004007fae */ /* 0x0007e8000b901d5a */
[----:B------:R1:W-:Y:S04]  /*1fa0*/  LDGSTS.E.BYPASS.LTC128B.128 [R0+0x9000], [R12.64] ;  /* 0x090000000c007fae */ /* 0x0003e8000b901d5a */
[----:B------:R-:W0:Y:S01]  /*1fb0*/  LDGDEPBAR ;  /* 0x00000000000079af */ /* 0x000e220000000000 */
[----:B---3--:R-:W-:Y:S01]  /*1fc0*/  IMAD.SHL.U32 R4, R22, 0x4, RZ ;  /* 0x0000000416047824 */ /* 0x008fe200078e00ff */
[----:B-1----:R-:W-:-:S04]  /*1fd0*/  SHF.R.S32.HI R0, RZ, 0x1f, R22 ;  /* 0x0000001fff007819 */ /* 0x002fc80000011416 */
[----:B------:R-:W-:Y:S02]  /*1fe0*/  IADD3 R4, P2, R4, UR36, RZ ;  /* 0x0000002404047c10 */ /* 0x000fe4000ff5e0ff */
[----:B------:R-:W-:-:S04]  /*1ff0*/  SHF.L.U64.HI R5, R22, 0x2, R0 ;  /* 0x0000000216057819 */ /* 0x000fc80000010200 */
[----:B------:R-:W-:Y:S01]  /*2000*/  IADD3.X R5, R5, UR5, RZ, P2, !PT ;  /* 0x0000000505057c10 */ /* 0x000fe200097fe4ff */
[----:B------:R-:W-:Y:S05]  /*2010*/  @!P1 BRA `(.L_x_519) ;  /* 0x00005ac000009947 */ /* 0x000fea0003800000 */
[----:B--2---:R1:W2:Y:S04]  /*2020*/  LDG.E R6, [R4.64] ;  /* 0x0000001a04067981 */ /* 0x0042a8000c1e1900 */
[----:B------:R1:W5:Y:S04]  /*2030*/  LDG.E R252, [R4.64+0x20] ;  /* 0x0000201a04fc7981 */ /* 0x000368000c1e1900 */
[----:B------:R1:W5:Y:S04]  /*2040*/  LDG.E R251, [R4.64+0x100] ;  /* 0x0001001a04fb7981 */ /* 0x000368000c1e1900 */
[----:B------:R1:W5:Y:S01]  /*2050*/  LDG.E R250, [R4.64+0x120] ;  /* 0x0001201a04fa7981 */ /* 0x000362000c1e1900 */
[----:B------:R-:W-:Y:S01]  /*2060*/  UMOV UR38, UR50 ;  /* 0x0000003200267c82 */ /* 0x000fe20008000000 */
[----:B------:R-:W-:Y:S01]  /*2070*/  IMAD.MOV.U32 R193, RZ, RZ, R3 ;  /* 0x000000ffffc17224 */ /* 0x000fe200078e0003 */
[----:B------:R-:W-:Y:S01]  /*2080*/  UIADD3 UR50, UR32, UR8, URZ ;  /* 0x0000000820327290 */ /* 0x000fe2000fffe03f */
[----:B------:R-:W-:Y:S01]  /*2090*/  IMAD.MOV.U32 R95, RZ, RZ, RZ ;  /* 0x000000ffff5f7224 */ /* 0x000fe200078e00ff */
[----:B------:R-:W-:-:S02]  /*20a0*/  USHF.L.U32 UR49, UR34, 0x3, URZ ;  /* 0x0000000322317899 */ /* 0x000fc4000800063f */
[----:B------:R-:W-:Y:S02]  /*20b0*/  USHF.L.U32 UR48, UR34, 0x4, URZ ;  /* 0x0000000422307899 */ /* 0x000fe4000800063f */
[----:B------:R-:W-:Y:S02]  /*20c0*/  UIMAD UR47, UR34, 0x18, URZ ;  /* 0x00000018222f78a4 */ /* 0x000fe4000f8e023f */
[----:B------:R-:W-:Y:S02]  /*20d0*/  USHF.L.U32 UR46, UR34, 0x5, URZ ;  /* 0x00000005222e7899 */ /* 0x000fe4000800063f */
[----:B------:R-:W-:Y:S02]  /*20e0*/  UIMAD UR45, UR34, 0x28, URZ ;  /* 0x00000028222d78a4 */ /* 0x000fe4000f8e023f */
[----:B------:R-:W-:Y:S02]  /*20f0*/  UIMAD UR44, UR34, 0x30, URZ ;  /* 0x00000030222c78a4 */ /* 0x000fe4000f8e023f */
[----:B------:R-:W-:-:S02]  /*2100*/  UIMAD UR43, UR34, 0x38, URZ ;  /* 0x00000038222b78a4 */ /* 0x000fc4000f8e023f */
[----:B------:R-:W-:Y:S02]  /*2110*/  USHF.L.U32 UR42, UR34, 0x6, URZ ;  /* 0x00000006222a7899 */ /* 0x000fe4000800063f */
[----:B------:R-:W-:Y:S02]  /*2120*/  UIMAD UR41, UR34, 0x48, URZ ;  /* 0x00000048222978a4 */ /* 0x000fe4000f8e023f */
[----:B------:R-:W-:Y:S01]  /*2130*/  UIMAD UR40, UR34, 0x50, URZ ;  /* 0x00000050222878a4 */ /* 0x000fe2000f8e023f */
[----:B-1----:R-:W-:Y:S01]  /*2140*/  IADD3 R5, R124, 0x1000, RZ ;  /* 0x000010007c057810 */ /* 0x002fe20007ffe0ff */
[----:B------:R-:W-:Y:S01]  /*2150*/  UIMAD UR39, UR34, 0x58, URZ ;  /* 0x00000058222778a4 */ /* 0x000fe2000f8e023f */
[----:B------:R-:W-:Y:S01]  /*2160*/  IADD3 R4, R130, 0x1000, RZ ;  /* 0x0000100082047810 */ /* 0x000fe20007ffe0ff */
[----:B------:R-:W-:Y:S01]  /*2170*/  UIMAD UR37, UR34, 0x60, URZ ;  /* 0x00000060222578a4 */ /* 0x000fe2000f8e023f */
[----:B------:R-:W-:Y:S01]  /*2180*/  SEL R5, R5, R124, !P0 ;  /* 0x0000007c05057207 */ /* 0x000fe20004000000 */
[----:B------:R-:W-:Y:S01]  /*2190*/  UIMAD UR32, UR34, 0x68, URZ ;  /* 0x00000068222078a4 */ /* 0x000fe2000f8e023f */
[----:B------:R-:W-:Y:S01]  /*21a0*/  SEL R4, R4, R130, !P0 ;  /* 0x0000008204047207 */ /* 0x000fe20004000000 */
[----:B------:R-:W-:-:S02]  /*21b0*/  UIMAD UR7, UR34, 0x70, URZ ;  /* 0x00000070220778a4 */ /* 0x000fc4000f8e023f */
[----:B------:R-:W-:Y:S01]  /*21c0*/  IMAD.SHL.U32 R3, R5, 0x2, RZ ;  /* 0x0000000205037824 */ /* 0x000fe200078e00ff */
[----:B------:R-:W-:Y:S01]  /*21d0*/  UIMAD UR52, UR34, 0x78, URZ ;  /* 0x00000078223478a4 */ /* 0x000fe2000f8e023f */
[----:B------:R-:W-:Y:S01]  /*21e0*/  IMAD.SHL.U32 R118, R4, 0x2, RZ ;  /* 0x0000000204767824 */ /* 0x000fe200078e00ff */
[----:B------:R-:W-:Y:S01]  /*21f0*/  UIADD3 UR50, -UR33, 0x80, UR50 ;  /* 0x0000008021327890 */ /* 0x000fe2000fffe132 */
[----:B--2---:R1:W-:Y:S04]  /*2200*/  STL [R1], R6 ;  /* 0x0000000601007387 */ /* 0x0043e80000100800 */
[C---:B------:R-:W-:Y:S01]  /*2210*/  SHF.L.U64.HI R4, R22.reuse, 0x2, R0 ;  /* 0x0000000216047819 */ /* 0x040fe20000010200 */
[----:B------:R-:W-:Y:S01]  /*2220*/  IMAD.MOV.U32 R5, RZ, RZ, 0x1 ;  /* 0x00000001ff057424 */ /* 0x000fe200078e00ff */
[----:B------:R-:W-:Y:S01]  /*2230*/  IADD3 R0, R22, -0x80, RZ ;  /* 0xffffff8016007810 */ /* 0x000fe20007ffe0ff */
[----:B------:R-:W-:Y:S01]  /*2240*/  IMAD.SHL.U32 R122, R130, 0x2, RZ ;  /* 0x00000002827a7824 */ /* 0x000fe200078e00ff */
[----:B-1----:R-:W-:Y:S01]  /*2250*/  SHF.L.U32 R6, R22, 0x2, RZ ;  /* 0x0000000216067819 */ /* 0x002fe200000006ff */
[----:B------:R1:W-:Y:S02]  /*2260*/  STL [R1+0xc], R4 ;  /* 0x00000c0401007387 */ /* 0x0003e40000100800 */
[----:B------:R-:W-:Y:S01]  /*2270*/  IMAD.SHL.U32 R0, R0, 0x4, RZ ;  /* 0x0000000400007824 */ /* 0x000fe200078e00ff */
[----:B------:R-:W-:Y:S01]  /*2280*/  IADD3 R123, R122, R125, RZ ;  /* 0x0000007d7a7b7210 */ /* 0x000fe20007ffe0ff */
[----:B------:R2:W-:Y:S01]  /*2290*/  STL [R1+0x14], R6 ;  /* 0x0000140601007387 */ /* 0x0005e20000100800 */
[----:B-1----:R-:W-:-:S05]  /*22a0*/  IADD3 R4, R22, -c[0x0][0x214], R5 ;  /* 0x8000850016047a10 */ /* 0x002fca0007ffe005 */
[----:B------:R2:W-:Y:S04]  /*22b0*/  STL [R1+0x10], R4 ;  /* 0x0000100401007387 */ /* 0x0005e80000100800 */
[----:B------:R2:W-:Y:S02]  /*22c0*/  STL [R1+0x8], R0 ;  /* 0x0000080001007387 */ /* 0x0005e40000100800 */
.L_x_522:
[----:B------:R-:W3:Y:S01]  /*22d0*/  LDL R135, [R1+0x10] ;  /* 0x0000100001877983 */ /* 0x000ee20000100800 */
[----:B------:R-:W-:Y:S01]  /*22e0*/  IADD3 R112, R125, R118, RZ ;  /* 0x000000767d707210 */ /* 0x000fe20007ffe0ff */
[----:B------:R-:W-:Y:S01]  /*22f0*/  USHF.L.U32 UR34, UR6, 0x7, URZ ;  /* 0x0000000706227899 */ /* 0x000fe2000800063f */
[----:B--2---:R-:W-:Y:S01]  /*2300*/  MOV R0, UR24 ;  /* 0x0000001800007c02 */ /* 0x004fe20008000f00 */
[----:B------:R-:W0:Y:S01]  /*2310*/  LDGDEPBAR ;  /* 0x00000000000079af */ /* 0x000e220000000000 */
[----:B------:R-:W-:Y:S02]  /*2320*/  UISETP.GT.AND UP3, UPT, UR6, UR4, UPT ;  /* 0x000000040600728c */ /* 0x000fe4000bf64270 */
[----:B------:R-:W-:Y:S05]  /*2330*/  UISETP.GE.AND UP0, UPT, UR34, UR50, UPT ;  /* 0x000000322200728c */ /* 0x000fea000bf06270 */
[----:B------:R-:W2:Y:S01]  /*2340*/  LDL R134, [R1+0x18] ;  /* 0x0000180001867983 */ /* 0x000ea20000100800 */
[----:B------:R-:W-:Y:S03]  /*2350*/  PLOP3.LUT P0, PT, PT, PT, UP0, 0x80, 0x0 ;  /* 0x000000000000781c */ /* 0x000fe60003f0f008 */
[----:B------:R-:W4:Y:S04]  /*2360*/  LDL R131, [R1] ;  /* 0x0000000001837983 */ /* 0x000f280000100800 */
        /* <DEDUP_REMOVED lines=24> */
[----:B------:R-:W-:Y:S01]  /*24f0*/  STL [R1+0x2c], R2 ;  /* 0x00002c0201007387 */ /* 0x000fe20000100800 */
[----:B----4-:R-:W-:Y:S01]  /*2500*/  FSETP.NEU.FTZ.AND P1, PT, R131, -INF , PT ;  /* 0xff8000008300780b */ /* 0x010fe20003f3d000 */
[----:B------:R-:W-:Y:S04]  /*2510*/  DEPBAR.LE SB0, 0x0 ;  /* 0x000080000000791a */ /* 0x000fe80000000000 */
[----:B------:R-:W-:Y:S01]  /*2520*/  BAR.SYNC.DEFER_BLOCKING 0x0 ;  /* 0x0000000000007b1d */ /* 0x000fe20000010000 */
[----:B--2---:R-:W-:Y:S07]  /*2530*/  @!P0 LEA R0, R0, R134, 0x7 ;  /* 0x0000008600008211 */ /* 0x004fee00078e38ff */
[----:B------:R-:W-:Y:S08]  /*2540*/  LDSM.16.M88.4 R64, [R118] ;  /* 0x000000007640783b */ /* 0x000ff00000000200 */
[----:B------:R-:W1:Y:S08]  /*2550*/  LDSM.16.M88.4 R16, [R117+0x6000] ;  /* 0x006000007510783b */ /* 0x000e700000000200 */
[----:B------:R-:W2:Y:S08]  /*2560*/  LDSM.16.M88.4 R60, [R118+0x1000] ;  /* 0x00100000763c783b */ /* 0x000eb00000000200 */
[----:B------:R-:W4:Y:S08]  /*2570*/  LDSM.16.M88.4 R32, [R117+0x6400] ;  /* 0x006400007520783b */ /* 0x000f300000000200 */
[----:B------:R-:W3:Y:S08]  /*2580*/  LDSM.16.M88.4 R48, [R117+0x6800] ;  /* 0x006800007530783b */ /* 0x000ef00000000200 */
[----:B------:R-:W3:Y:S01]  /*2590*/  LDSM.16.M88.4 R100, [R117+0x6c00] ;  /* 0x006c00007564783b */ /* 0x000ee20000000200 */
[-C--:B-1----:R-:W-:Y:S07]  /*25a0*/  HMMA.16816.F32 R4, R64, R16.reuse, RZ ;  /* 0x000000104004723c */ /* 0x082fee00000018ff */
[----:B------:R-:W-:Y:S01]  /*25b0*/  LDSM.16.M88.4 R104, [R112] ;  /* 0x000000007068783b */ /* 0x000fe20000000200 */
[C---:B--2---:R-:W-:Y:S07]  /*25c0*/  HMMA.16816.F32 R8, R60.reuse, R16, RZ ;  /* 0x000000103c08723c */ /* 0x044fee00000018ff */
[----:B------:R-:W1:Y:S01]  /*25d0*/  LDSM.16.M88.4 R108, [R116+0x6000] ;  /* 0x00600000746c783b */ /* 0x000e620000000200 */
[-C--:B------:R-:W-:Y:S07]  /*25e0*/  HMMA.16816.F32 R12, R60, R18.reuse, RZ ;  /* 0x000000123c0c723c */ /* 0x080fee00000018ff */
[----:B------:R-:W2:Y:S01]  /*25f0*/  LDSM.16.M88.4 R112, [R112+0x1000] ;  /* 0x001000007070783b */ /* 0x000ea20000000200 */
[C---:B------:R-:W-:Y:S08]  /*2600*/  HMMA.16816.F32 R16, R64.reuse, R18, RZ ;  /* 0x000000124010723c */ /* 0x040ff000000018ff */
[-C--:B----4-:R-:W-:Y:S08]  /*2610*/  HMMA.16816.F32 R20, R64, R32.reuse, RZ ;  /* 0x000000204014723c */ /* 0x090ff000000018ff */
[C---:B------:R-:W-:Y:S08]  /*2620*/  HMMA.16816.F32 R24, R60.reuse, R32, RZ ;  /* 0x000000203c18723c */ /* 0x040ff000000018ff */
[-C--:B------:R-:W-:Y:S08]  /*2630*/  HMMA.16816.F32 R28, R60, R34.reuse, RZ ;  /* 0x000000223c1c723c */ /* 0x080ff000000018ff */
[C---:B------:R-:W-:Y:S08]  /*2640*/  HMMA.16816.F32 R32, R64.reuse, R34, RZ ;  /* 0x000000224020723c */ /* 0x040ff000000018ff */
[-C--:B---3--:R-:W-:Y:S08]  /*2650*/  HMMA.16816.F32 R36, R64, R48.reuse, RZ ;  /* 0x000000304024723c */ /* 0x088ff000000018ff */
        /* <DEDUP_REMOVED lines=23> */
[----:B------:R-:W3:Y:S01]  /*27d0*/  MUFU.TANH R219, R6 ;  /* 0x0000000600db7308 */ /* 0x000ee20000002400 */
[----:B------:R-:W-:Y:S02]  /*27e0*/  FMUL.FTZ R16, R16, c[0x0][0x2ec] ;  /* 0x0000bb0010107a20 */ /* 0x000fe40000410000 */
[----:B------:R-:W-:Y:S02]  /*27f0*/  FMUL.FTZ R17, R17, c[0x0][0x2ec] ;  /* 0x0000bb0011117a20 */ /* 0x000fe40000410000 */
[----:B------:R-:W-:Y:S02]  /*2800*/  FMUL.FTZ R19, R19, c[0x0][0x2ec] ;  /* 0x0000bb0013137a20 */ /* 0x000fe40000410000 */
[----:B------:R-:W-:Y:S02]  /*2810*/  FMUL.FTZ R9, R9, c[0x0][0x2ec] ;  /* 0x0000bb0009097a20 */ /* 0x000fe40000410000 */
[----:B------:R-:W-:Y:S01]  /*2820*/  FMUL.FTZ R12, R12, c[0x0][0x2ec] ;  /* 0x0000bb000c0c7a20 */ /* 0x000fe20000410000 */
[----:B------:R4:W-:Y:S01]  /*2830*/  MUFU.TANH R244, R8 ;  /* 0x0000000800f47308 */ /* 0x0009e20000002400 */
[----:B------:R-:W-:Y:S09]  /*2840*/  FMUL.FTZ R18, R18, c[0x0][0x2ec] ;  /* 0x0000bb0012127a20 */ /* 0x000ff20000410000 */
[----:B------:R1:W1:Y:S10]  /*2850*/  MUFU.TANH R218, R7 ;  /* 0x0000000700da7308 */ /* 0x0002740000002400 */
[----:B------:R2:W-:Y:S01]  /*2860*/  MUFU.TANH R74, R15 ;  /* 0x0000000f004a7308 */ /* 0x0005e20000002400 */
[----:B----4-:R-:W-:Y:S04]  /*2870*/  MOV R8, UR34 ;  /* 0x0000002200087c02 */ /* 0x010fe80008000f00 */
[----:B------:R-:W-:Y:S05]  /*2880*/  @!P0 IADD3 R8, R8, UR33, R135 ;  /* 0x0000002108088c10 */ /* 0x000fea000fffe087 */
[----:B------:R4:W-:Y:S01]  /*2890*/  MUFU.TANH R239, R13 ;  /* 0x0000000d00ef7308 */ /* 0x0009e20000002400 */
[----:B-1----:R-:W1:Y:S09]  /*28a0*/  LDSM.16.M88.4 R4, [R116+0x6400] ;  /* 0x006400007404783b */ /* 0x002e720000000200 */
[----:B------:R3:W-:Y:S01]  /*28b0*/  MUFU.TANH R144, R16 ;  /* 0x0000001000907308 */ /* 0x0007e20000002400 */
[----:B--2---:R-:W-:Y:S04]  /*28c0*/  @!P0 IMNMX R15, R8, UR33, PT ;  /* 0x00000021080f8c17 */ /* 0x004fe8000b800200 */
[CC--:B------:R-:W-:Y:S05]  /*28d0*/  @!P0 ISETP.GE.AND P2, PT, R0.reuse, R15.reuse, PT ;  /* 0x0000000f0000820c */ /* 0x0c0fea0003f46270 */
[----:B------:R2:W1:Y:S01]  /*28e0*/  MUFU.TANH R243, R9 ;  /* 0x0000000900f37308 */ /* 0x0004620000002400 */
[----:B----4-:R-:W-:Y:S05]  /*28f0*/  FMUL.FTZ R13, R131, 1.4426950216293334961 ;  /* 0x3fb8aa3b830d7820 */ /* 0x010fea0000410000 */
[----:B------:R-:W-:Y:S04]  /*2900*/  FSEL R13, R13, RZ, P1 ;  /* 0x000000ff0d0d7208 */ /* 0x000fe80000800000 */
[----:B------:R4:W4:Y:S01]  /*2910*/  MUFU.TANH R77, R10 ;  /* 0x0000000a004d7308 */ /* 0x0009220000002400 */
[----:B---3--:R-:W-:Y:S04]  /*2920*/  @!P0 IADD3 R16, R0, 0x1, RZ ;  /* 0x0000000100108810 */ /* 0x008fe80007ffe0ff */
[----:B------:R-:W-:Y:S05]  /*2930*/  @!P0 ISETP.GE.AND P1, PT, R16, R15, PT ;  /* 0x0000000f1000820c */ /* 0x000fea0003f26270 */
[----:B------:R3:W-:Y:S01]  /*2940*/  MUFU.TANH R75, R14 ;  /* 0x0000000e004b7308 */ /* 0x0007e20000002400 */
[-C--:B-1----:R-:W-:Y:S03]  /*2950*/  HMMA.16816.F32 R20, R104, R4.reuse, R20 ;  /* 0x000000046814723c */ /* 0x082fe60000001814 */
[----:B--2---:R-:W-:Y:S02]  /*2960*/  MOV R9, R146 ;  /* 0x0000009200097202 */ /* 0x004fe40000000f00 */
[----:B------:R-:W-:Y:S04]  /*2970*/  @!P0 FSEL R9, R146, -INF , !P2 ;  /* 0xff80000092098808 */ /* 0x000fe80005000000 */
[----:B------:R1:W-:Y:S01]  /*2980*/  MUFU.TANH R240, R12 ;  /* 0x0000000c00f07308 */ /* 0x0003e20000002400 */
[C---:B------:R-:W-:Y:S04]  /*2990*/  HMMA.16816.F32 R24, R112.reuse, R4, R24 ;  /* 0x000000047018723c */ /* 0x040fe80000001818 */
[--C-:B----4-:R-:W-:Y:S01]  /*29a0*/  FFMA.FTZ R10, R9, c[0x0][0x23c], -R13.reuse ;  /* 0x00008f00090a7a23 */ /* 0x110fe2000001080d */
[----:B------:R-:W-:Y:S02]  /*29b0*/  MOV R9, R145 ;  /* 0x0000009100097202 */ /* 0x000fe40000000f00 */
[----:B------:R-:W-:Y:S02]  /*29c0*/  @!P0 FSEL R9, R145, -INF , !P1 ;  /* 0xff80000091098808 */ /* 0x000fe40004800000 */
[----:B------:R2:W2:Y:S01]  /*29d0*/  MUFU.TANH R76, R11 ;  /* 0x0000000b004c7308 */ /* 0x0004a20000002400 */
[----:B-----5:R-:W-:Y:S01]  /*29e0*/  FSETP.NEU.FTZ.AND P1, PT, R252, -INF , PT ;  /* 0xff800000fc00780b */ /* 0x020fe20003f3d000 */
[-C--:B------:R-:W-:Y:S03]  /*29f0*/  HMMA.16816.F32 R28, R112, R6.reuse, R28 ;  /* 0x00000006701c723c */ /* 0x080fe6000000181c */
[----:B------:R-:W-:Y:S01]  /*2a00*/  FFMA.FTZ R5, R9, c[0x0][0x23c], -R13 ;  /* 0x00008f0009057a23 */ /* 0x000fe2000001080d */
[----:B---3--:R-:W-:Y:S01]  /*2a10*/  @!P0 IADD3 R14, R8, 0x8, RZ ;  /* 0x00000008080e8810 */ /* 0x008fe20007ffe0ff */
[----:B------:R-:W-:Y:S01]  /*2a20*/  FMUL.FTZ R9, R251, 1.4426950216293334961 ;  /* 0x3fb8aa3bfb097820 */ /* 0x000fe20000410000 */
[----:B------:R-:W-:Y:S01]  /*2a30*/  MOV R4, R219 ;  /* 0x000000db00047202 */ /* 0x000fe20000000f00 */
[----:B------:R-:W-:Y:S01]  /*2a40*/  FMUL.FTZ R20, R20, c[0x0][0x2ec] ;  /* 0x0000bb0014147a20 */ /* 0x000fe20000410000 */
[----:B------:R3:W-:Y:S01]  /*2a50*/  MUFU.EX2 R229, R5 ;  /* 0x0000000500e57308 */ /* 0x0007e20000000800 */
[----:B------:R-:W-:Y:S01]  /*2a60*/  @!P0 IMNMX R14, R14, UR33, PT ;  /* 0x000000210e0e8c17 */ /* 0x000fe2000b800200 */
[C---:B------:R-:W-:Y:S04]  /*2a70*/  HMMA.16816.F32 R32, R104.reuse, R6, R32 ;  /* 0x000000066820723c */ /* 0x040fe80000001820 */
[----:B-1----:R-:W-:Y:S01]  /*2a80*/  FMUL.FTZ R12, R252, 1.4426950216293334961 ;  /* 0x3fb8aa3bfc0c7820 */ /* 0x002fe20000410000 */
[-C--:B------:R-:W-:Y:S01]  /*2a90*/  @!P0 ISETP.GE.AND P2, PT, R0, R14.reuse, PT ;  /* 0x0000000e0000820c */ /* 0x080fe20003f46270 */
[----:B------:R-:W-:Y:S02]  /*2aa0*/  FMUL.FTZ R21, R21, c[0x0][0x2ec] ;  /* 0x0000bb0015157a20 */ /* 0x000fe40000410000 */
[----:B------:R1:W-:Y:S01]  /*2ab0*/  MUFU.TANH R142, R20 ;  /* 0x00000014008e7308 */ /* 0x0003e20000002400 */
[----:B------:R-:W-:Y:S02]  /*2ac0*/  FSEL R12, R12, RZ, P1 ;  /* 0x000000ff0c0c7208 */ /* 0x000fe40000800000 */
[----:B------:R-:W-:Y:S01]  /*2ad0*/  @!P0 ISETP.GE.AND P1, PT, R16, R14, PT ;  /* 0x0000000e1000820c */ /* 0x000fe20003f26270 */
[----:B------:R-:W-:Y:S01]  /*2ae0*/  FMUL.FTZ R26, R26, c[0x0][0x2ec] ;  /* 0x0000bb001a1a7a20 */ /* 0x000fe20000410000 */
[----:B------:R-:W-:Y:S01]  /*2af0*/  @!P0 FSEL R4, R219, -INF , !P2 ;  /* 0xff800000db048808 */ /* 0x000fe20005000000 */
[----:B------:R-:W-:Y:S01]  /*2b00*/  FMUL.FTZ R27, R27, c[0x0][0x2ec] ;  /* 0x0000bb001b1b7a20 */ /* 0x000fe20000410000 */
[----:B--2---:R-:W-:Y:S01]  /*2b10*/  @!P0 IADD3 R11, R8, 0x40, RZ ;  /* 0x00000040080b8810 */ /* 0x004fe20007ffe0ff */
[----:B------:R-:W-:Y:S02]  /*2b20*/  FMUL.FTZ R22, R22, c[0x0][0x2ec] ;  /* 0x0000bb0016167a20 */ /* 0x000fe40000410000 */
[----:B------:R2:W-:Y:S01]  /*2b30*/  MUFU.EX2 R235, R10 ;  /* 0x0000000a00eb7308 */ /* 0x0005e20000000800 */
[----:B------:R-:W-:Y:S01]  /*2b40*/  @!P0 IMNMX R11, R11, UR33, PT ;  /* 0x000000210b0b8c17 */ /* 0x000fe2000b800200 */
[----:B------:R-:W-:Y:S02]  /*2b50*/  FMUL.FTZ R23, R23, c[0x0][0x2ec] ;  /* 0x0000bb0017177a20 */ /* 0x000fe40000410000 */
[--C-:B---3--:R-:W-:Y:S01]  /*2b60*/  FFMA.FTZ R5, R4, c[0x0][0x23c], -R12.reuse ;  /* 0x00008f0004057a23 */ /* 0x108fe2000001080c */
[----:B------:R-:W-:Y:S01]  /*2b70*/  MOV R4, R218 ;  /* 0x000000da00047202 */ /* 0x000fe20000000f00 */
[----:B------:R-:W-:Y:S01]  /*2b80*/  FMUL.FTZ R32, R32, c[0x0][0x2ec] ;  /* 0x0000bb0020207a20 */ /* 0x000fe20000410000 */
[----:B------:R-:W-:Y:S01]  /*2b90*/  @!P0 FSEL R4, R218, -INF , !P1 ;  /* 0xff800000da048808 */ /* 0x000fe20004800000 */
[----:B------:R-:W-:Y:S01]  /*2ba0*/  FMUL.FTZ R33, R33, c[0x0][0x2ec] ;  /* 0x0000bb0021217a20 */ /* 0x000fe20000410000 */
[----:B------:R-:W-:Y:S01]  /*2bb0*/  FSETP.NEU.FTZ.AND P1, PT, R251, -INF , PT ;  /* 0xff800000fb00780b */ /* 0x000fe20003f3d000 */
[----:B------:R3:W-:Y:S01]  /*2bc0*/  MUFU.TANH R141, R21 ;  /* 0x00000015008d7308 */ /* 0x0007e20000002400 */
[----:B------:R-:W-:Y:S01]  /*2bd0*/  FMUL.FTZ R34, R34, c[0x0][0x2ec] ;  /* 0x0000bb0022227a20 */ /* 0x000fe20000410000 */
[-C--:B------:R-:W-:Y:S01]  /*2be0*/  @!P0 ISETP.GE.AND P2, PT, R0, R11.reuse, PT ;  /* 0x0000000b0000820c */ /* 0x080fe20003f46270 */
[----:B------:R-:W-:Y:S01]  /*2bf0*/  FFMA.FTZ R4, R4, c[0x0][0x23c], -R12 ;  /* 0x00008f0004047a23 */ /* 0x000fe2000001080c */
[----:B-1----:R-:W4:Y:S01]  /*2c00*/  LDL R20, [R1+0xc] ;  /* 0x00000c0001147983 */ /* 0x002f220000100800 */
[----:B------:R-:W-:Y:S01]  /*2c10*/  FMUL.FTZ R35, R35, c[0x0][0x2ec] ;  /* 0x0000bb0023237a20 */ /* 0x000fe20000410000 */
[----:B------:R-:W-:Y:S01]  /*2c20*/  FSEL R9, R9, RZ, P1 ;  /* 0x000000ff09097208 */ /* 0x000fe20000800000 */
[----:B------:R-:W-:Y:S01]  /*2c30*/  FMUL.FTZ R24, R24, c[0x0][0x2ec] ;  /* 0x0000bb0018187a20 */ /* 0x000fe20000410000 */
[----:B------:R-:W-:Y:S01]  /*2c40*/  @!P0 ISETP.GE.AND P1, PT, R16, R11, PT ;  /* 0x0000000b1000820c */ /* 0x000fe20003f26270 */
[----:B------:R-:W-:Y:S01]  /*2c50*/  FMUL.FTZ R25, R25, c[0x0][0x2ec] ;  /* 0x0000bb0019197a20 */ /* 0x000fe20000410000 */
[----:B------:R1:W-:Y:S01]  /*2c60*/  MUFU.EX2 R89, R4 ;  /* 0x0000000400597308 */ /* 0x0003e20000000800 */
[----:B------:R-:W-:Y:S02]  /*2c70*/  FMUL.FTZ R28, R28, c[0x0][0x2ec] ;  /* 0x0000bb001c1c7a20 */ /* 0x000fe40000410000 */
[----:B------:R-:W-:Y:S01]  /*2c80*/  FMUL.FTZ R29, R29, c[0x0][0x2ec] ;  /* 0x0000bb001d1d7a20 */ /* 0x000fe20000410000 */
[----:B--2---:R-:W-:Y:S01]  /*2c90*/  @!P0 IADD3 R10, R8, 0x48, RZ ;  /* 0x00000048080a8810 */ /* 0x004fe20007ffe0ff */
[----:B------:R-:W-:Y:S02]  /*2ca0*/  FMUL.FTZ R8, R250, 1.4426950216293334961 ;  /* 0x3fb8aa3bfa087820 */ /* 0x000fe40000410000 */
[----:B------:R-:W-:Y:S01]  /*2cb0*/  FMUL.FTZ R30, R30, c[0x0][0x2ec] ;  /* 0x0000bb001e1e7a20 */ /* 0x000fe20000410000 */
[----:B------:R-:W-:Y:S01]  /*2cc0*/  @!P0 IMNMX R10, R10, UR33, PT ;  /* 0x000000210a0a8c17 */ /* 0x000fe2000b800200 */
[----:B------:R-:W-:Y:S01]  /*2cd0*/  FMUL.FTZ R31, R31, c[0x0][0x2ec] ;  /* 0x0000bb001f1f7a20 */ /* 0x000fe20000410000 */
[----:B------:R2:W-:Y:S01]  /*2ce0*/  MUFU.EX2 R90, R5 ;  /* 0x00000005005a7308 */ /* 0x0005e20000000800 */
[----:B---3--:R-:W3:Y:S09]  /*2cf0*/  LDL R21, [R1+0x14] ;  /* 0x0000140001157983 */ /* 0x008ef20000100800 */
[----:B------:R2:W2:Y:S01]  /*2d00*/  MUFU.TANH R143, R17 ;  /* 0x00000011008f7308 */ /* 0x0004a20000002400 */
[----:B-1----:R-:W-:Y:S02]  /*2d10*/  MOV R4, R244 ;  /* 0x000000f400047202 */ /* 0x002fe40000000f00 */
[----:B------:R-:W-:Y:S02]  /*2d20*/  @!P0 FSEL R4, R244, -INF , !P2 ;  /* 0xff800000f4048808 */ /* 0x000fe40005000000 */
[-C--:B------:R-:W-:Y:S05]  /*2d30*/  @!P0 ISETP.GE.AND P2, PT, R0, R10.reuse, PT ;  /* 0x0000000a0000820c */ /* 0x080fea0003f46270 */
[----:B------:R1:W1:Y:S01]  /*2d40*/  MUFU.TANH R216, R18 ;  /* 0x0000001200d87308 */ /* 0x0002620000002400 */
[--C-:B--2---:R-:W-:Y:S01]  /*2d50*/  FFMA.FTZ R5, R4, c[0x0][0x23c], -R9.reuse ;  /* 0x00008f0004057a23 */ /* 0x104fe20000010809 */
[----:B------:R-:W-:Y:S02]  /*2d60*/  MOV R4, R243 ;  /* 0x000000f300047202 */ /* 0x000fe40000000f00 */
[----:B------:R-:W-:Y:S02]  /*2d70*/  @!P0 FSEL R4, R243, -INF , !P1 ;  /* 0xff800000f3048808 */ /* 0x000fe40004800000 */
[----:B------:R-:W-:Y:S04]  /*2d80*/  FSETP.NEU.FTZ.AND P1, PT, R250, -INF , PT ;  /* 0xff800000fa00780b */ /* 0x000fe80003f3d000 */
[----:B------:R2:W-:Y:S01]  /*2d90*/  MUFU.EX2 R88, R5 ;  /* 0x0000000500587308 */ /* 0x0005e20000000800 */
[--C-:B------:R-:W-:Y:S01]  /*2da0*/  FFMA.FTZ R4, R4, c[0x0][0x23c], -R9.reuse ;  /* 0x00008f0004047a23 */ /* 0x100fe20000010809 */
[----:B------:R-:W-:Y:S02]  /*2db0*/  FSEL R8, R8, RZ, P1 ;  /* 0x000000ff08087208 */ /* 0x000fe40000800000 */
[----:B------:R-:W-:Y:S02]  /*2dc0*/  @!P0 ISETP.GE.AND P1, PT, R16, R10, PT ;  /* 0x0000000a1000820c */ /* 0x000fe40003f26270 */
[C---:B------:R-:W-:Y:S02]  /*2dd0*/  @!P0 IADD3 R16, R0.reuse, 0x8, RZ ;  /* 0x0000000800108810 */ /* 0x040fe40007ffe0ff */
[----:B------:R-:W-:Y:S02]  /*2de0*/  @!P0 IADD3 R17, R0, 0x9, RZ ;  /* 0x0000000900118810 */ /* 0x000fe40007ffe0ff */
[----:B------:R2:W-:Y:S01]  /*2df0*/  MUFU.EX2 R87, R4 ;  /* 0x0000000400577308 */ /* 0x0005e20000000800 */
[----:B-1----:R-:W-:Y:S09]  /*2e00*/  MOV R18, R144 ;  /* 0x0000009000127202 */ /* 0x002ff20000000f00 */
[----:B------:R-:W1:Y:S01]  /*2e10*/  MUFU.TANH R214, R19 ;  /* 0x0000001300d67308 */ /* 0x000e620000002400 */
[----:B--2---:R-:W-:Y:S02]  /*2e20*/  MOV R5, R77 ;  /* 0x0000004d00057202 */ /* 0x004fe40000000f00 */
[----:B------:R-:W-:Y:S07]  /*2e30*/  @!P0 FSEL R5, R77, -INF , !P2 ;  /* 0xff8000004d058808 */ /* 0x000fee0005000000 */
[----:B------:R-:W2:Y:S01]  /*2e40*/  MUFU.TANH R213, R22 ;  /* 0x0000001600d57308 */ /* 0x000ea20000002400 */
[--C-:B------:R-:W-:Y:S01]  /*2e50*/  FFMA.FTZ R5, R5, c[0x0][0x23c], -R8.reuse ;  /* 0x00008f0005057a23 */ /* 0x100fe20000010808 */
[----:B------:R-:W-:Y:S02]  /*2e60*/  MOV R4, R76 ;  /* 0x0000004c00047202 */ /* 0x000fe40000000f00 */
[----:B------:R-:W-:Y:S02]  /*2e70*/  @!P0 FSEL R4, R76, -INF , !P1 ;  /* 0xff8000004c048808 */ /* 0x000fe40004800000 */
[-C--:B------:R-:W-:Y:S04]  /*2e80*/  @!P0 ISETP.GE.AND P1, PT, R16, R11.reuse, PT ;  /* 0x0000000b1000820c */ /* 0x080fe80003f26270 */
        /* <DEDUP_REMOVED lines=19> */
[C---:B------:R-:W-:Y:S04]  /*2fc0*/  @!P0 ISETP.GE.AND P1, PT, R17.reuse, R10, PT ;  /* 0x0000000a1100820c */ /* 0x040fe80003f26270 */
        /* <DEDUP_REMOVED lines=26> */
[----:B-1----:R-:W1:Y:S08]  /*3170*/  LDSM.16.M88.4 R4, [R116+0x6800] ;  /* 0x006800007404783b */ /* 0x002e700000000200 */
[----:B------:R1:W-:Y:S01]  /*3180*/  MUFU.EX2 R237, R16 ;  /* 0x0000001000ed7308 */ /* 0x0003e20000000800 */
[----:B--2---:R-:W-:Y:S09]  /*3190*/  MOV R18, R142 ;  /* 0x0000008e00127202 */ /* 0x004ff20000000f00 */
[----:B------:R2:W-:Y:S01]  /*31a0*/  MUFU.EX2 R204, R19 ;  /* 0x0000001300cc7308 */ /* 0x0005e20000000800 */
[C---:B------:R-:W-:Y:S09]  /*31b0*/  @!P0 IADD3 R17, R0.reuse, 0x11, RZ ;  /* 0x0000001100118810 */ /* 0x040ff20007ffe0ff */
[----:B------:R-:W-:Y:S01]  /*31c0*/  MUFU.TANH R246, R30 ;  /* 0x0000001e00f67308 */ /* 0x000fe20000002400 */
[----:B-1----:R-:W-:Y:S04]  /*31d0*/  @!P0 IADD3 R16, R0, 0x10, RZ ;  /* 0x0000001000108810 */ /* 0x002fe80007ffe0ff */
[-C--:B------:R-:W-:Y:S05]  /*31e0*/  @!P0 ISETP.GE.AND P1, PT, R16, R15.reuse, PT ;  /* 0x0000000f1000820c */ /* 0x080fea0003f26270 */
[----:B------:R-:W-:Y:S01]  /*31f0*/  MUFU.TANH R245, R31 ;  /* 0x0000001f00f57308 */ /* 0x000fe20000002400 */
[----:B------:R-:W-:Y:S01]  /*3200*/  @!P0 FSEL R18, R142, -INF , !P1 ;  /* 0xff8000008e128808 */ /* 0x000fe20004800000 */
[-C--:B------:R-:W-:Y:S03]  /*3210*/  HMMA.16816.F32 R36, R104, R4.reuse, R36 ;  /* 0x000000046824723c */ /* 0x080fe60000001824 */
[----:B------:R-:W-:Y:S01]  /*3220*/  @!P0 ISETP.GE.AND P1, PT, R17, R15, PT ;  /* 0x0000000f1100820c */ /* 0x000fe20003f26270 */
[--C-:B--2---:R-:W-:Y:S01]  /*3230*/  FFMA.FTZ R19, R18, c[0x0][0x23c], -R13.reuse ;  /* 0x00008f0012137a23 */ /* 0x104fe2000001080d */
[----:B------:R-:W-:Y:S03]  /*3240*/  MOV R18, R141 ;  /* 0x0000008d00127202 */ /* 0x000fe60000000f00 */
[----:B------:R-:W1:Y:S01]  /*3250*/  MUFU.TANH R174, R32 ;  /* 0x0000002000ae7308 */ /* 0x000e620000002400 */
[----:B------:R-:W-:Y:S01]  /*3260*/  @!P0 FSEL R18, R141, -INF , !P1 ;  /* 0xff8000008d128808 */ /* 0x000fe20004800000 */
[C---:B------:R-:W-:Y:S04]  /*3270*/  HMMA.16816.F32 R40, R112.reuse, R4, R40 ;  /* 0x000000047028723c */ /* 0x040fe80000001828 */
[-C--:B------:R-:W-:Y:S03]  /*3280*/  @!P0 ISETP.GE.AND P1, PT, R16, R14.reuse, PT ;  /* 0x0000000e1000820c */ /* 0x080fe60003f26270 */
[----:B------:R-:W-:Y:S01]  /*3290*/  FFMA.FTZ R5, R18, c[0x0][0x23c], -R13 ;  /* 0x00008f0012057a23 */ /* 0x000fe2000001080d */
[----:B------:R-:W2:Y:S01]  /*32a0*/  MUFU.TANH R140, R33 ;  /* 0x00000021008c7308 */ /* 0x000ea20000002400 */
[-C--:B------:R-:W-:Y:S03]  /*32b0*/  HMMA.16816.F32 R44, R112, R6.reuse, R44 ;  /* 0x00000006702c723c */ /* 0x080fe6000000182c */
[----:B------:R-:W-:Y:S02]  /*32c0*/  MOV R4, R213 ;  /* 0x000000d500047202 */ /* 0x000fe40000000f00 */
[----:B------:R-:W-:Y:S02]  /*32d0*/  @!P0 FSEL R4, R213, -INF , !P1 ;  /* 0xff800000d5048808 */ /* 0x000fe40004800000 */
[----:B------:R-:W-:Y:S01]  /*32e0*/  @!P0 ISETP.GE.AND P1, PT, R17, R14, PT ;  /* 0x0000000e1100820c */ /* 0x000fe20003f26270 */
[C---:B------:R-:W-:Y:S01]  /*32f0*/  HMMA.16816.F32 R48, R104.reuse, R6, R48 ;  /* 0x000000066830723c */ /* 0x040fe20000001830 */
[----:B------:R2:W-:Y:S03]  /*3300*/  MUFU.EX2 R192, R5 ;  /* 0x0000000500c07308 */ /* 0x0005e60000000800 */
[----:B------:R-:W-:Y:S01]  /*3310*/  FMUL.FTZ R36, R36, c[0x0][0x2ec] ;  /* 0x0000bb0024247a20 */ /* 0x000fe20000410000 */
[----:B-1----:R-:W-:Y:S01]  /*3320*/  MOV R18, R174 ;  /* 0x000000ae00127202 */ /* 0x002fe20000000f00 */
[----:B------:R-:W-:Y:S02]  /*3330*/  FMUL.FTZ R37, R37, c[0x0][0x2ec] ;  /* 0x0000bb0025257a20 */ /* 0x000fe40000410000 */
[----:B------:R-:W-:Y:S03]  /*3340*/  FMUL.FTZ R38, R38, c[0x0][0x2ec] ;  /* 0x0000bb0026267a20 */ /* 0x000fe60000410000 */
[----:B------:R-:W-:Y:S01]  /*3350*/  MUFU.EX2 R194, R19 ;  /* 0x0000001300c27308 */ /* 0x000fe20000000800 */
        /* <DEDUP_REMOVED lines=8> */
[--C-:B--2---:R-:W-:Y:S01]  /*33e0*/  FFMA.FTZ R5, R4, c[0x0][0x23c], -R12.reuse ;  /* 0x00008f0004057a23 */ /* 0x104fe2000001080c */
[----:B------:R-:W-:Y:S01]  /*33f0*/  MOV R4, R209 ;  /* 0x000000d100047202 */ /* 0x000fe20000000f00 */
[----:B------:R-:W-:Y:S01]  /*3400*/  FMUL.FTZ R49, R49, c[0x0][0x2ec] ;  /* 0x0000bb0031317a20 */ /* 0x000fe20000410000 */
[----:B------:R-:W-:Y:S01]  /*3410*/  @!P0 FSEL R4, R209, -INF , !P1 ;  /* 0xff800000d1048808 */ /* 0x000fe20004800000 */
[----:B------:R-:W-:Y:S01]  /*3420*/  FMUL.FTZ R50, R50, c[0x0][0x2ec] ;  /* 0x0000bb0032327a20 */ /* 0x000fe20000410000 */
[----:B------:R-:W-:Y:S01]  /*3430*/  MUFU.EX2 R228, R5 ;  /* 0x0000000500e47308 */ /* 0x000fe20000000800 */
[----:B------:R-:W-:Y:S01]  /*3440*/  @!P0 ISETP.GE.AND P1, PT, R16, R11, PT ;  /* 0x0000000b1000820c */ /* 0x000fe20003f26270 */
[----:B------:R-:W-:Y:S02]  /*3450*/  FMUL.FTZ R51, R51, c[0x0][0x2ec] ;  /* 0x0000bb0033337a20 */ /* 0x000fe40000410000 */
[----:B------:R-:W-:Y:S02]  /*3460*/  FFMA.FTZ R4, R4, c[0x0][0x23c], -R12 ;  /* 0x00008f0004047a23 */ /* 0x000fe4000001080c */
[----:B------:R-:W-:Y:S02]  /*3470*/  FMUL.FTZ R45, R45, c[0x0][0x2ec] ;  /* 0x0000bb002d2d7a20 */ /* 0x000fe40000410000 */
[----:B------:R-:W-:Y:S02]  /*3480*/  FMUL.FTZ R46, R46, c[0x0][0x2ec] ;  /* 0x0000bb002e2e7a20 */ /* 0x000fe40000410000 */
[----:B------:R2:W-:Y:S01]  /*3490*/  MUFU.EX2 R227, R4 ;  /* 0x0000000400e37308 */ /* 0x0005e20000000800 */
[----:B------:R-:W-:Y:S09]  /*34a0*/  FMUL.FTZ R47, R47, c[0x0][0x2ec] ;  /* 0x0000bb002f2f7a20 */ /* 0x000ff20000410000 */
[----:B------:R-:W1:Y:S10]  /*34b0*/  MUFU.TANH R190, R35 ;  /* 0x0000002300be7308 */ /* 0x000e740000002400 */
[----:B------:R-:W1:Y:S01]  /*34c0*/  MUFU.TANH R138, R36 ;  /* 0x00000024008a7308 */ /* 0x000e620000002400 */
[----:B--2---:R-:W-:Y:S02]  /*34d0*/  MOV R4, R231 ;  /* 0x000000e700047202 */ /* 0x004fe40000000f00 */
        /* <DEDUP_REMOVED lines=72> */
[----:B------:R-:W-:Y:S01]  /*3960*/  MUFU.TANH R233, R42 ;  /* 0x0000002a00e97308 */ /* 0x000fe20000002400 */
[----:B----4-:R-:W-:Y:S04]  /*3970*/  @!P0 IADD3 R16, R0, 0x20, RZ ;  /* 0x0000002000108810 */ /* 0x010fe80007ffe0ff */
[-C--:B------:R-:W-:Y:S05]  /*3980*/  @!P0 ISETP.GE.AND P1, PT, R16, R15.reuse, PT ;  /* 0x0000000f1000820c */ /* 0x080fea0003f26270 */
[----:B------:R-:W-:Y:S01]  /*3990*/  MUFU.TANH R232, R43 ;  /* 0x0000002b00e87308 */ /* 0x000fe20000002400 */
[----:B------:R-:W-:Y:S01]  /*39a0*/  @!P0 FSEL R18, R138, -INF , !P1 ;  /* 0xff8000008a128808 */ /* 0x000fe20004800000 */
[-C--:B-1----:R-:W-:Y:S03]  /*39b0*/  HMMA.16816.F32 R52, R104, R4.reuse, R52 ;  /* 0x000000046834723c */ /* 0x082fe60000001834 */
[----:B------:R-:W-:Y:S01]  /*39c0*/  @!P0 ISETP.GE.AND P1, PT, R17, R15, PT ;  /* 0x0000000f1100820c */ /* 0x000fe20003f26270 */
[--C-:B--2---:R-:W-:Y:S01]  /*39d0*/  FFMA.FTZ R19, R18, c[0x0][0x23c], -R13.reuse ;  /* 0x00008f0012137a23 */ /* 0x104fe2000001080d */
[----:B------:R-:W-:Y:S02]  /*39e0*/  MOV R18, R137 ;  /* 0x0000008900127202 */ /* 0x000fe40000000f00 */
[----:B------:R-:W-:Y:S01]  /*39f0*/  @!P0 FSEL R18, R137, -INF , !P1 ;  /* 0xff80000089128808 */ /* 0x000fe20004800000 */
[C---:B------:R-:W-:Y:S01]  /*3a00*/  HMMA.16816.F32 R56, R112.reuse, R4, R56 ;  /* 0x000000047038723c */ /* 0x040fe20000001838 */
[----:B------:R-:W-:Y:S03]  /*3a10*/  MUFU.EX2 R176, R19 ;  /* 0x0000001300b07308 */ /* 0x000fe60000000800 */
[-C--:B------:R-:W-:Y:S03]  /*3a20*/  @!P0 ISETP.GE.AND P1, PT, R16, R14.reuse, PT ;  /* 0x0000000e1000820c */ /* 0x080fe60003f26270 */
        /* <DEDUP_REMOVED lines=9> */
[----:B------:R-:W-:Y:S01]  /*3ac0*/  MUFU.TANH R162, R52 ;  /* 0x0000003400a27308 */ /* 0x000fe20000002400 */
[----:B------:R-:W-:Y:S02]  /*3ad0*/  FMUL.FTZ R54, R54, c[0x0][0x2ec] ;  /* 0x0000bb0036367a20 */ /* 0x000fe40000410000 */
        /* <DEDUP_REMOVED lines=22> */
[----:B------:R-:W3:Y:S01]  /*3c40*/  MUFU.TANH R225, R46 ;  /* 0x0000002e00e17308 */ /* 0x000ee20000002400 */
        /* <DEDUP_REMOVED lines=8> */
[----:B--2---:R-:W-:Y:S02]  /*3cd0*/  MOV R16, R198 ;  /* 0x000000c600107202 */ /* 0x004fe40000000f00 */
[----:B------:R1:W-:Y:S01]  /*3ce0*/  MUFU.EX2 R234, R5 ;  /* 0x0000000500ea7308 */ /* 0x0003e20000000800 */
[----:B---3--:R-:W-:Y:S09]  /*3cf0*/  MOV R6, R225 ;  /* 0x000000e100067202 */ /* 0x008ff20000000f00 */
        /* <DEDUP_REMOVED lines=16> */
[----:B-1----:R-:W-:Y:S04]  /*3e00*/  @!P0 IADD3 R5, R0, 0x28, RZ ;  /* 0x0000002800058810 */ /* 0x002fe80007ffe0ff */
        /* <DEDUP_REMOVED lines=16> */
[--C-:B----4-:R-:W-:Y:S01]  /*3f10*/  FFMA.FTZ R7, R6, c[0x0][0x23c], -R8.reuse ;  /* 0x00008f0006077a23 */ /* 0x110fe20000010808 */
[----:B---3--:R-:W-:Y:S02]  /*3f20*/  MOV R6, R224 ;  /* 0x000000e000067202 */ /* 0x008fe40000000f00 */
[----:B------:R-:W-:Y:S02]  /*3f30*/  @!P0 FSEL R6, R224, -INF , !P1 ;  /* 0xff800000e0068808 */ /* 0x000fe40004800000 */
[----:B------:R-:W-:Y:S04]  /*3f40*/  @!P0 ISETP.GE.AND P1, PT, R5, R15, PT ;  /* 0x0000000f0500820c */ /* 0x000fe80003f26270 */
[----:B------:R-:W-:Y:S01]  /*3f50*/  MUFU.TANH R199, R63 ;  /* 0x0000003f00c77308 */ /* 0x000fe20000002400 */
[----:B------:R-:W-:Y:S09]  /*3f60*/  FFMA.FTZ R6, R6, c[0x0][0x23c], -R8 ;  /* 0x00008f0006067a23 */ /* 0x000ff20000010808 */
[----:B------:R3:W-:Y:S10]  /*3f70*/  MUFU.EX2 R247, R6 ;  /* 0x0000000600f77308 */ /* 0x0007f40000000800 */
[----:B------:R4:W-:Y:S10]  /*3f80*/  MUFU.EX2 R249, R7 ;  /* 0x0000000700f97308 */ /* 0x0009f40000000800 */
[----:B------:R-:W1:Y:S01]  /*3f90*/  MUFU.TANH R188, R56 ;  /* 0x0000003800bc7308 */ /* 0x000e620000002400 */
[----:B---3--:R-:W-:Y:S02]  /*3fa0*/  MOV R6, R169 ;  /* 0x000000a900067202 */ /* 0x008fe40000000f00 */
[----:B------:R-:W-:Y:S02]  /*3fb0*/  @!P0 FSEL R6, R169, -INF , !P1 ;  /* 0xff800000a9068808 */ /* 0x000fe40004800000 */
[----:B------:R-:W-:Y:S05]  /*3fc0*/  @!P0 ISETP.GE.AND P1, PT, R4, R15, PT ;  /* 0x0000000f0400820c */ /* 0x000fea0003f26270 */
[----:B------:R-:W-:Y:S01]  /*3fd0*/  MUFU.EX2 R220, R17 ;  /* 0x0000001100dc7308 */ /* 0x000fe20000000800 */
[--C-:B----4-:R-:W-:Y:S01]  /*3fe0*/  FFMA.FTZ R7, R6, c[0x0][0x23c], -R13.reuse ;  /* 0x00008f0006077a23 */ /* 0x110fe2000001080d */
[----:B------:R-:W-:Y:S02]  /*3ff0*/  MOV R6, R168 ;  /* 0x000000a800067202 */ /* 0x000fe40000000f00 */
[----:B------:R-:W-:Y:S02]  /*4000*/  @!P0 FSEL R6, R168, -INF , !P1 ;  /* 0xff800000a8068808 */ /* 0x000fe40004800000 */
[-C--:B------:R-:W-:Y:S04]  /*4010*/  @!P0 ISETP.GE.AND P1, PT, R5, R14.reuse, PT ;  /* 0x0000000e0500820c */ /* 0x080fe80003f26270 */
[----:B------:R3:W-:Y:S01]  /*4020*/  MUFU.EX2 R167, R7 ;  /* 0x0000000700a77308 */ /* 0x0007e20000000800 */
[----:B------:R-:W-:Y:S01]  /*4030*/  MOV R5, R177 ;  /* 0x000000b100057202 */ /* 0x000fe20000000f00 */
[--C-:B------:R-:W-:Y:S01]  /*4040*/  FFMA.FTZ R6, R6, c[0x0][0x23c], -R13.reuse ;  /* 0x00008f0006067a23 */ /* 0x100fe2000001080d */
[----:B------:R-:W-:Y:S02]  /*4050*/  @!P0 FSEL R5, R177, -INF , !P1 ;  /* 0xff800000b1058808 */ /* 0x000fe40004800000 */
[----:B------:R-:W-:Y:S02]  /*4060*/  @!P0 ISETP.GE.AND P1, PT, R4, R14, PT ;  /* 0x0000000e0400820c */ /* 0x000fe40003f26270 */
[----:B------:R-:W-:Y:S02]  /*4070*/  MOV R4, R175 ;  /* 0x000000af00047202 */ /* 0x000fe40000000f00 */
[----:B------:R-:W-:Y:S01]  /*4080*/  @!P0 FSEL R4, R175, -INF , !P1 ;  /* 0xff800000af048808 */ /* 0x000fe20004800000 */
[----:B------:R4:W-:Y:S10]  /*4090*/  MUFU.EX2 R165, R6 ;  /* 0x0000000600a57308 */ /* 0x0009f40000000800 */
[----:B------:R-:W1:Y:S01]  /*40a0*/  MUFU.TANH R186, R57 ;  /* 0x0000003900ba7308 */ /* 0x000e620000002400 */
[--C-:B---3--:R-:W-:Y:S01]  /*40b0*/  FFMA.FTZ R7, R4, c[0x0][0x23c], -R12.reuse ;  /* 0x00008f0004077a23 */ /* 0x108fe2000001080c */
[C---:B------:R-:W-:Y:S08]  /*40c0*/  @!P0 IADD3 R4, R0.reuse, 0x31, RZ ;  /* 0x0000003100048810 */ /* 0x040ff00007ffe0ff */
[----:B------:R-:W-:Y:S01]  /*40d0*/  MUFU.EX2 R181, R7 ;  /* 0x0000000700b57308 */ /* 0x000fe20000000800 */
[--C-:B----4-:R-:W-:Y:S01]  /*40e0*/  FFMA.FTZ R6, R5, c[0x0][0x23c], -R12.reuse ;  /* 0x00008f0005067a23 */ /* 0x110fe2000001080c */
[----:B------:R-:W-:Y:S04]  /*40f0*/  @!P0 IADD3 R5, R0, 0x30, RZ ;  /* 0x0000003000058810 */ /* 0x000fe80007ffe0ff */
[-C--:B------:R-:W-:Y:S04]  /*4100*/  @!P0 ISETP.GE.AND P1, PT, R5, R15.reuse, PT ;  /* 0x0000000f0500820c */ /* 0x080fe80003f26270 */
[----:B------:R3:W-:Y:S10]  /*4110*/  MUFU.EX2 R182, R6 ;  /* 0x0000000600b67308 */ /* 0x0007f40000000800 */
[----:B------:R-:W4:Y:S10]  /*4120*/  MUFU.TANH R212, R58 ;  /* 0x0000003a00d47308 */ /* 0x000f340000002400 */
[----:B------:R-:W1:Y:S01]  /*4130*/  MUFU.TANH R211, R59 ;  /* 0x0000003b00d37308 */ /* 0x000e620000002400 */
[----:B---3--:R-:W-:Y:S02]  /*4140*/  MOV R6, R162 ;  /* 0x000000a200067202 */ /* 0x008fe40000000f00 */
[----:B------:R-:W-:Y:S02]  /*4150*/  @!P0 FSEL R6, R162, -INF , !P1 ;  /* 0xff800000a2068808 */ /* 0x000fe40004800000 */
[----:B------:R-:W-:Y:S03]  /*4160*/  @!P0 ISETP.GE.AND P1, PT, R4, R15, PT ;  /* 0x0000000f0400820c */ /* 0x000fe60003f26270 */
[--C-:B------:R-:W-:Y:S01]  /*4170*/  FFMA.FTZ R7, R6, c[0x0][0x23c], -R13.reuse ;  /* 0x00008f0006077a23 */ /* 0x100fe2000001080d */
[----:B------:R-:W-:Y:S02]  /*4180*/  MOV R6, R161 ;  /* 0x000000a100067202 */ /* 0x000fe40000000f00 */
[----:B------:R-:W-:Y:S01]  /*4190*/  @!P0 FSEL R6, R161, -INF , !P1 ;  /* 0xff800000a1068808 */ /* 0x000fe20004800000 */
[----:B------:R3:W-:Y:S01]  /*41a0*/  MUFU.EX2 R163, R7 ;  /* 0x0000000700a37308 */ /* 0x0007e20000000800 */
[-C--:B------:R-:W-:Y:S03]  /*41b0*/  @!P0 ISETP.GE.AND P1, PT, R5, R14.reuse, PT ;  /* 0x0000000e0500820c */ /* 0x080fe60003f26270 */
[----:B---3--:R-:W-:Y:S01]  /*41c0*/  FFMA.FTZ R7, R6, c[0x0][0x23c], -R13 ;  /* 0x00008f0006077a23 */ /* 0x008fe2000001080d */
[----:B-1----:R-:W-:Y:S02]  /*41d0*/  MOV R6, R173 ;  /* 0x000000ad00067202 */ /* 0x002fe40000000f00 */
[----:B------:R-:W-:Y:S03]  /*41e0*/  @!P0 FSEL R6, R173, -INF , !P1 ;  /* 0xff800000ad068808 */ /* 0x000fe60004800000 */
[----:B------:R1:W-:Y:S01]  /*41f0*/  MUFU.EX2 R136, R7 ;  /* 0x0000000700887308 */ /* 0x0003e20000000800 */
[----:B------:R-:W-:Y:S01]  /*4200*/  @!P0 ISETP.GE.AND P1, PT, R4, R14, PT ;  /* 0x0000000e0400820c */ /* 0x000fe20003f26270 */
[--C-:B-1----:R-:W-:Y:S01]  /*4210*/  FFMA.FTZ R7, R6, c[0x0][0x23c], -R12.reuse ;  /* 0x00008f0006077a23 */ /* 0x102fe2000001080c */
[----:B--2---:R-:W-:Y:S02]  /*4220*/  MOV R6, R172 ;  /* 0x000000ac00067202 */ /* 0x004fe40000000f00 */
[----:B------:R-:W-:Y:S05]  /*4230*/  @!P0 FSEL R6, R172, -INF , !P1 ;  /* 0xff800000ac068808 */ /* 0x000fea0004800000 */
[----:B------:R1:W-:Y:S01]  /*4240*/  MUFU.EX2 R180, R7 ;  /* 0x0000000700b47308 */ /* 0x0003e20000000800 */
[CC--:B------:R-:W-:Y:S01]  /*4250*/  @!P0 ISETP.GE.AND P1, PT, R5.reuse, R11.reuse, PT ;  /* 0x0000000b0500820c */ /* 0x0c0fe20003f26270 */
[----:B-1----:R-:W-:Y:S01]  /*4260*/  FFMA.FTZ R7, R6, c[0x0][0x23c], -R12 ;  /* 0x00008f0006077a23 */ /* 0x002fe2000001080c */
[----:B------:R-:W-:Y:S02]  /*4270*/  MOV R6, R188 ;  /* 0x000000bc00067202 */ /* 0x000fe40000000f00 */
[----:B------:R-:W-:Y:S05]  /*4280*/  @!P0 FSEL R6, R188, -INF , !P1 ;  /* 0xff800000bc068808 */ /* 0x000fea0004800000 */
[----:B------:R1:W2:Y:S01]  /*4290*/  MUFU.EX2 R179, R7 ;  /* 0x0000000700b37308 */ /* 0x0002a20000000800 */
[----:B------:R-:W-:Y:S01]  /*42a0*/  @!P0 ISETP.GE.AND P1, PT, R4, R11, PT ;  /* 0x0000000b0400820c */ /* 0x000fe20003f26270 */
[--C-:B-1----:R-:W-:Y:S01]  /*42b0*/  FFMA.FTZ R7, R6, c[0x0][0x23c], -R9.reuse ;  /* 0x00008f0006077a23 */ /* 0x102fe20000010809 */
[----:B------:R-:W-:Y:S02]  /*42c0*/  MOV R6, R186 ;  /* 0x000000ba00067202 */ /* 0x000fe40000000f00 */
[----:B------:R-:W-:Y:S05]  /*42d0*/  @!P0 FSEL R6, R186, -INF , !P1 ;  /* 0xff800000ba068808 */ /* 0x000fea0004800000 */
[----:B------:R1:W-:Y:S01]  /*42e0*/  MUFU.EX2 R215, R7 ;  /* 0x0000000700d77308 */ /* 0x0003e20000000800 */
[----:B------:R-:W-:Y:S02]  /*42f0*/  @!P0 ISETP.GE.AND P1, PT, R5, R10, PT ;  /* 0x0000000a0500820c */ /* 0x000fe40003f26270 */
[----:B----4-:R-:W-:Y:S01]  /*4300*/  MOV R5, R212 ;  /* 0x000000d400057202 */ /* 0x010fe20000000f00 */
        /* <DEDUP_REMOVED lines=13> */
[--C-:B---3--:R-:W-:Y:S01]  /*43e0*/  FFMA.FTZ R6, R5, c[0x0][0x23c], -R8.reuse ;  /* 0x00008f0005067a23 */ /* 0x108fe20000010808 */
[----:B------:R-:W-:Y:S02]  /*43f0*/  MOV R5, R211 ;  /* 0x000000d300057202 */ /* 0x000fe40000000f00 */
[----:B------:R-:W-:Y:S01]  /*4400*/  @!P0 FSEL R5, R211, -INF , !P1 ;  /* 0xff800000d3058808 */ /* 0x000fe20004800000 */
[----:B------:R1:W-:Y:S01]  /*4410*/  MUFU.EX2 R242, R6 ;  /* 0x0000000600f27308 */ /* 0x0003e20000000800 */
[----:B------:R-:W-:Y:S03]  /*4420*/  @!P0 ISETP.GE.AND P1, PT, R4, R11, PT ;  /* 0x0000000b0400820c */ /* 0x000fe60003f26270 */
[--C-:B------:R-:W-:Y:S06]  /*4430*/  FFMA.FTZ R5, R5, c[0x0][0x23c], -R8.reuse ;  /* 0x00008f0005057a23 */ /* 0x100fec0000010808 */
[----:B------:R3:W-:Y:S01]  /*4440*/  MUFU.EX2 R241, R5 ;  /* 0x0000000500f17308 */ /* 0x0007e20000000800 */
[----:B-1----:R-:W-:Y:S02]  /*4450*/  MOV R6, R185 ;  /* 0x000000b900067202 */ /* 0x002fe40000000f00 */
[----:B------:R-:W-:Y:S02]  /*4460*/  @!P0 FSEL R6, R185, -INF , !P1 ;  /* 0xff800000b9068808 */ /* 0x000fe40004800000 */
[----:B------:R-:W-:Y:S02]  /*4470*/  @!P0 ISETP.GE.AND P1, PT, R0, R11, PT ;  /* 0x0000000b0000820c */ /* 0x000fe40003f26270 */
[----:B------:R-:W-:Y:S01]  /*4480*/  F2FP.PACK_AB R0, R89, R90 ;  /* 0x0000005a5900723e */ /* 0x000fe200000000ff */
[--C-:B------:R-:W-:Y:S01]  /*4490*/  FFMA.FTZ R6, R6, c[0x0][0x23c], -R9.reuse ;  /* 0x00008f0006067a23 */ /* 0x100fe20000010809 */
[----:B---3--:R-:W-:Y:S03]  /*44a0*/  MOV R5, R184 ;  /* 0x000000b800057202 */ /* 0x008fe60000000f00 */
        /* <DEDUP_REMOVED lines=12> */
[----:B------:R-:W-:Y:S05]  /*4570*/  IADD3.X R135, R20, UR51, RZ, P1, !PT ;  /* 0x0000003314877c10 */ /* 0x000fea0008ffe4ff */
[----:B------:R2:W2:Y:S02]  /*4580*/  LDG.E R114, [R134.64] ;  /* 0x0000001a86727981 */ /* 0x0004a4000c1e1900 */
[----:B------:R4:W-:Y:S02]  /*4590*/  MUFU.EX2 R236, R5 ;  /* 0x0000000500ec7308 */ /* 0x0009e40000000800 */
[----:B------:R2:W2:Y:S01]  /*45a0*/  LDG.E R113, [R134.64+0x20] ;  /* 0x0000201a86717981 */ /* 0x0004a2000c1e1900 */
[----:B-1----:R-:W-:Y:S02]  /*45b0*/  F2FP.PACK_AB R0, R237, R238 ;  /* 0x000000eeed00723e */ /* 0x002fe400000000ff */
[----:B---3--:R-:W-:Y:S01]  /*45c0*/  MOV R6, R131 ;  /* 0x0000008300067202 */ /* 0x008fe20000000f00 */
[----:B------:R1:W3:Y:S01]  /*45d0*/  LDG.E R112, [R134.64+0x100] ;  /* 0x0001001a86707981 */ /* 0x0002e2000c1e1900 */
[----:B------:R-:W-:Y:S03]  /*45e0*/  @!P0 FSEL R6, R131, -INF , !P6 ;  /* 0xff80000083068808 */ /* 0x000fe60007000000 */
[----:B------:R1:W-:Y:S02]  /*45f0*/  STS [R152+0x12400], R0 ;  /* 0x0124000098007388 */ /* 0x0003e40000000800 */
[--C-:B------:R-:W-:Y:S01]  /*4600*/  FFMA.FTZ R6, R6, c[0x0][0x23c], -R13.reuse ;  /* 0x00008f0006067a23 */ /* 0x100fe2000001080d */
[----:B----4-:R-:W-:Y:S01]  /*4610*/  F2FP.PACK_AB R4, R202, R204 ;  /* 0x000000ccca04723e */ /* 0x010fe200000000ff */
[----:B------:R-:W-:Y:S01]  /*4620*/  FFMA.FTZ R13, R7, c[0x0][0x23c], -R13 ;  /* 0x00008f00070d7a23 */ /* 0x000fe2000001080d */
[----:B------:R-:W-:Y:S01]  /*4630*/  F2FP.PACK_AB R7, R227, R228 ;  /* 0x000000e4e307723e */ /* 0x000fe200000000ff */
[----:B------:R4:W-:Y:S02]  /*4640*/  MUFU.EX2 R160, R6 ;  /* 0x0000000600a07308 */ /* 0x0009e40000000800 */
[----:B------:R4:W-:Y:S01]  /*4650*/  STS [R152+0x12000], R4 ;  /* 0x0120000498007388 */ /* 0x0009e20000000800 */
[----:B------:R-:W-:Y:S07]  /*4660*/  F2FP.PACK_AB R5, R87, R88 ;  /* 0x000000585705723e */ /* 0x000fee00000000ff */
[----:B------:R-:W2:Y:S01]  /*4670*/  MUFU.EX2 R155, R13 ;  /* 0x0000000d009b7308 */ /* 0x000ea20000000800 */
[----:B------:R4:W-:Y:S01]  /*4680*/  STS [R154+0x14000], R5 ;  /* 0x014000059a007388 */ /* 0x0009e20000000800 */
[----:B-1----:R-:W-:Y:S02]  /*4690*/  F2FP.PACK_AB R0, R85, R86 ;  /* 0x000000565500723e */ /* 0x002fe400000000ff */
[----:B----4-:R-:W-:Y:S02]  /*46a0*/  F2FP.PACK_AB R6, R83, R84 ;  /* 0x000000545306723e */ /* 0x010fe400000000ff */
        /* <DEDUP_REMOVED lines=13> */
[----:B----4-:R-:W-:Y:S01]  /*4780*/  F2FP.PACK_AB R0, R192, R194 ;  /* 0x000000c2c000723e */ /* 0x010fe200000000ff */
[----:B------:R4:W-:Y:S04]  /*4790*/  STS [R152+0x14400], R4 ;  /* 0x0144000498007388 */ /* 0x0009e80000000800 */
[----:B------:R1:W-:Y:S04]  /*47a0*/  STS [R153+0x12000], R0 ;  /* 0x0120000099007388 */ /* 0x0003e80000000800 */
[----:B------:R1:W-:Y:S01]  /*47b0*/  STS [R153+0x12400], R7 ;  /* 0x0124000799007388 */ /* 0x0003e20000000800 */
[----:B----4-:R-:W-:Y:S02]  /*47c0*/  F2FP.PACK_AB R4, R178, R183 ;  /* 0x000000b7b204723e */ /* 0x010fe400000000ff */
[----:B-1----:R-:W-:Y:S03]  /*47d0*/  F2FP.PACK_AB R0, R205, R206 ;  /* 0x000000cecd00723e */ /* 0x002fe600000000ff */
[----:B------:R1:W-:Y:S01]  /*47e0*/  STS [R151+0x12000], R4 ;  /* 0x0120000497007388 */ /* 0x0003e20000000800 */
[----:B------:R-:W-:Y:S03]  /*47f0*/  MOV R7, R199 ;  /* 0x000000c700077202 */ /* 0x000fe60000000f00 */
[----:B------:R4:W-:Y:S01]  /*4800*/  STS [R151+0x12400], R0 ;  /* 0x0124000097007388 */ /* 0x0009e20000000800 */
[----:B------:R-:W-:Y:S02]  /*4810*/  @!P0 FSEL R7, R199, -INF , !P2 ;  /* 0xff800000c7078808 */ /* 0x000fe40005000000 */
[----:B------:R-:W-:Y:S01]  /*4820*/  PLOP3.LUT P2, PT, PT, PT, UP3, 0x80, 0x0 ;  /* 0x000000000000781c */ /* 0x000fe20003f4f038 */
[----:B------:R4:W-:Y:S02]  /*4830*/  STS [R153+0x14000], R6 ;  /* 0x0140000699007388 */ /* 0x0009e40000000800 */
[----:B------:R-:W-:Y:S01]  /*4840*/  FFMA.FTZ R8, R7, c[0x0][0x23c], -R8 ;  /* 0x00008f0007087a23 */ /* 0x000fe20000010808 */
[----:B------:R-:W-:Y:S03]  /*4850*/  F2FP.PACK_AB R7, R195, R196 ;  /* 0x000000c4c307723e */ /* 0x000fe600000000ff */
[----:B------:R-:W2:Y:S01]  /*4860*/  MUFU.EX2 R223, R8 ;  /* 0x0000000800df7308 */ /* 0x000ea20000000800 */
[----:B-1----:R-:W-:Y:S02]  /*4870*/  F2FP.PACK_AB R4, R70, R71 ;  /* 0x000000474604723e */ /* 0x002fe400000000ff */
[----:B----4-:R-:W-:Y:S02]  /*4880*/  F2FP.PACK_AB R0, R139, R176 ;  /* 0x000000b08b00723e */ /* 0x010fe400000000ff */
[----:B------:R-:W-:Y:S05]  /*4890*/  F2FP.PACK_AB R6, R72, R73 ;  /* 0x000000494806723e */ /* 0x000fea00000000ff */
[----:B------:R1:W-:Y:S04]  /*48a0*/  STS [R153+0x14400], R6 ;  /* 0x0144000699007388 */ /* 0x0003e80000000800 */
[----:B------:R4:W-:Y:S04]  /*48b0*/  STS [R151+0x14000], R5 ;  /* 0x0140000597007388 */ /* 0x0009e80000000800 */
[----:B------:R4:W-:Y:S04]  /*48c0*/  STS [R151+0x14400], R4 ;  /* 0x0144000497007388 */ /* 0x0009e80000000800 */
[----:B------:R4:W-:Y:S04]  /*48d0*/  STS [R147+0x12000], R0 ;  /* 0x0120000093007388 */ /* 0x0009e80000000800 */
[----:B------:R4:W-:Y:S01]  /*48e0*/  STS [R147+0x12400], R7 ;  /* 0x0124000793007388 */ /* 0x0009e20000000800 */
[----:B-1----:R-:W-:Y:S02]  /*48f0*/  F2FP.PACK_AB R6, R226, R234 ;  /* 0x000000eae206723e */ /* 0x002fe400000000ff */
[----:B----4-:R-:W-:Y:S02]  /*4900*/  F2FP.PACK_AB R5, R2, R3 ;  /* 0x000000030205723e */ /* 0x010fe400000000ff */
[----:B------:R-:W-:Y:S02]  /*4910*/  F2FP.PACK_AB R4, R165, R167 ;  /* 0x000000a7a504723e */ /* 0x000fe400000000ff */
[----:B------:R-:W-:Y:S03]  /*4920*/  F2FP.PACK_AB R0, R181, R182 ;  /* 0x000000b6b500723e */ /* 0x000fe600000000ff */
[----:B------:R2:W-:Y:S01]  /*4930*/  STS [R148+0x12000], R4 ;  /* 0x0120000494007388 */ /* 0x0005e20000000800 */
[----:B------:R-:W-:Y:S03]  /*4940*/  F2FP.PACK_AB R7, R217, R220 ;  /* 0x000000dcd907723e */ /* 0x000fe600000000ff */
[----:B------:R1:W-:Y:S04]  /*4950*/  STS [R148+0x12400], R0 ;  /* 0x0124000094007388 */ /* 0x0003e80000000800 */
[----:B------:R4:W-:Y:S04]  /*4960*/  STS [R147+0x14000], R6 ;  /* 0x0140000693007388 */ /* 0x0009e80000000800 */
[----:B------:R2:W-:Y:S04]  /*4970*/  STS [R147+0x14400], R5 ;  /* 0x0144000593007388 */ /* 0x0005e80000000800 */
[----:B------:R2:W-:Y:S02]  /*4980*/  STS [R148+0x14000], R7 ;  /* 0x0140000794007388 */ /* 0x0005e40000000800 */
[----:B--2---:R-:W-:Y:S02]  /*4990*/  F2FP.PACK_AB R4, R179, R180 ;  /* 0x000000b4b304723e */ /* 0x004fe400000000ff */
[----:B-1----:R-:W-:Y:S02]  /*49a0*/  F2FP.PACK_AB R0, R155, R160 ;  /* 0x000000a09b00723e */ /* 0x002fe400000000ff */
[----:B----4-:R-:W-:Y:S02]  /*49b0*/  F2FP.PACK_AB R6, R247, R249 ;  /* 0x000000f9f706723e */ /* 0x010fe400000000ff */
[----:B------:R-:W-:Y:S03]  /*49c0*/  F2FP.PACK_AB R5, R136, R163 ;  /* 0x000000a38805723e */ /* 0x000fe600000000ff */
[----:B------:R1:W-:Y:S01]  /*49d0*/  STS [R148+0x14400], R6 ;  /* 0x0144000694007388 */ /* 0x0003e20000000800 */
[----:B------:R-:W-:Y:S03]  /*49e0*/  F2FP.PACK_AB R7, R210, R215 ;  /* 0x000000d7d207723e */ /* 0x000fe600000000ff */
[----:B------:R2:W-:Y:S04]  /*49f0*/  STS [R150+0x12000], R5 ;  /* 0x0120000596007388 */ /* 0x0005e80000000800 */
[----:B------:R4:W-:Y:S04]  /*4a00*/  STS [R150+0x12400], R4 ;  /* 0x0124000496007388 */ /* 0x0009e80000000800 */
[----:B------:R2:W-:Y:S01]  /*4a10*/  STS [R149+0x12000], R0 ;  /* 0x0120000095007388 */ /* 0x0005e20000000800 */
[----:B-1----:R-:W-:Y:S02]  /*4a20*/  F2FP.PACK_AB R6, R241, R242 ;  /* 0x000000f2f106723e */ /* 0x002fe400000000ff */
[----:B--2---:R-:W-:Y:S02]  /*4a30*/  F2FP.PACK_AB R5, R170, R171 ;  /* 0x000000abaa05723e */ /* 0x004fe400000000ff */
[----:B----4-:R-:W-:Y:S03]  /*4a40*/  F2FP.PACK_AB R4, R201, R203 ;  /* 0x000000cbc904723e */ /* 0x010fe600000000ff */
        /* <DEDUP_REMOVED lines=8> */
[----:B------:R-:W2:Y:S08]  /*4ad0*/  LDSM.16.M88.4 R60, [R122+0x5000] ;  /* 0x005000007a3c783b */ /* 0x000eb00000000200 */
[----:B------:R-:W4:Y:S08]  /*4ae0*/  LDSM.16.M88.4 R32, [R117+0x8400] ;  /* 0x008400007520783b */ /* 0x000f300000000200 */
[----:B------:R-:W3:Y:S08]  /*4af0*/  LDSM.16.M88.4 R48, [R117+0x8800] ;  /* 0x008800007530783b */ /* 0x000ef00000000200 */
[----:B------:R-:W3:Y:S01]  /*4b00*/  LDSM.16.M88.4 R100, [R117+0x8c00] ;  /* 0x008c00007564783b */ /* 0x000ee20000000200 */
[-C--:B-1----:R-:W-:Y:S07]  /*4b10*/  HMMA.16816.F32 R4, R64, R16.reuse, RZ ;  /* 0x000000104004723c */ /* 0x082fee00000018ff */
[----:B------:R-:W-:Y:S01]  /*4b20*/  LDSM.16.M88.4 R104, [R116+0x8000] ;  /* 0x008000007468783b */ /* 0x000fe20000000200 */
[C---:B--2---:R-:W-:Y:S07]  /*4b30*/  HMMA.16816.F32 R8, R60.reuse, R16, RZ ;  /* 0x000000103c08723c */ /* 0x044fee00000018ff */
[----:B------:R-:W-:Y:S01]  /*4b40*/  LDSM.16.M88.4 R108, [R123+0x5000] ;  /* 0x005000007b6c783b */ /* 0x000fe20000000200 */
[-C--:B------:R-:W-:Y:S07]  /*4b50*/  HMMA.16816.F32 R12, R60, R18.reuse, RZ ;  /* 0x000000123c0c723c */ /* 0x080fee00000018ff */
[----:B------:R1:W2:Y:S01]  /*4b60*/  LDG.E R0, [R134.64+0x120] ;  /* 0x0001201a86007981 */ /* 0x0002a2000c1e1900 */
[C---:B------:R-:W-:Y:S08]  /*4b70*/  HMMA.16816.F32 R16, R64.reuse, R18, RZ ;  /* 0x000000124010723c */ /* 0x040ff000000018ff */
[-C--:B----4-:R-:W-:Y:S08]  /*4b80*/  HMMA.16816.F32 R20, R64, R32.reuse, RZ ;  /* 0x000000204014723c */ /* 0x090ff000000018ff */
[C---:B------:R-:W-:Y:S01]  /*4b90*/  HMMA.16816.F32 R24, R60.reuse, R32, RZ ;  /* 0x000000203c18723c */ /* 0x040fe200000018ff */
[----:B-1----:R-:W-:Y:S07]  /*4ba0*/  MOV R135, c[0x0][0x22c] ;  /* 0x00008b0000877a02 */ /* 0x002fee0000000f00 */
[-C--:B------:R-:W-:Y:S01]  /*4bb0*/  HMMA.16816.F32 R28, R60, R34.reuse, RZ ;  /* 0x000000223c1c723c */ /* 0x080fe200000018ff */
[----:B------:R-:W-:Y:S05]  /*4bc0*/  IMAD R135, R135, c[0x0][0x1c0], RZ ;  /* 0x0000700087877a24 */ /* 0x000fea00078e02ff */
[----:B------:R-:W-:Y:S02]  /*4bd0*/  LEA R135, -R135, RZ, 0x7 ;  /* 0x000000ff87877211 */ /* 0x000fe400078e39ff */
[C---:B------:R-:W-:Y:S04]  /*4be0*/  HMMA.16816.F32 R32, R64.reuse, R34, RZ ;  /* 0x000000224020723c */ /* 0x040fe800000018ff */
[C---:B------:R-:W-:Y:S04]  /*4bf0*/  LEA R132, P0, R135.reuse, R132, 0x2 ;  /* 0x0000008487847211 */ /* 0x040fe800078010ff */
[-C--:B---3--:R-:W-:Y:S01]  /*4c00*/  HMMA.16816.F32 R36, R64, R48.reuse, RZ ;  /* 0x000000304024723c */ /* 0x088fe200000018ff */
[----:B------:R-:W-:Y:S07]  /*4c10*/  LEA.HI.X.SX32 R133, R135, R133, 0x2, P0 ;  /* 0x0000008587857211 */ /* 0x000fee00000f16ff */
        /* <DEDUP_REMOVED lines=15> */
[C---:B------:R-:W-:Y:S02]  /*4d10*/  FADD.FTZ R16, -R114.reuse, R16 ;  /* 0x0000001072107221 */ /* 0x040fe40000010100 */
        /* <DEDUP_REMOVED lines=11> */
[----:B--2---:R-:W-:Y:S04]  /*4dd0*/  FADD.FTZ R11, -R0, R11 ;  /* 0x0000000b000b7221 */ /* 0x004fe80000010100 */
        /* <DEDUP_REMOVED lines=187> */
[C---:B------:R-:W-:Y:S02]  /*5990*/  FADD.FTZ R12, -R112.reuse, R41 ;  /* 0x00000029700c7221 */ /* 0x040fe40000010100 */
        /* <DEDUP_REMOVED lines=18> */
[----:B------:R-:W-:Y:S02]  /*5ac0*/  FADD.FTZ R12, -R112, R57 ;  /* 0x00000039700c7221 */ /* 0x000fe40000010100 */
[----:B------:R-:W-:Y:S01]  /*5ad0*/  FFMA.FTZ R6, -R186, R186, 1 ;  /* 0x3f800000ba067423 */ /* 0x000fe200000101ba */
[----:B------:R1:W5:Y:S01]  /*5ae0*/  LDL.LU R82, [R1+0x6c] ;  /* 0x00006c0001527983 */ /* 0x0003620000300800 */
[----:B------:R-:W-:Y:S02]  /*5af0*/  FMUL.FTZ R19, R8, R4 ;  /* 0x0000000408137220 */ /* 0x000fe40000410000 */
[C---:B------:R-:W-:Y:S02]  /*5b00*/  FADD.FTZ R8, -R112.reuse, R29 ;  /* 0x0000001d70087221 */ /* 0x040fe40000010100 */
        /* <DEDUP_REMOVED lines=14> */
[C---:B------:R-:W-:Y:S02]  /*5bf0*/  FADD.FTZ R8, -R112.reuse, R45 ;  /* 0x0000002d70087221 */ /* 0x040fe40000010100 */
        /* <DEDUP_REMOVED lines=141> */
.L_x_520:
        /* <DEDUP_REMOVED lines=141> */
.L_x_521:
[----:B------:R-:W2:Y:S01]  /*6da0*/  LDL R54, [R1+0x8] ;  /* 0x0000080001367983 */ /* 0x000ea20000100800 */
[----:B------:R-:W-:Y:S02]  /*6db0*/  ULOP3.LUT UR34, UR6, 0x1, URZ, 0xc0, !UPT ;  /* 0x0000000106227892 */ /* 0x000fe4000f8ec03f */
[----:B------:R-:W-:Y:S01]  /*6dc0*/  UISETP.GT.AND UP2, UPT, UR6, UR4, UPT ;  /* 0x000000040600728c */ /* 0x000fe2000bf44270 */
[----:B------:R-:W3:Y:S01]  /*6dd0*/  LDL R53, [R1+0x1c] ;  /* 0x00001c0001357983 */ /* 0x000ee20000100800 */
[----:B------:R-:W-:Y:S02]  /*6de0*/  UISETP.NE.U32.AND UP0, UPT, UR34, 0x1, UPT ;  /* 0x000000012200788c */ /* 0x000fe4000bf05070 */
[----:B------:R-:W-:Y:S01]  /*6df0*/  UIADD3 UR6, UR6, -0x1, URZ ;  /* 0xffffffff06067890 */ /* 0x000fe2000fffe03f */
[----:B------:R4:W3:Y:S04]  /*6e00*/  LDL R52, [R1] ;  /* 0x0000000001347983 */ /* 0x0008e80000100800 */
[----:B------:R-:W-:Y:S04]  /*6e10*/  LDSM.16.M88.4 R16, [R119] ;  /* 0x000000007710783b */ /* 0x000fe80000000200 */
[----:B------:R-:W1:Y:S04]  /*6e20*/  LDSM.16.MT88.4 R20, [R0+0x6000] ;  /* 0x006000000014783b */ /* 0x000e680000004200 */
[----:B------:R-:W4:Y:S04]  /*6e30*/  LDSM.16.M88.4 R12, [R119+0x2000] ;  /* 0x00200000770c783b */ /* 0x000f280000000200 */
[----:B------:R-:W-:Y:S04]  /*6e40*/  LDSM.16.M88.4 R24, [R126] ;  /* 0x000000007e18783b */ /* 0x000fe80000000200 */
[----:B------:R-:W4:Y:S04]  /*6e50*/  LDSM.16.MT88.4 R28, [R0+0x6400] ;  /* 0x00640000001c783b */ /* 0x000f280000004200 */
[----:B------:R-:W4:Y:S04]  /*6e60*/  LDSM.16.M88.4 R32, [R129] ;  /* 0x000000008120783b */ /* 0x000f280000000200 */
[----:B------:R-:W-:Y:S04]  /*6e70*/  LDSM.16.M88.4 R36, [R121] ;  /* 0x000000007924783b */ /* 0x000fe80000000200 */
[----:B------:R-:W4:Y:S04]  /*6e80*/  LDSM.16.MT88.4 R40, [R0+0x6800] ;  /* 0x006800000028783b */ /* 0x000f280000004200 */
[----:B------:R-:W4:Y:S04]  /*6e90*/  LDSM.16.M88.4 R44, [R121+0x2000] ;  /* 0x00200000792c783b */ /* 0x000f280000000200 */
[----:B------:R-:W-:Y:S01]  /*6ea0*/  LDSM.16.MT88.4 R48, [R0+0x6c00] ;  /* 0x006c00000030783b */ /* 0x000fe20000004200 */
[-C--:B-1----:R-:W-:Y:S08]  /*6eb0*/  HMMA.16816.F32 R4, R16, R20.reuse, RZ ;  /* 0x000000141004723c */ /* 0x082ff000000018ff */
[C---:B----4-:R-:W-:Y:S08]  /*6ec0*/  HMMA.16816.F32 R8, R12.reuse, R20, RZ ;  /* 0x000000140c08723c */ /* 0x050ff000000018ff */
        /* <DEDUP_REMOVED lines=32> */
[C---:B-1----:R-:W-:Y:S08]  /*70d0*/  HMMA.16816.F32 R8, R32.reuse, R40, R8 ;  /* 0x000000282008723c */ /* 0x042ff00000001808 */
[-C--:B------:R-:W-:Y:S01]  /*70e0*/  HMMA.16816.F32 R12, R32, R42.reuse, R12 ;  /* 0x0000002a200c723c */ /* 0x080fe2000000180c */
[----:B------:R-:W1:Y:S03]  /*70f0*/  LDSM.16.M88.4 R32, [R120+0x6000] ;  /* 0x006000007820783b */ /* 0x000e660000000200 */
[----:B----4-:R-:W-:Y:S04]  /*7100*/  IMAD.U32 R0, RZ, RZ, UR48 ;  /* 0x00000030ff007e24 */ /* 0x010fe8000f8e00ff */
[----:B------:R-:W-:Y:S08]  /*7110*/  HMMA.16816.F32 R16, R36, R42, R16 ;  /* 0x0000002a2410723c */ /* 0x000ff00000001810 */
[-C--:B------:R-:W-:Y:S08]  /*7120*/  HMMA.16816.F32 R4, R20, R48.reuse, R4 ;  /* 0x000000301404723c */ /* 0x080ff00000001804 */
[C---:B------:R-:W-:Y:S08]  /*7130*/  HMMA.16816.F32 R8, R44.reuse, R48, R8 ;  /* 0x000000302c08723c */ /* 0x040ff00000001808 */
[-C--:B------:R-:W-:Y:S08]  /*7140*/  HMMA.16816.F32 R12, R44, R50.reuse, R12 ;  /* 0x000000322c0c723c */ /* 0x080ff0000000180c */
[----:B------:R-:W-:Y:S07]  /*7150*/  HMMA.16816.F32 R16, R20, R50, R16 ;  /* 0x000000321410723c */ /* 0x000fee0000001810 */
[----:B------:R-:W-:Y:S01]  /*7160*/  IMAD.U32 R22, RZ, RZ, UR49 ;  /* 0x00000031ff167e24 */ /* 0x000fe2000f8e00ff */
[-C--:B------:R-:W-:Y:S01]  /*7170*/  HMMA.16816.F32 R4, R24, R28.reuse, R4 ;  /* 0x0000001c1804723c */ /* 0x080fe20000001804 */
[----:B------:R-:W-:Y:S04]  /*7180*/  IMAD.U32 R23, RZ, RZ, UR49 ;  /* 0x00000031ff177e24 */ /* 0x000fe8000f8e00ff */
[-C--:B------:R-:W-:Y:S03]  /*7190*/  LEA R22, P1, R22, R132.reuse, 0x2 ;  /* 0x0000008416167211 */ /* 0x080fe600078210ff */
[C---:B-1----:R-:W-:Y:S04]  /*71a0*/  HMMA.16816.F32 R8, R32.reuse, R28, R8 ;  /* 0x0000001c2008723c */ /* 0x042fe80000001808 */
[-C--:B------:R-:W-:Y:S03]  /*71b0*/  LEA.HI.X.SX32 R23, R23, R133.reuse, 0x2, P1 ;  /* 0x0000008517177211 */ /* 0x080fe600008f16ff */
[----:B------:R-:W-:Y:S01]  /*71c0*/  IMAD.U32 R28, RZ, RZ, UR48 ;  /* 0x00000030ff1c7e24 */ /* 0x000fe2000f8e00ff */
[-C--:B------:R-:W-:Y:S01]  /*71d0*/  HMMA.16816.F32 R12, R32, R30.reuse, R12 ;  /* 0x0000001e200c723c */ /* 0x080fe2000000180c */
[----:B------:R-:W-:Y:S03]  /*71e0*/  LDSM.16.MT88.4 R32, [R2+0xf000] ;  /* 0x00f000000220783b */ /* 0x000fe60000004200 */
[----:B--2---:R-:W-:Y:S01]  /*71f0*/  @P2 IADD3 R20, P0, R54, UR36, RZ ;  /* 0x0000002436142c10 */ /* 0x004fe2000ff1e0ff */
[----:B------:R-:W-:Y:S03]  /*7200*/  @UP3 UIADD3 UR36, UP1, UR36, -0x200, URZ ;  /* 0xfffffe0024243890 */ /* 0x000fe6000ff3e03f */
[----:B------:R-:W-:Y:S04]  /*7210*/  HMMA.16816.F32 R16, R24, R30, R16 ;  /* 0x0000001e1810723c */ /* 0x000fe80000001810 */
[----:B---3--:R-:W-:Y:S01]  /*7220*/  @P2 IADD3.X R21, R53, UR5, RZ, P0, !PT ;  /* 0x0000000535152c10 */ /* 0x008fe200087fe4ff */
[----:B------:R-:W-:Y:S01]  /*7230*/  @UP3 UIADD3.X UR5, UR5, -0x1, URZ, UP1, !UPT ;  /* 0xffffffff05053890 */ /* 0x000fe20008ffe43f */
[-C--:B------:R-:W-:Y:S01]  /*7240*/  LEA R28, P0, R28, R132.reuse, 0x2 ;  /* 0x000000841c1c7211 */ /* 0x080fe200078010ff */
[----:B------:R-:W-:Y:S02]  /*7250*/  IMAD.U32 R24, RZ, RZ, UR47 ;  /* 0x0000002fff187e24 */ /* 0x000fe4000f8e00ff */
[----:B------:R1:W2:Y:S03]  /*7260*/  @P2 LDG.E R52, [R20.64] ;  /* 0x0000001a14342981 */ /* 0x0002a6000c1e1900 */
[-C--:B------:R-:W-:Y:S01]  /*7270*/  LEA.HI.X.SX32 R29, R0, R133.reuse, 0x2, P0 ;  /* 0x00000085001d7211 */ /* 0x080fe200000f16ff */
[----:B------:R1:W5:Y:S01]  /*7280*/  @P2 LDG.E R252, [R20.64+0x20] ;  /* 0x0000201a14fc2981 */ /* 0x000362000c1e1900 */
[----:B------:R-:W-:Y:S01]  /*7290*/  IMAD.U32 R0, RZ, RZ, UR47 ;  /* 0x0000002fff007e24 */ /* 0x000fe2000f8e00ff */
[-C--:B------:R-:W-:Y:S02]  /*72a0*/  LEA R24, P0, R24, R132.reuse, 0x2 ;  /* 0x0000008418187211 */ /* 0x080fe400078010ff */
[----:B------:R1:W5:Y:S02]  /*72b0*/  @P2 LDG.E R251, [R20.64+0x100] ;  /* 0x0001001a14fb2981 */ /* 0x000364000c1e1900 */
[-C--:B------:R-:W-:Y:S01]  /*72c0*/  LEA.HI.X.SX32 R25, R0, R133.reuse, 0x2, P0 ;  /* 0x0000008500197211 */ /* 0x080fe200000f16ff */
[----:B------:R-:W-:Y:S01]  /*72d0*/  IMAD.U32 R0, RZ, RZ, UR44 ;  /* 0x0000002cff007e24 */ /* 0x000fe2000f8e00ff */
[----:B------:R1:W5:Y:S04]  /*72e0*/  @P2 LDG.E R250, [R20.64+0x120] ;  /* 0x0001201a14fa2981 */ /* 0x000368000c1e1900 */
[----:B------:R3:W-:Y:S04]  /*72f0*/  RED.E.ADD.F32.FTZ.RN.STRONG.GPU [R132.64], R4 ;  /* 0x000000048400798e */ /* 0x0007e8000c10e79a */
[----:B------:R4:W-:Y:S04]  /*7300*/  RED.E.ADD.F32.FTZ.RN.STRONG.GPU [R22.64], R5 ;  /* 0x000000051600798e */ /* 0x0009e8000c10e79a */
[----:B------:R4:W-:Y:S04]  /*7310*/  RED.E.ADD.F32.FTZ.RN.STRONG.GPU [R28.64], R6 ;  /* 0x000000061c00798e */ /* 0x0009e8000c10e79a */
[----:B------:R4:W-:Y:S04]  /*7320*/  RED.E.ADD.F32.FTZ.RN.STRONG.GPU [R24.64], R7 ;  /* 0x000000071800798e */ /* 0x0009e8000c10e79a */
[----:B------:R-:W-:Y:S04]  /*7330*/  LDSM.16.MT88.4 R24, [R2+0xe800] ;  /* 0x00e800000218783b */ /* 0x000fe80000004200 */
[----:B------:R-:W-:Y:S01]  /*7340*/  LDSM.16.MT88.4 R28, [R3+0x800] ;  /* 0x00080000031c783b */ /* 0x000fe20000004200 */
[----:B-1----:R-:W-:Y:S05]  /*7350*/  IMAD.U32 R20, RZ, RZ, UR45 ;  /* 0x0000002dff147e24 */ /* 0x002fea000f8e00ff */
[-C--:B------:R-:W-:Y:S01]  /*7360*/  LEA R20, P1, R20, R132.reuse, 0x2 ;  /* 0x0000008414147211 */ /* 0x080fe200078210ff */
[----:B---3--:R-:W-:Y:S02]  /*7370*/  IMAD.U32 R4, RZ, RZ, UR44 ;  /* 0x0000002cff047e24 */ /* 0x008fe4000f8e00ff */
[----:B----4-:R-:W-:Y:S03]  /*7380*/  IMAD.U32 R22, RZ, RZ, UR46 ;  /* 0x0000002eff167e24 */ /* 0x010fe6000f8e00ff */
[-C--:B------:R-:W-:Y:S01]  /*7390*/  LEA R4, P0, R4, R132.reuse, 0x2 ;  /* 0x0000008404047211 */ /* 0x080fe200078010ff */
[----:B------:R-:W-:Y:S02]  /*73a0*/  IMAD.U32 R5, RZ, RZ, UR45 ;  /* 0x0000002dff057e24 */ /* 0x000fe4000f8e00ff */
[----:B------:R-:W-:Y:S03]  /*73b0*/  IMAD.U32 R6, RZ, RZ, UR46 ;  /* 0x0000002eff067e24 */ /* 0x000fe6000f8e00ff */
[-C--:B------:R-:W-:Y:S01]  /*73c0*/  LEA.HI.X.SX32 R21, R5, R133.reuse, 0x2, P1 ;  /* 0x0000008505157211 */ /* 0x080fe200008f16ff */
[----:B------:R-:W-:Y:S01]  /*73d0*/  IMAD.U32 R7, RZ, RZ, UR42 ;  /* 0x0000002aff077e24 */ /* 0x000fe2000f8e00ff */
[-C--:B------:R-:W-:Y:S01]  /*73e0*/  LEA.HI.X.SX32 R5, R0, R133.reuse, 0x2, P0 ;  /* 0x0000008500057211 */ /* 0x080fe200000f16ff */
[----:B------:R-:W-:Y:S01]  /*73f0*/  IMAD.U32 R0, RZ, RZ, UR43 ;  /* 0x0000002bff007e24 */ /* 0x000fe2000f8e00ff */
[----:B--2---:R-:W-:Y:S01]  /*7400*/  @P2 STL [R1], R52 ;  /* 0x0000003401002387 */ /* 0x004fe20000100800 */
        /* <DEDUP_REMOVED lines=93> */
[----:B------:R4:W1:Y:S03]  /*79e0*/  LDSM.16.MT88.4 R20, [R3+0x1c00] ;  /* 0x001c00000314783b */ /* 0x0008660000004200 */
        /* <DEDUP_REMOVED lines=10> */
[-C--:B------:R-:W-:Y:S08]  /*7a90*/  HMMA.16816.F32 R84, R16, R20.reuse, R84 ;  /* 0x000000141054723c */ /* 0x080ff00000001854 */
[C---:B--2---:R-:W-:Y:S08]  /*7aa0*/  HMMA.16816.F32 R88, R28.reuse, R20, R88 ;  /* 0x000000141c58723c */ /* 0x044ff00000001858 */
[-C--:B------:R-:W-:Y:S08]  /*7ab0*/  HMMA.16816.F32 R92, R28, R22.reuse, R92 ;  /* 0x000000161c5c723c */ /* 0x080ff0000000185c */
[----:B------:R-:W-:Y:S01]  /*7ac0*/  HMMA.16816.F32 R96, R16, R22, R96 ;  /* 0x000000161060723c */ /* 0x000fe20000001860 */
[----:B------:R-:W-:-:S07]  /*7ad0*/  @P0 BRA `(.L_x_522) ;  /* 0xffffa7f000000947 */ /* 0x000fce000383ffff */
.L_x_519:
[----:B--2---:R-:W2:Y:S04]  /*7ae0*/  LDL R13, [R1+0x20] ;  /* 0x00002000010d7983 */ /* 0x004ea80000100800 */
[----:B------:R-:W3:Y:S04]  /*7af0*/  LDL R16, [R1+0x24] ;  /* 0x0000240001107983 */ /* 0x000ee80000100800 */
[----:B------:R-:W4:Y:S04]  /*7b00*/  LDL R15, [R1+0x4] ;  /* 0x00000400010f7983 */ /* 0x000f280000100800 */
[----:B------:R-:W1:Y:S01]  /*7b10*/  S2R R11, SR_TID.X ;  /* 0x00000000000b7919 */ /* 0x000e620000002100 */
        /* <DEDUP_REMOVED lines=41> */
[----:B------:R-:W-:Y:S02]  /*7db0*/  UIMAD UR6, UR25, UR7, UR6 ;  /* 0x00000007190672a4 */ /* 0x000fe4000f8e0206 */
        /* <DEDUP_REMOVED lines=53> */
[----:B------:R4:W1:Y:S02]  /*8110*/  LDS.128 R16, [R0+0x9000] ;  /* 0x0090000000107984 */ /* 0x0008640000000c00 */
        /* <DEDUP_REMOVED lines=25> */
.L_x_516:
        /* <DEDUP_REMOVED lines=11> */
.L_x_523:
[----:B------:R-:W-:Y:S05]  /*8360*/  EXIT ;  /* 0x000000000000794d */ /* 0x000fea0003800000 */
.L_x_525:
        /* <DEDUP_REMOVED lines=9> */
.L_x_703:


//--------------------- .text._ZN5flash44flash_bwd_dq_dk_dv_loop_seqk_parallel_kernelI23Flash_bwd_kernel_traitsILi32ELi128ELi128ELi8ELi4ELi4ELi4ELb0ELb0EN7cutlass6half_tE19Flash_kernel_traitsILi32ELi128ELi128ELi8ES3_EELb1ELb1ELb0ELb0ELb0ELb1ELb0EEEvNS_16Flash_bwd_paramsE --------------------------
	.section	.text._ZN5flash44flash_bwd_dq_dk_dv_loop_seqk_parallel_kernelI23Flash_bwd_kernel_traitsILi32ELi128ELi128ELi8ELi4ELi4ELi4ELb0ELb0EN7cutlass6half_tE19Flash_kernel_traitsILi32ELi128ELi128ELi8ES3_EELb1ELb1ELb0ELb0ELb0ELb1ELb0EEEvNS_16Flash_bwd_paramsE,"ax",@progbits
	.sectioninfo	@"SHI_REGISTERS=255"
	.align	128
        .global         _ZN5flash44flash_bwd_dq_dk_dv_loop_seqk_parallel_kernelI23Flash_bwd_kernel_traitsILi32ELi128ELi128ELi8ELi4ELi4ELi4ELb0ELb0EN7cutlass6half_tE19Flash_kernel_traitsILi32ELi128ELi128ELi8ES3_EELb1ELb1ELb0ELb0ELb0ELb1ELb0EEEvNS_16Flash_bwd_paramsE
        .type           _ZN5flash44flash_bwd_dq_dk_dv_loop_seqk_parallel_kernelI23Flash_bwd_kernel_traitsILi32ELi128ELi128ELi8ELi4ELi4ELi4ELb0ELb0EN7cutlass6half_tE19Flash_kernel_traitsILi32ELi128ELi128ELi8ES3_EELb1ELb1ELb0ELb0ELb0ELb1ELb0EEEvNS_16Flash_bwd_paramsE,@function
        .size           _ZN5flash44flash_bwd_dq_dk_dv_loop_seqk_parallel_kernelI23Flash_bwd_kernel_traitsILi32ELi128ELi128ELi8ELi4ELi4ELi4ELb0ELb0EN7cutlass6half_tE19Flash_kernel_traitsILi32ELi128ELi128ELi8ES3_EELb1ELb1ELb0ELb0ELb0ELb1ELb0EEEvNS_16Flash_bwd_paramsE,(.L_x_704 - _ZN5flash44flash_bwd_dq_dk_dv_loop_seqk_parallel_kernelI23Flash_bwd_kernel_traitsILi32ELi128ELi128ELi8ELi4ELi4ELi4ELb0ELb0EN7cutlass6half_tE19Flash_kernel_traitsILi32ELi128ELi128ELi8ES3_EELb1ELb1ELb0ELb0ELb0ELb1ELb0EEEvNS_16Flash_bwd_paramsE)
        .other          _ZN5flash44flash_bwd_dq_dk_dv_loop_seqk_parallel_kernelI23Flash_bwd_kernel_traitsILi32ELi128ELi128ELi8ELi4ELi4ELi4ELb0ELb0EN7cutlass6half_tE19Flash_kernel_traitsILi32ELi128ELi128ELi8ES3_EELb1ELb1ELb0ELb0ELb0ELb1ELb0EEEvNS_16Flash_bwd_paramsE,@"STO_CUDA_ENTRY STV_DEFAULT"
_ZN5flash44flash_bwd_dq_dk_dv_loop_seqk_parallel_kernelI23Flash_bwd_kernel_traitsILi32ELi128ELi128ELi8ELi4ELi4ELi4ELb0ELb0EN7cutlass6half_tE19Flash_kernel_traitsILi32ELi128ELi128ELi8ES3_EELb1ELb1ELb0ELb0ELb0ELb1ELb0EEEvNS_16Flash_bwd_paramsE:
.text._ZN5flash44flash_bwd_dq_dk_dv_loop_seqk_parallel_kernelI23Flash_bwd_kernel_traitsILi32ELi128ELi128ELi8ELi4ELi4ELi4ELb0ELb0EN7cutlass6half_tE19Flash_kernel_traitsILi32ELi128ELi128ELi8ES3_EELb1ELb1ELb0ELb0ELb0ELb1ELb0EEEvNS_16Flash_bwd_paramsE:
        /* <DEDUP_REMOVED lines=12> */
[----:B------:R-:W-:Y:S01]  /*00c0*/  ULDC.U8 UR8, c[0x0][0x328] ;  /* 0x0000ca0000087ab9 */ /* 0x000fe20000000000 */
[----:B------:R-:W-:Y:S01]  /*00d0*/  IMAD.MOV.U32 R210, RZ, RZ, -0x10 ;  /* 0xfffffff0ffd27424 */ /* 0x000fe200078e00ff */
[----:B------:R-:W-:Y:S01]  /*00e0*/  UISETP.NE.AND UP5, UPT, UR8, URZ, UPT ;  /* 0x0000003f0800728c */ /* 0x000fe2000bfa5270 */
[----:B------:R-:W-:Y:S01]  /*00f0*/  IMAD.MOV.U32 R137, RZ, RZ, 0x20 ;  /* 0x00000020ff897424 */ /* 0x000fe200078e00ff */
[----:B------:R-:W-:Y:S01]  /*0100*/  UMOV UR6, 0x80 ;  /* 0x0000008000067882 */ /* 0x000fe20000000000 */
[----:B------:R-:W-:Y:S01]  /*0110*/  IMAD.MOV.U32 R132, RZ, RZ, 0x40 ;  /* 0x00000040ff847424 */ /* 0x000fe200078e00ff */
[----:B------:R-:W-:Y:S01]  /*0120*/  ULDC UR5, c[0x0][0x210] ;  /* 0x0000840000057ab9 */ /* 0x000fe20000000800 */
[----:B------:R-:W3:Y:S01]  /*0130*/  S2UR UR52, SR_CTAID.Z ;  /* 0x00000000003479c3 */ /* 0x000ee20000002700 */
[----:B------:R-:W-:-:S02]  /*0140*/  ULDC UR4, c[0x0][0x234] ;  /* 0x00008d0000047ab9 */ /* 0x000fc40000000800 */
[----:B------:R-:W-:Y:S02]  /*0150*/  ULDC UR7, c[0x0][0x1c0] ;  /* 0x0000700000077ab9 */ /* 0x000fe40000000800 */
[----:B------:R-:W-:Y:S02]  /*0160*/  UIMAD UR4, UR6, UR5, UR4 ;  /* 0x00000005060472a4 */ /* 0x000fe4000f8e0204 */
[----:B------:R-:W-:Y:S02]  /*0170*/  ULDC UR20, c[0x0][0x224] ;  /* 0x0000890000147ab9 */ /* 0x000fe40000000800 */
[----:B------:R-:W-:Y:S02]  /*0180*/  USHF.R.S32.HI UR6, URZ, 0x1f, UR20 ;  /* 0x0000001f3f067899 */ /* 0x000fe40008011414 */
[----:B------:R-:W-:Y:S01]  /*0190*/  ULDC UR18, c[0x0][0x224] ;  /* 0x0000890000127ab9 */ /* 0x000fe20000000800 */
[----:B------:R-:W-:Y:S01]  /*01a0*/  IMAD.U32 R247, RZ, RZ, UR4 ;  /* 0x00000004fff77e24 */ /* 0x000fe2000f8e00ff */
[----:B------:R-:W-:Y:S01]  /*01b0*/  ULDC UR58, c[0x0][0x22c] ;  /* 0x00008b00003a7ab9 */ /* 0x000fe20000000800 */
[----:B-1----:R-:W-:Y:S01]  /*01c0*/  SHF.R.S32.HI R5, RZ, 0x1f, R6 ;  /* 0x0000001fff057819 */ /* 0x002fe20000011406 */
[----:B--2---:R-:W-:-:S02]  /*01d0*/  USHF.L.U32 UR8, UR44, 0x7, URZ ;  /* 0x000000072c087899 */ /* 0x004fc4000800063f */
[----:B------:R-:W-:Y:S01]  /*01e0*/  ULDC UR50, c[0x0][0x1c0] ;  /* 0x0000700000327ab9 */ /* 0x000fe20000000800 */
[CC--:B------:R-:W-:Y:S01]  /*01f0*/  LEA.HI R3, R5.reuse, R6.reuse, RZ, 0x2 ;  /* 0x0000000605037211 */ /* 0x0c0fe200078f10ff */
[----:B------:R-:W-:Y:S01]  /*0200*/  ULDC UR14, c[0x0][0x1c8] ;  /* 0x00007200000e7ab9 */ /* 0x000fe20000000800 */
[-C--:B------:R-:W-:Y:S01]  /*0210*/  LEA.HI R9, R5, R6.reuse, RZ, 0x5 ;  /* 0x0000000605097211 */ /* 0x080fe200078f28ff */
[----:B------:R-:W-:Y:S01]  /*0220*/  UIMAD.WIDE UR50, UR58, UR50, URZ ;  /* 0x000000323a3272a5 */ /* 0x000fe2000f8e023f */
[----:B------:R-:W-:Y:S01]  /*0230*/  LOP3.LUT R4, R3, 0xfffffffc, RZ, 0xc0, !PT ;  /* 0xfffffffc03047812 */ /* 0x000fe200078ec0ff */
[----:B---3--:R-:W-:Y:S01]  /*0240*/  UIMAD UR5, UR44, UR7, UR52 ;  /* 0x000000072c0572a4 */ /* 0x008fe2000f8e0234 */
[--C-:B------:R-:W-:Y:S01]  /*0250*/  SHF.R.S32.HI R0, RZ, 0x2, R3.reuse ;  /* 0x00000002ff007819 */ /* 0x100fe20000011403 */
[----:B------:R-:W-:Y:S01]  /*0260*/  USHF.R.S32.HI UR7, URZ, 0x1f, UR52 ;  /* 0x0000001f3f077899 */ /* 0x000fe20008011434 */
[CC--:B------:R-:W-:Y:S01]  /*0270*/  LEA.HI R128, R5.reuse, R6.reuse, RZ, 0x3 ;  /* 0x0000000605807211 */ /* 0x0c0fe200078f18ff */
[----:B------:R-:W-:Y:S01]  /*0280*/  IMAD.IADD R12, R6, 0x1, -R4 ;  /* 0x00000001060c7824 */ /* 0x000fe200078e0a04 */
[CC--:B------:R-:W-:Y:S01]  /*0290*/  LEA.HI R232, R5.reuse, R6.reuse, RZ, 0x7 ;  /* 0x0000000605e87211 */ /* 0x0c0fe200078f38ff */
[----:B------:R-:W-:Y:S01]  /*02a0*/  ULOP3.LUT UR4, UR52, UR14, URZ, 0x3c, !UPT ;  /* 0x0000000e34047292 */ /* 0x000fe2000f8e3c3f */
[----:B------:R-:W-:Y:S01]  /*02b0*/  SHF.R.S32.HI R2, RZ, 0x1f, R3 ;  /* 0x0000001fff027819 */ /* 0x000fe20000011403 */
[----:B------:R-:W-:Y:S01]  /*02c0*/  UIMAD.WIDE.U32 UR60, UR44, UR20, URZ ;  /* 0x000000142c3c72a5 */ /* 0x000fe2000f8e003f */
[----:B------:R-:W-:Y:S01]  /*02d0*/  LEA.HI R5, R5, R6, RZ, 0x4 ;  /* 0x0000000605057211 */ /* 0x000fe200078f20ff */
[----:B------:R-:W-:Y:S01]  /*02e0*/  ULDC UR16, c[0x0][0x1c0] ;  /* 0x0000700000107ab9 */ /* 0x000fe20000000800 */
[----:B------:R-:W-:Y:S01]  /*02f0*/  LOP3.LUT R7, R9, 0xffffffe0, RZ, 0xc0, !PT ;  /* 0xffffffe009077812 */ /* 0x000fe200078ec0ff */
[----:B------:R-:W-:Y:S01]  /*0300*/  IMAD.U32 R245, RZ, RZ, UR4 ;  /* 0x00000004fff57e24 */ /* 0x000fe2000f8e00ff */
[-C--:B------:R-:W-:Y:S01]  /*0310*/  LEA.HI R4, R3, R0.reuse, RZ, 0x1 ;  /* 0x0000000003047211 */ /* 0x080fe200078f08ff */
[----:B------:R-:W-:Y:S01]  /*0320*/  UIMAD UR19, UR52, UR58, URZ ;  /* 0x0000003a341372a4 */ /* 0x000fe2000f8e023f */
[----:B------:R-:W-:Y:S01]  /*0330*/  LEA.HI R3, R2, R0, RZ, 0x3 ;  /* 0x0000000002037211 */ /* 0x000fe200078f18ff */
[----:B------:R-:W-:Y:S01]  /*0340*/  IMAD.IADD R2, R6, 0x1, -R7 ;  /* 0x0000000106027824 */ /* 0x000fe200078e0a07 */
[----:B------:R-:W-:Y:S01]  /*0350*/  LOP3.LUT R8, R5, 0xfffffff0, RZ, 0xc0, !PT ;  /* 0xfffffff005087812 */ /* 0x000fe200078ec0ff */
[----:B------:R-:W-:Y:S01]  /*0360*/  UIMAD UR4, UR44, UR16, UR52 ;  /* 0x000000102c0472a4 */ /* 0x000fe2000f8e0234 */
[----:B------:R-:W-:Y:S01]  /*0370*/  LOP3.LUT R10, R128, 0xfffffff8, RZ, 0xc0, !PT ;  /* 0xfffffff8800a7812 */ /* 0x000fe200078ec0ff */
[----:B------:R-:W-:Y:S01]  /*0380*/  ULDC UR10, c[0x0][0x1c0] ;  /* 0x00007000000a7ab9 */ /* 0x000fe20000000800 */
        /* <DEDUP_REMOVED lines=9> */
[----:B------:R-:W-:Y:S01]  /*0420*/  UIMAD UR58, UR58, UR10, URZ ;  /* 0x0000000a3a3a72a4 */ /* 0x000fe2000f8e023f */
[----:B------:R-:W-:Y:S01]  /*0430*/  LEA.HI R225, R6, R2, RZ, 0x2 ;  /* 0x0000000206e17211 */ /* 0x000fe200078f10ff */
[----:B------:R-:W-:Y:S01]  /*0440*/  USHF.L.U32 UR4, UR4, 0x5, URZ ;  /* 0x0000000504047899 */ /* 0x000fe2000800063f */
[----:B------:R-:W-:Y:S01]  /*0450*/  SHF.R.S32.HI R6, RZ, 0x3, R128 ;  /* 0x00000003ff067819 */ /* 0x000fe20000011480 */
[----:B------:R-:W-:Y:S01]  /*0460*/  ULDC UR17, c[0x0][0x1c0] ;  /* 0x0000700000117ab9 */ /* 0x000fe20000000800 */
[----:B------:R-:W-:Y:S01]  /*0470*/  LEA.HI R2, R5, R0, RZ, 0x1 ;  /* 0x0000000005027211 */ /* 0x000fe200078f08ff */
[----:B------:R-:W-:Y:S01]  /*0480*/  USHF.L.U32 UR59, UR58, 0x7, URZ ;  /* 0x000000073a3b7899 */ /* 0x000fe2000800063f */
[----:B------:R-:W-:Y:S01]  /*0490*/  SHF.R.S32.HI R5, RZ, 0x5, R9 ;  /* 0x00000005ff057819 */ /* 0x000fe20000011409 */
[----:B------:R-:W-:Y:S01]  /*04a0*/  IMAD.SHL.U32 R6, R6, 0x40, RZ ;  /* 0x0000004006067824 */ /* 0x000fe200078e00ff */
[----:B------:R-:W-:Y:S01]  /*04b0*/  LOP3.LUT R3, R2, 0xfffffffe, RZ, 0xc0, !PT ;  /* 0xfffffffe02037812 */ /* 0x000fe200078ec0ff */
[----:B------:R-:W-:Y:S01]  /*04c0*/  ULDC.U8 UR9, c[0x0][0x3d0] ;  /* 0x0000f40000097ab9 */ /* 0x000fe20000000000 */
[----:B------:R-:W-:Y:S01]  /*04d0*/  SHF.R.S32.HI R232, RZ, 0x7, R232 ;  /* 0x00000007ffe87819 */ /* 0x000fe200000114e8 */
[----:B------:R-:W-:Y:S01]  /*04e0*/  ULDC UR15, c[0x0][0x214] ;  /* 0x00008500000f7ab9 */ /* 0x000fe20000000800 */
[----:B------:R-:W-:Y:S01]  /*04f0*/  LOP3.LUT R2, R6, 0xc0, RZ, 0xc0, !PT ;  /* 0x000000c006027812 */ /* 0x000fe200078ec0ff */
[----:B------:R-:W-:Y:S01]  /*0500*/  IMAD.SHL.U32 R6, R12, 0x8, RZ ;  /* 0x000000080c067824 */ /* 0x000fe200078e00ff */
[C---:B------:R-:W-:Y:S01]  /*0510*/  LOP3.LUT P5, RZ, R7.reuse, 0x2, RZ, 0xc0, !PT ;  /* 0x0000000207ff7812 */ /* 0x040fe200078ac0ff */
[----:B------:R-:W-:Y:S01]  /*0520*/  IMAD.IADD R13, R0, 0x1, -R3 ;  /* 0x00000001000d7824 */ /* 0x000fe200078e0a03 */
[----:B------:R-:W-:Y:S01]  /*0530*/  LEA.HI R0, R4, R5, RZ, 0x2 ;  /* 0x0000000504007211 */ /* 0x000fe200078f10ff */
[----:B------:R-:W-:Y:S01]  /*0540*/  UISETP.NE.AND UP6, UPT, UR9, URZ, UPT ;  /* 0x0000003f0900728c */ /* 0x000fe2000bfc5270 */
[----:B------:R-:W-:Y:S01]  /*0550*/  LOP3.LUT R3, R2, 0x18, R6, 0xf8, !PT ;  /* 0x0000001802037812 */ /* 0x000fe200078ef806 */
[----:B------:R-:W-:Y:S01]  /*0560*/  IMAD.SHL.U32 R6, R12, 0x2, RZ ;  /* 0x000000020c067824 */ /* 0x000fe200078e00ff */
[----:B------:R-:W-:Y:S01]  /*0570*/  LOP3.LUT R0, R0, 0xfffffffc, RZ, 0xc0, !PT ;  /* 0xfffffffc00007812 */ /* 0x000fe200078ec0ff */
[----:B------:R-:W-:Y:S01]  /*0580*/  IMAD.U32 R241, RZ, RZ, UR4 ;  /* 0x00000004fff17e24 */ /* 0x000fe2000f8e00ff */
[----:B------:R-:W-:Y:S01]  /*0590*/  SHF.R.U32.HI R2, RZ, 0x3, R2 ;  /* 0x00000003ff027819 */ /* 0x000fe20000011602 */
[----:B------:R-:W-:Y:S01]  /*05a0*/  IMAD R216, R232, 0x2000, R6 ;  /* 0x00002000e8d87824 */ /* 0x000fe200078e0206 */
[----:B------:R-:W-:Y:S01]  /*05b0*/  LOP3.LUT P4, RZ, R7, 0x4, RZ, 0xc0, !PT ;  /* 0x0000000407ff7812 */ /* 0x000fe2000788c0ff */
[----:B------:R-:W-:Y:S01]  /*05c0*/  IMAD.IADD R235, R5, 0x1, -R0 ;  /* 0x0000000105eb7824 */ /* 0x000fe200078e0a00 */
[----:B------:R-:W-:Y:S01]  /*05d0*/  LOP3.LUT R2, R3, R2, RZ, 0x3c, !PT ;  /* 0x0000000203027212 */ /* 0x000fe200078e3cff */
[----:B------:R-:W-:Y:S01]  /*05e0*/  IMAD R0, R5, 0x8, R11 ;  /* 0x0000000805007824 */ /* 0x000fe200078e020b */
[----:B------:R-:W-:Y:S01]  /*05f0*/  LEA.HI R5, R10, R10, RZ, 0x1 ;  /* 0x0000000a0a057211 */ /* 0x000fe200078f08ff */
[----:B------:R-:W-:Y:S01]  /*0600*/  @UP5 UIMAD UR9, UR44, UR15, URZ ;  /* 0x0000000f2c0952a4 */ /* 0x000fe2000f8e023f */
[----:B------:R-:W-:Y:S01]  /*0610*/  SHF.R.S32.HI R11, RZ, 0x1f, R8 ;  /* 0x0000001fff0b7819 */ /* 0x000fe20000011408 */
[----:B------:R-:W-:Y:S01]  /*0620*/  IMAD.U32 R234, R0, 0x20, R2 ;  /* 0x0000002000ea7824 */ /* 0x000fe200078e0002 */
[----:B------:R-:W-:Y:S01]  /*0630*/  LOP3.LUT R0, R5, 0x7fffffe, RZ, 0xc0, !PT ;  /* 0x07fffffe05007812 */ /* 0x000fe200078ec0ff */
[----:B------:R-:W-:Y:S01]  /*0640*/  IMAD R2, R232, 0x8, R13 ;  /* 0x00000008e8027824 */ /* 0x000fe200078e020d */
[-C--:B------:R-:W-:Y:S01]  /*0650*/  LEA.HI R11, R11, R8.reuse, RZ, 0x3 ;  /* 0x000000080b0b7211 */ /* 0x080fe200078f18ff */
[----:B------:R-:W-:Y:S01]  /*0660*/  USHF.R.S32.HI UR4, URZ, 0x1f, UR4 ;  /* 0x0000001f3f047899 */ /* 0x000fe20008011404 */
[----:B------:R-:W-:Y:S01]  /*0670*/  SEL R212, R137, 0xffffffe0, !P5 ;  /* 0xffffffe089d47807 */ /* 0x000fe20006800000 */
[----:B------:R-:W-:Y:S01]  /*0680*/  IMAD.IADD R3, R10, 0x1, -R0 ;  /* 0x000000010a037824 */ /* 0x000fe200078e0a00 */
[----:B------:R-:W-:Y:S01]  /*0690*/  LEA.HI R0, R8, R8, RZ, 0x1 ;  /* 0x0000000808007211 */ /* 0x000fe200078f08ff */
[----:B------:R-:W-:Y:S01]  /*06a0*/  IMAD.U32 R246, RZ, RZ, UR19 ;  /* 0x00000013fff67e24 */ /* 0x000fe2000f8e00ff */
[----:B------:R-:W-:Y:S01]  /*06b0*/  ULDC.64 UR12, c[0x0][0x118] ;  /* 0x00004600000c7ab9 */ /* 0x000fe20000000a00 */
[----:B------:R-:W-:Y:S01]  /*06c0*/  IMAD R17, R2, 0x8, R3 ;  /* 0x0000000802117824 */ /* 0x000fe200078e0203 */
[----:B------:R-:W-:Y:S01]  /*06d0*/  LOP3.LUT R3, R0, 0x7fffffe, RZ, 0xc0, !PT ;  /* 0x07fffffe00037812 */ /* 0x000fe200078ec0ff */
[----:B------:R-:W-:Y:S01]  /*06e0*/  IMAD.U32 R244, RZ, RZ, UR9 ;  /* 0x00000009fff47e24 */ /* 0x000fe2000f8e00ff */
[--C-:B------:R-:W-:Y:S01]  /*06f0*/  SHF.R.S32.HI R4, RZ, 0x1, R0.reuse ;  /* 0x00000001ff047819 */ /* 0x100fe20000011400 */
[----:B------:R-:W-:Y:S01]  /*0700*/  IMAD.U32 R238, RZ, RZ, UR4 ;  /* 0x00000004ffee7e24 */ /* 0x000fe2000f8e00ff */
[----:B------:R-:W-:Y:S01]  /*0710*/  SHF.R.S32.HI R0, RZ, 0x1f, R0 ;  /* 0x0000001fff007819 */ /* 0x000fe20000011400 */
[----:B------:R-:W-:Y:S01]  /*0720*/  IMAD.IADD R16, R8, 0x1, -R3 ;  /* 0x0000000108107824 */ /* 0x000fe200078e0a03 */
[----:B------:R-:W-:Y:S01]  /*0730*/  LOP3.LUT R2, R11, 0xfffffff8, RZ, 0xc0, !PT ;  /* 0xfffffff80b027812 */ /* 0x000fe200078ec0ff */
[----:B------:R-:W-:Y:S01]  /*0740*/  IMAD.U32 R3, RZ, RZ, UR7 ;  /* 0x00000007ff037e24 */ /* 0x000fe2000f8e00ff */
[----:B------:R-:W-:Y:S01]  /*0750*/  LEA.HI R0, R0, R4, RZ, 0x2 ;  /* 0x0000000400007211 */ /* 0x000fe200078f10ff */
[----:B------:R-:W-:-:S02]  /*0760*/  USHF.R.S32.HI UR7, URZ, 0x1f, UR44 ;  /* 0x0000001f3f077899 */ /* 0x000fc4000801142c */
[----:B------:R-:W-:Y:S01]  /*0770*/  IMAD.IADD R15, R8, 0x1, -R2 ;  /* 0x00000001080f7824 */ /* 0x000fe200078e0a02 */
[----:B------:R-:W-:Y:S01]  /*0780*/  LOP3.LUT R0, R0, 0xfffffffc, RZ, 0xc0, !PT ;  /* 0xfffffffc00007812 */ /* 0x000fe200078ec0ff */
[----:B------:R-:W-:Y:S01]  /*0790*/  UIMAD.WIDE.U32 UR56, UR50, UR60, URZ ;  /* 0x0000003c323872a5 */ /* 0x000fe2000f8e003f */
[C---:B------:R-:W-:Y:S01]  /*07a0*/  LOP3.LUT R2, R7.reuse, 0x1, RZ, 0xc0, !PT ;  /* 0x0000000107027812 */ /* 0x040fe200078ec0ff */
[----:B------:R-:W-:Y:S01]  /*07b0*/  IMAD.U32 R252, RZ, RZ, UR7 ;  /* 0x00000007fffc7e24 */ /* 0x000fe2000f8e00ff */
[----:B------:R-:W-:Y:S01]  /*07c0*/  @!UP5 UIMAD UR7, UR44, UR17, UR52 ;  /* 0x000000112c07d2a4 */ /* 0x000fe2000f8e0234 */
[----:B------:R-:W-:Y:S01]  /*07d0*/  IMAD.IADD R14, R4, 0x1, -R0 ;  /* 0x00000001040e7824 */ /* 0x000fe200078e0a00 */
[----:B------:R-:W-:Y:S01]  /*07e0*/  ISETP.NE.U32.AND P6, PT, R2, 0x1, PT ;  /* 0x000000010200780c */ /* 0x000fe20003fc5070 */
[----:B------:R-:W-:Y:S01]  /*07f0*/  IMAD.U32 R2, RZ, RZ, UR8 ;  /* 0x00000008ff027e24 */ /* 0x000fe2000f8e00ff */
[----:B------:R-:W-:Y:S01]  /*0800*/  SHF.R.S32.HI R0, RZ, 0x1, R5 ;  /* 0x00000001ff007819 */ /* 0x000fe20000011405 */
[----:B------:R-:W-:Y:S01]  /*0810*/  IMAD.SHL.U32 R2, R10, 0x40, RZ ;  /* 0x000000400a027824 */ /* 0x000fe200078e00ff */
[----:B------:R-:W-:Y:S01]  /*0820*/  LEA.HI R10, R7, R7, RZ, 0x1 ;  /* 0x00000007070a7211 */ /* 0x000fe200078f08ff */
[C---:B------:R-:W-:Y:S01]  /*0830*/  IMAD.SHL.U32 R4, R235.reuse, 0x400, RZ ;  /* 0x00000400eb047824 */ /* 0x040fe200078e00ff */
[C---:B------:R-:W-:Y:S01]  /*0840*/  LOP3.LUT P0, RZ, R0.reuse, 0x2, RZ, 0xc0, !PT ;  /* 0x0000000200ff7812 */ /* 0x040fe2000780c0ff */
[----:B------:R-:W-:Y:S01]  /*0850*/  IMAD.SHL.U32 R9, R0, 0x40, RZ ;  /* 0x0000004000097824 */ /* 0x000fe200078e00ff */
[----:B------:R-:W-:Y:S01]  /*0860*/  LOP3.LUT R8, R2, 0x1c0, RZ, 0xc0, !PT ;  /* 0x000001c002087812 */ /* 0x000fe200078ec0ff */
[----:B------:R-:W-:Y:S01]  /*0870*/  IMAD.SHL.U32 R0, R235, 0x10, RZ ;  /* 0x00000010eb007824 */ /* 0x000fe200078e00ff */
[----:B------:R-:W-:Y:S01]  /*0880*/  LOP3.LUT R2, R10, 0x3fffffe, RZ, 0xc0, !PT ;  /* 0x03fffffe0a027812 */ /* 0x000fe200078ec0ff */
[----:B------:R-:W-:Y:S01]  /*0890*/  USHF.R.S32.HI UR8, URZ, 0x1f, UR52 ;  /* 0x0000001f3f087899 */ /* 0x000fe20008011434 */
[----:B------:R-:W-:Y:S01]  /*08a0*/  SHF.R.S32.HI R5, RZ, 0x3, R11 ;  /* 0x00000003ff057819 */ /* 0x000fe2000001140b */
[----:B------:R-:W-:Y:S01]  /*08b0*/  USHF.L.U32 UR35, UR58, 0x3, URZ ;  /* 0x000000033a237899 */ /* 0x000fe2000800063f */
[----:B------:R-:W-:Y:S01]  /*08c0*/  LEA.HI.SX32 R225, R225, R0, 0x1e ;  /* 0x00000000e1e17211 */ /* 0x000fe200078ff2ff */
[C---:B------:R-:W-:Y:S01]  /*08d0*/  IMAD.IADD R12, R7.reuse, 0x1, -R2 ;  /* 0x00000001070c7824 */ /* 0x040fe200078e0a02 */
[----:B------:R-:W-:Y:S01]  /*08e0*/  LOP3.LUT R3, R8, 0x30, R0, 0xf8, !PT ;  /* 0x0000003008037812 */ /* 0x000fe200078ef800 */
[----:B------:R-:W-:Y:S01]  /*08f0*/  IMAD.SHL.U32 R2, R7, 0x40, RZ ;  /* 0x0000004007027824 */ /* 0x000fe200078e00ff */
[----:B------:R-:W-:Y:S01]  /*0900*/  LOP3.LUT R0, R9, 0xc0, RZ, 0xc0, !PT ;  /* 0x000000c009007812 */ /* 0x000fe200078ec0ff */
[----:B------:R-:W-:Y:S01]  /*0910*/  IMAD R16, R5, 0x8, R16 ;  /* 0x0000000805107824 */ /* 0x000fe200078e0210 */
[----:B------:R-:W-:Y:S01]  /*0920*/  LOP3.LUT R3, R3, 0x8, R128, 0xf8, !PT ;  /* 0x0000000803037812 */ /* 0x000fe200078ef880 */
[----:B------:R-:W-:Y:S01]  /*0930*/  IMAD R131, R5, 0x200, R4 ;  /* 0x0000020005837824 */ /* 0x000fe200078e0204 */
[----:B------:R-:W-:Y:S01]  /*0940*/  LOP3.LUT R128, R0, 0x8, R128, 0xf8, !PT ;  /* 0x0000000800807812 */ /* 0x000fe200078ef880 */
[----:B------:R-:W-:Y:S01]  /*0950*/  IMAD.U32 R251, RZ, RZ, UR8 ;  /* 0x00000008fffb7e24 */ /* 0x000fe2000f8e00ff */
[----:B------:R-:W-:Y:S01]  /*0960*/  SHF.R.U32.HI R0, RZ, 0x3, R0 ;  /* 0x00000003ff007819 */ /* 0x000fe20000011600 */
[----:B------:R-:W-:Y:S01]  /*0970*/  UIMAD UR8, UR5, UR18, URZ ;  /* 0x00000012050872a4 */ /* 0x000fe2000f8e023f */
[----:B------:R-:W-:Y:S01]  /*0980*/  LOP3.LUT R2, R2, 0x1c0, RZ, 0xc0, !PT ;  /* 0x000001c002027812 */ /* 0x000fe200078ec0ff */
[----:B------:R-:W-:Y:S01]  /*0990*/  UIMAD UR5, UR6, UR44, URZ ;  /* 0x0000002c060572a4 */ /* 0x000fe2000f8e023f */
[----:B------:R-:W-:Y:S01]  /*09a0*/  LOP3.LUT R128, R128, R0, RZ, 0x3c, !PT ;  /* 0x0000000080807212 */ /* 0x000fe200078e3cff */
[----:B------:R-:W-:Y:S01]  /*09b0*/  IMAD R0, R235, 0x200, R6 ;  /* 0x00000200eb007824 */ /* 0x000fe200078e0206 */
[----:B------:R-:W-:Y:S01]  /*09c0*/  LEA.HI R2, R2, R2, RZ, 0x1d ;  /* 0x0000000202027211 */ /* 0x000fe200078fe8ff */
[----:B------:R-:W-:Y:S01]  /*09d0*/  @!UP5 UIMAD UR6, UR7, UR15, URZ ;  /* 0x0000000f0706d2a4 */ /* 0x000fe2000f8e023f */
[----:B------:R-:W-:Y:S01]  /*09e0*/  SEL R210, R210, 0x10, !P6 ;  /* 0x00000010d2d27807 */ /* 0x000fe20007000000 */
[----:B------:R-:W-:Y:S01]  /*09f0*/  IMAD R12, R12, 0x20, R0 ;  /* 0x000000200c0c7824 */ /* 0x000fe200078e0200 */
[----:B------:R-:W-:Y:S01]  /*0a00*/  SHF.R.S32.HI R0, RZ, 0x1, R10 ;  /* 0x00000001ff007819 */ /* 0x000fe2000001140a */
[----:B------:R-:W-:Y:S01]  /*0a10*/  IMAD.U32 R242, RZ, RZ, UR5 ;  /* 0x00000005fff27e24 */ /* 0x000fe2000f8e00ff */
[----:B------:R-:W-:Y:S01]  /*0a20*/  IADD3 R216, R2, R216, R4 ;  /* 0x000000d802d87210 */ /* 0x000fe20007ffe004 */
[----:B------:R-:W-:Y:S01]  /*0a30*/  IMAD.SHL.U32 R4, R13, 0x10, RZ ;  /* 0x000000100d047824 */ /* 0x000fe200078e00ff */
[----:B------:R-:W-:Y:S01]  /*0a40*/  SHF.R.U32.HI R2, RZ, 0x3, R8 ;  /* 0x00000003ff027819 */ /* 0x000fe20000011608 */
[----:B------:R-:W-:Y:S01]  /*0a50*/  UIMAD UR5, UR51, UR60, URZ ;  /* 0x0000003c330572a4 */ /* 0x000fe2000f8e023f */
[C---:B------:R-:W-:Y:S01]  /*0a60*/  LOP3.LUT P3, RZ, R0.reuse, 0x2, RZ, 0xc0, !PT ;  /* 0x0000000200ff7812 */ /* 0x040fe2000786c0ff */
[----:B------:R-:W-:Y:S01]  /*0a70*/  IMAD.SHL.U32 R0, R0, 0x40, RZ ;  /* 0x0000004000007824 */ /* 0x000fe200078e00ff */
[----:B------:R-:W-:Y:S01]  /*0a80*/  LOP3.LUT R5, R3, R2, RZ, 0x3c, !PT ;  /* 0x0000000203057212 */ /* 0x000fe200078e3cff */
[----:B------:R-:W-:Y:S01]  /*0a90*/  IMAD.SHL.U32 R2, R232, 0x8, RZ ;  /* 0x00000008e8027824 */ /* 0x000fe200078e00ff */
[----:B------:R-:W-:Y:S01]  /*0aa0*/  R2P PR, R15, 0x6 ;  /* 0x000000060f007804 */ /* 0x000fe20000000000 */
[----:B------:R-:W-:Y:S01]  /*0ab0*/  IMAD.SHL.U32 R216, R216, 0x2, RZ ;  /* 0x00000002d8d87824 */ /* 0x000fe200078e00ff */
[----:B------:R-:W-:Y:S01]  /*0ac0*/  LOP3.LUT R0, R0, 0xc0, RZ, 0xc0, !PT ;  /* 0x000000c000007812 */ /* 0x000fe200078ec0ff */
[----:B------:R-:W-:Y:S01]  /*0ad0*/  IMAD.U32 R250, RZ, RZ, UR5 ;  /* 0x00000005fffa7e24 */ /* 0x000fe2000f8e00ff */
[----:B------:R-:W-:Y:S01]  /*0ae0*/  LOP3.LUT R2, R2, 0x8, RZ, 0xc0, !PT ;  /* 0x0000000802027812 */ /* 0x000fe200078ec0ff */
[----:B------:R-:W-:Y:S01]  /*0af0*/  USHF.R.S32.HI UR5, URZ, 0x1f, UR19 ;  /* 0x0000001f3f057899 */ /* 0x000fe20008011413 */
[----:B------:R-:W-:Y:S01]  /*0b00*/  SHF.R.U32.HI R3, RZ, 0x3, R0 ;  /* 0x00000003ff037819 */ /* 0x000fe20000011600 */
[----:B------:R-:W-:Y:S01]  /*0b10*/  IMAD.U32 R128, R17, 0x20, R128 ;  /* 0x0000002011807824 */ /* 0x000fe200078e0080 */
[----:B------:R-:W-:Y:S01]  /*0b20*/  LOP3.LUT R7, R2, 0x10, R4, 0xf8, !PT ;  /* 0x0000001002077812 */ /* 0x000fe200078ef804 */
[C---:B------:R-:W-:Y:S01]  /*0b30*/  IMAD.IADD R215, R216.reuse, 0x1, R210 ;  /* 0x00000001d8d77824 */ /* 0x040fe200078e02d2 */
[----:B------:R-:W-:Y:S01]  /*0b40*/  LOP3.LUT R8, R3, R0, R2, 0x1e, !PT ;  /* 0x0000000003087212 */ /* 0x000fe200078e1e02 */
[----:B------:R-:W-:Y:S01]  /*0b50*/  IMAD.SHL.U32 R0, R15, 0x40, RZ ;  /* 0x000000400f007824 */ /* 0x000fe200078e00ff */
[C---:B------:R-:W-:Y:S01]  /*0b60*/  IADD3 R211, R216.reuse, 0x40, RZ ;  /* 0x00000040d8d37810 */ /* 0x040fe20007ffe0ff */
[C---:B------:R-:W-:Y:S01]  /*0b70*/  IMAD R3, R13.reuse, 0x200, R5 ;  /* 0x000002000d037824 */ /* 0x040fe200078e0205 */
[----:B------:R-:W-:Y:S01]  /*0b80*/  @P4 IADD3 R211, R216, -0x40, RZ ;  /* 0xffffffc0d8d34810 */ /* 0x000fe20007ffe0ff */
[----:B------:R-:W-:Y:S01]  /*0b90*/  IMAD.SHL.U32 R5, R13, 0x8, RZ ;  /* 0x000000080d057824 */ /* 0x000fe200078e00ff */
[----:B------:R-:W-:Y:S01]  /*0ba0*/  LOP3.LUT R0, R0, 0x1c0, RZ, 0xc0, !PT ;  /* 0x000001c000007812 */ /* 0x000fe200078ec0ff */
[----:B------:R-:W-:Y:S01]  /*0bb0*/  IMAD.SHL.U32 R2, R14, 0x40, RZ ;  /* 0x000000400e027824 */ /* 0x000fe200078e00ff */
[----:B------:R-:W-:Y:S01]  /*0bc0*/  SEL R132, R132, 0xffffffc0, !P2 ;  /* 0xffffffc084847807 */ /* 0x000fe20005000000 */
[----:B------:R-:W-:Y:S01]  /*0bd0*/  IMAD.IADD R8, R8, 0x1, R12 ;  /* 0x0000000108087824 */ /* 0x000fe200078e020c */
[----:B------:R-:W-:Y:S01]  /*0be0*/  LOP3.LUT R5, R5, 0x8, RZ, 0xc0, !PT ;  /* 0x0000000805057812 */ /* 0x000fe200078ec0ff */
[----:B------:R-:W-:Y:S01]  /*0bf0*/  IMAD.U32 R240, RZ, RZ, UR5 ;  /* 0x00000005fff07e24 */ /* 0x000fe2000f8e00ff */
[----:B------:R-:W-:Y:S01]  /*0c00*/  SHF.R.U32.HI R6, RZ, 0x3, R0 ;  /* 0x00000003ff067819 */ /* 0x000fe20000011600 */
[----:B------:R-:W-:Y:S01]  /*0c10*/  USHF.R.S32.HI UR5, URZ, 0x1f, UR59 ;  /* 0x0000001f3f057899 */ /* 0x000fe2000801143b */
[----:B------:R-:W-:Y:S01]  /*0c20*/  LOP3.LUT R2, R2, 0xc0, RZ, 0xc0, !PT ;  /* 0x000000c002027812 */ /* 0x000fe200078ec0ff */
[----:B------:R-:W-:Y:S01]  /*0c30*/  IMAD.SHL.U32 R128, R128, 0x2, RZ ;  /* 0x0000000280807824 */ /* 0x000fe200078e00ff */
[----:B------:R-:W-:Y:S01]  /*0c40*/  LOP3.LUT R6, R6, R0, R5, 0x1e, !PT ;  /* 0x0000000006067212 */ /* 0x000fe200078e1e05 */
[----:B------:R-:W-:Y:S01]  /*0c50*/  IMAD.SHL.U32 R0, R16, 0x20, RZ ;  /* 0x0000002010007824 */ /* 0x000fe200078e00ff */
[----:B------:R-:W-:Y:S01]  /*0c60*/  SHF.R.U32.HI R4, RZ, 0x3, R2 ;  /* 0x00000003ff047819 */ /* 0x000fe20000011602 */
[----:B------:R-:W-:Y:S01]  /*0c70*/  IMAD.IADD R210, R210, 0x1, R211 ;  /* 0x00000001d2d27824 */ /* 0x000fe200078e02d3 */
[----:B------:R-:W-:Y:S01]  /*0c80*/  SEL R129, R137, 0xffffffe0, !P0 ;  /* 0xffffffe089817807 */ /* 0x000fe20004000000 */
[----:B------:R-:W-:Y:S01]  /*0c90*/  IMAD.IADD R131, R131, 0x1, R6 ;  /* 0x0000000183837824 */ /* 0x000fe200078e0206 */
[C---:B------:R-:W-:Y:S01]  /*0ca0*/  LOP3.LUT R5, R4.reuse, R2, R5, 0x1e, !PT ;  /* 0x0000000204057212 */ /* 0x040fe200078e1e05 */
[----:B------:R-:W-:Y:S01]  /*0cb0*/  IMAD R142, R235, 0x200, R0 ;  /* 0x00000200eb8e7824 */ /* 0x000fe200078e0200 */
[----:B------:R-:W-:Y:S01]  /*0cc0*/  LOP3.LUT R2, R4, R7, R2, 0x1e, !PT ;  /* 0x0000000704027212 */ /* 0x000fe200078e1e02 */
[--C-:B------:R-:W-:Y:S01]  /*0cd0*/  IMAD.IADD R217, R216, 0x1, R212.reuse ;  /* 0x00000001d8d97824 */ /* 0x100fe200078e02d4 */
[----:B------:R-:W-:Y:S01]  /*0ce0*/  LEA R131, R131, 0xa000, 0x1 ;  /* 0x0000a00083837811 */ /* 0x000fe200078e08ff */
[----:B------:R-:W-:Y:S01]  /*0cf0*/  IMAD.IADD R214, R215, 0x1, R212 ;  /* 0x00000001d7d67824 */ /* 0x000fe200078e02d4 */
[----:B------:R-:W-:Y:S01]  /*0d00*/  LEA R236, R8, 0x6000, 0x1 ;  /* 0x0000600008ec7811 */ /* 0x000fe200078e08ff */
[----:B------:R-:W-:Y:S01]  /*0d10*/  IMAD.IADD R136, R0, 0x1, R2 ;  /* 0x0000000100887824 */ /* 0x000fe200078e0202 */
[C---:B------:R-:W-:Y:S01]  /*0d20*/  IADD3 R138, R131.reuse, 0x20, RZ ;  /* 0x00000020838a7810 */ /* 0x040fe20007ffe0ff */
[----:B------:R-:W-:Y:S01]  /*0d30*/  IMAD.IADD R213, R212, 0x1, R211 ;  /* 0x00000001d4d57824 */ /* 0x000fe200078e02d3 */
[C---:B------:R-:W-:Y:S01]  /*0d40*/  @P1 IADD3 R138, R131.reuse, -0x20, RZ ;  /* 0xffffffe0838a1810 */ /* 0x040fe20007ffe0ff */
[----:B------:R-:W-:Y:S01]  /*0d50*/  IMAD.IADD R133, R131, 0x1, R132 ;  /* 0x0000000183857824 */ /* 0x000fe200078e0284 */
[----:B------:R-:W-:Y:S01]  /*0d60*/  LOP3.LUT P0, RZ, R14, 0x2, RZ, 0xc0, !PT ;  /* 0x000000020eff7812 */ /* 0x000fe2000780c0ff */
[----:B------:R-:W-:Y:S01]  /*0d70*/  IMAD.U32 R243, RZ, RZ, UR8 ;  /* 0x00000008fff37e24 */ /* 0x000fe2000f8e00ff */
[----:B------:R-:W-:Y:S01]  /*0d80*/  IADD3 R237, R236, 0x20, RZ ;  /* 0x00000020eced7810 */ /* 0x000fe20007ffe0ff */
[----:B------:R-:W-:Y:S01]  /*0d90*/  IMAD.IADD R142, R142, 0x1, R5 ;  /* 0x000000018e8e7824 */ /* 0x000fe200078e0205 */
[----:B------:R-:W-:Y:S01]  /*0da0*/  SEL R137, R137, 0xffffffe0, !P0 ;  /* 0xffffffe089897807 */ /* 0x000fe20004000000 */
[----:B------:R-:W-:Y:S01]  /*0db0*/  IMAD.U32 R239, RZ, RZ, UR6 ;  /* 0x00000006ffef7e24 */ /* 0x000fe2000f8e00ff */
[----:B------:R-:W-:Y:S01]  /*0dc0*/  @P3 IADD3 R237, R236, -0x20, RZ ;  /* 0xffffffe0eced3810 */ /* 0x000fe20007ffe0ff */
[----:B------:R-:W-:Y:S01]  /*0dd0*/  IMAD.U32 R249, RZ, RZ, UR5 ;  /* 0x00000005fff97e24 */ /* 0x000fe2000f8e00ff */
[C---:B------:R-:W-:Y:S01]  /*0de0*/  IADD3 R141, R138.reuse, 0x2000, RZ ;  /* 0x000020008a8d7810 */ /* 0x040fe20007ffe0ff */
[----:B------:R-:W-:Y:S01]  /*0df0*/  IMAD.SHL.U32 R2, R3, 0x2, RZ ;  /* 0x0000000203027824 */ /* 0x000fe200078e00ff */
[----:B------:R-:W-:Y:S01]  /*0e00*/  IADD3 R140, R138, 0x4000, RZ ;  /* 0x000040008a8c7810 */ /* 0x000fe20007ffe0ff */
[----:B------:R-:W-:Y:S01]  /*0e10*/  IMAD.IADD R129, R128, 0x1, R129 ;  /* 0x0000000180817824 */ /* 0x000fe200078e0281 */
[----:B------:R-:W-:Y:S01]  /*0e20*/  IADD3 R139, R138, 0x6000, RZ ;  /* 0x000060008a8b7810 */ /* 0x000fe20007ffe0ff */
[----:B------:R-:W-:Y:S01]  /*0e30*/  IMAD.IADD R212, R212, 0x1, R210 ;  /* 0x00000001d4d47824 */ /* 0x000fe200078e02d2 */
[----:B------:R-:W-:Y:S01]  /*0e40*/  USHF.L.U32 UR34, UR58, 0x4, URZ ;  /* 0x000000043a227899 */ /* 0x000fe2000800063f */
[----:B------:R-:W-:Y:S01]  /*0e50*/  IMAD.IADD R132, R132, 0x1, R138 ;  /* 0x0000000184847824 */ /* 0x000fe200078e028a */
[----:B------:R-:W-:-:S02]  /*0e60*/  UIMAD UR33, UR58, 0x18, URZ ;  /* 0x000000183a2178a4 */ /* 0x000fc4000f8e023f */
[----:B------:R-:W-:Y:S02]  /*0e70*/  USHF.L.U32 UR32, UR58, 0x5, URZ ;  /* 0x000000053a207899 */ /* 0x000fe4000800063f */
[----:B------:R-:W-:Y:S02]  /*0e80*/  UIMAD UR31, UR58, 0x28, URZ ;  /* 0x000000283a1f78a4 */ /* 0x000fe4000f8e023f */
[----:B------:R-:W-:Y:S02]  /*0e90*/  UIMAD UR30, UR58, 0x30, URZ ;  /* 0x000000303a1e78a4 */ /* 0x000fe4000f8e023f */
[----:B------:R-:W-:Y:S02]  /*0ea0*/  UIMAD UR29, UR58, 0x38, URZ ;  /* 0x000000383a1d78a4 */ /* 0x000fe4000f8e023f */
[----:B------:R-:W-:Y:S02]  /*0eb0*/  USHF.L.U32 UR28, UR58, 0x6, URZ ;  /* 0x000000063a1c7899 */ /* 0x000fe4000800063f */
[----:B------:R-:W-:-:S02]  /*0ec0*/  UIMAD UR27, UR58, 0x48, URZ ;  /* 0x000000483a1b78a4 */ /* 0x000fc4000f8e023f */
[----:B------:R-:W-:Y:S02]  /*0ed0*/  UIMAD UR26, UR58, 0x50, URZ ;  /* 0x000000503a1a78a4 */ /* 0x000fe4000f8e023f */
[----:B------:R-:W-:Y:S02]  /*0ee0*/  UIMAD UR25, UR58, 0x58, URZ ;  /* 0x000000583a1978a4 */ /* 0x000fe4000f8e023f */
[----:B------:R-:W-:Y:S02]  /*0ef0*/  UIMAD UR24, UR58, 0x60, URZ ;  /* 0x000000603a1878a4 */ /* 0x000fe4000f8e023f */
[----:B------:R-:W-:Y:S02]  /*0f00*/  UIMAD UR23, UR58, 0x68, URZ ;  /* 0x000000683a1778a4 */ /* 0x000fe4000f8e023f */
[----:B------:R-:W-:Y:S02]  /*0f10*/  UIMAD UR22, UR58, 0x70, URZ ;  /* 0x000000703a1678a4 */ /* 0x000fe4000f8e023f */
[----:B------:R-:W-:-:S02]  /*0f20*/  UIMAD UR21, UR58, 0x78, URZ ;  /* 0x000000783a1578a4 */ /* 0x000fc4000f8e023f */
[----:B------:R-:W-:Y:S02]  /*0f30*/  UIADD3 UR20, -UR59, URZ, URZ ;  /* 0x0000003f3b147290 */ /* 0x000fe4000fffe13f */
[----:B------:R-:W-:Y:S02]  /*0f40*/  UMOV UR55, 0xffffe000 ;  /* 0xffffe00000377882 */ /* 0x000fe40000000000 */
.L_x_554:
[----:B------:R-:W-:Y:S02]  /*0f50*/  ULDC.64 UR6, c[0x0][0x250] ;  /* 0x0000940000067ab9 */ /* 0x000fe40000000a00 */
[----:B------:R-:W-:Y:S02]  /*0f60*/  UISETP.NE.U32.AND UP3, UPT, URZ, UR6, UPT ;  /* 0x000000063f00728c */ /* 0x000fe4000bf65070 */
[----:B------:R-:W-:Y:S02]  /*0f70*/  USHF.L.U32 UR10, UR44, 0x2, URZ ;  /* 0x000000022c0a7899 */ /* 0x000fe4000800063f */
[----:B------:R-:W-:Y:S02]  /*0f80*/  UISETP.NE.AND.EX UP3, UPT, URZ, UR7, UPT, UP3 ;  /* 0x000000073f00728c */ /* 0x000fe4000bf65330 */
[----:B------:R-:W-:-:S02]  /*0f90*/  USHF.R.S32.HI UR54, URZ, 0x1f, UR44 ;  /* 0x0000001f3f367899 */ /* 0x000fc4000801142c */
[----:B------:R-:W-:Y:S02]  /*0fa0*/  ULDC.U8 UR4, c[0x0][0x312] ;  /* 0x0000c48000047ab9 */ /* 0x000fe40000000000 */
        /* <DEDUP_REMOVED lines=47> */
.L_x_526:
        /* <DEDUP_REMOVED lines=59> */
.L_x_528:
        /* <DEDUP_REMOVED lines=18> */
.L_x_529:
[----:B------:R-:W-:Y:S01]  /*1770*/  IABS R7, c[0x0][0x1c8] ;  /* 0x0000720000077a13 */ /* 0x000fe20000000000 */
[----:B------:R-:W-:Y:S01]  /*1780*/  ULDC.64 UR14, c[0x0][0x370] ;  /* 0x0000dc00000e7ab9 */ /* 0x000fe20000000a00 */
[----:B------:R-:W1:Y:S01]  /*1790*/  R2UR UR17, R242 ;  /* 0x00000000f21173c2 */ /* 0x000e6200000e0000 */
[----:B------:R-:W-:Y:S01]  /*17a0*/  @UP2 UIMAD.WIDE.U32 UR6, UR4, UR14, URZ ;  /* 0x0000000e040622a5 */ /* 0x000fe2000f8e003f */
[----:B------:R-:W2:Y:S01]  /*17b0*/  I2F.RP R4, R7 ;  /* 0x0000000700047306 */ /* 0x000ea20000209400 */
[----:B------:R-:W-:Y:S01]  /*17c0*/  ULDC UR16, c[0x0][0x224] ;  /* 0x0000890000107ab9 */ /* 0x000fe20000000800 */
[----:B------:R-:W-:Y:S01]  /*17d0*/  IABS R3, UR52 ;  /* 0x0000003400037c13 */ /* 0x000fe20008000000 */
[----:B------:R-:W-:Y:S01]  /*17e0*/  @UP2 UIMAD UR39, UR4, UR15, UR7 ;  /* 0x0000000f042722a4 */ /* 0x000fe2000f8e0207 */
[----:B------:R-:W-:Y:S01]  /*17f0*/  ISETP.NE.AND P2, PT, RZ, c[0x0][0x1c8], PT ;  /* 0x00007200ff007a0c */ /* 0x000fe20003f45270 */
[----:B------:R-:W-:Y:S01]  /*1800*/  UIMAD UR10, UR51, UR60, URZ ;  /* 0x0000003c330a72a4 */ /* 0x000fe2000f8e023f */
[----:B------:R-:W3:Y:S01]  /*1810*/  R2UR UR41, R245 ;  /* 0x00000000f52973c2 */ /* 0x000ee200000e0000 */
[----:B------:R-:W-:-:S02]  /*1820*/  @UP2 UMOV UR38, UR6 ;  /* 0x0000000600262c82 */ /* 0x000fc40008000000 */
[----:B------:R-:W-:Y:S02]  /*1830*/  ULDC.64 UR6, c[0x0][0x368] ;  /* 0x0000da0000067ab9 */ /* 0x000fe40000000a00 */
[----:B------:R-:W-:Y:S02]  /*1840*/  @!UP2 UIMAD UR8, UR54, UR6, URZ ;  /* 0x000000063608a2a4 */ /* 0x000fe4000f8e023f */
[----:B------:R-:W-:Y:S01]  /*1850*/  ULDC.64 UR14, c[0x0][0x3d8] ;  /* 0x0000f600000e7ab9 */ /* 0x000fe20000000a00 */
[----:B------:R-:W4:Y:S01]  /*1860*/  R2UR UR19, R239 ;  /* 0x00000000ef1373c2 */ /* 0x000f2200000e0000 */
[----:B------:R-:W-:Y:S01]  /*1870*/  @!UP2 UIMAD UR8, UR44, UR7, UR8 ;  /* 0x000000072c08a2a4 */ /* 0x000fe2000f8e0208 */
[----:B--2---:R-:W2:Y:S01]  /*1880*/  MUFU.RCP R4, R4 ;  /* 0x0000000400047308 */ /* 0x004ea20000001000 */
[----:B------:R-:W-:-:S04]  /*1890*/  @!UP2 UIMAD.WIDE.U32 UR6, UR44, UR6, URZ ;  /* 0x000000062c06a2a5 */ /* 0x000fc8000f8e003f */
[----:B------:R-:W-:Y:S02]  /*18a0*/  @!UP2 UIADD3 UR39, UR7, UR8, URZ ;  /* 0x000000080727a290 */ /* 0x000fe4000fffe03f */
[----:B------:R-:W-:Y:S02]  /*18b0*/  UIMAD UR8, UR51, UR4, URZ ;  /* 0x00000004330872a4 */ /* 0x000fe4000f8e023f */
[----:B------:R-:W-:Y:S02]  /*18c0*/  @!UP2 UMOV UR38, UR6 ;  /* 0x000000060026ac82 */ /* 0x000fe40008000000 */
[----:B-1----:R-:W-:-:S04]  /*18d0*/  UIMAD UR6, UR54, UR16, UR17 ;  /* 0x00000010360672a4 */ /* 0x002fc8000f8e0211 */
[----:B------:R-:W-:Y:S01]  /*18e0*/  UIADD3 UR6, UR61, UR6, URZ ;  /* 0x000000063d067290 */ /* 0x000fe2000fffe03f */
[----:B--2---:R-:W-:-:S03]  /*18f0*/  IADD3 R4, R4, 0xffffffe, RZ ;  /* 0x0ffffffe04047810 */ /* 0x004fc60007ffe0ff */
[----:B------:R-:W-:Y:S01]  /*1900*/  UIMAD UR6, UR50, UR6, UR10 ;  /* 0x00000006320672a4 */ /* 0x000fe2000f8e020a */
[----:B------:R-:W1:Y:S01]  /*1910*/  F2I.FTZ.U32.TRUNC.NTZ R5, R4 ;  /* 0x0000000400057305 */ /* 0x000e62000021f000 */
[----:B------:R-:W2:Y:S02]  /*1920*/  S2UR UR10, SR_CTAID.X ;  /* 0x00000000000a79c3 */ /* 0x000ea40000002500 */
[----:B------:R-:W-:Y:S02]  /*1930*/  UIADD3 UR16, UR57, UR6, URZ ;  /* 0x0000000639107290 */ /* 0x000fe4000fffe03f */
[----:B------:R-:W-:-:S04]  /*1940*/  UIMAD.WIDE.U32 UR6, UR50, UR4, URZ ;  /* 0x00000004320672a5 */ /* 0x000fc8000f8e003f */
[----:B------:R-:W-:Y:S02]  /*1950*/  @UP2 UIADD3 UR16, UR7, UR8, URZ ;  /* 0x0000000807102290 */ /* 0x000fe4000fffe03f */
[----:B------:R-:W-:Y:S01]  /*1960*/  USEL UR17, UR56, UR6, !UP2 ;  /* 0x0000000638117287 */ /* 0x000fe2000d000000 */
[----:B-1----:R-:W-:Y:S02]  /*1970*/  IMAD.MOV R0, RZ, RZ, -R5 ;  /* 0x000000ffff007224 */ /* 0x002fe400078e0a05 */
[----:B------:R-:W-:Y:S02]  /*1980*/  IMAD.MOV.U32 R4, RZ, RZ, RZ ;  /* 0x000000ffff047224 */ /* 0x000fe400078e00ff */
[----:B------:R-:W-:-:S04]  /*1990*/  IMAD R0, R0, R7, RZ ;  /* 0x0000000700007224 */ /* 0x000fc800078e02ff */
[----:B------:R-:W-:Y:S01]  /*19a0*/  IMAD.HI.U32 R4, R5, R0, R4 ;  /* 0x0000000005047227 */ /* 0x000fe200078e0004 */
[----:B--2---:R-:W-:-:S03]  /*19b0*/  UIMAD.WIDE.U32 UR6, UR10, UR14, URZ ;  /* 0x0000000e0a0672a5 */ /* 0x004fc6000f8e003f */
[----:B------:R-:W-:Y:S01]  /*19c0*/  IMAD.MOV.U32 R0, RZ, RZ, R3 ;  /* 0x000000ffff007224 */ /* 0x000fe200078e0003 */
[----:B------:R-:W-:Y:S02]  /*19d0*/  UIMAD UR14, UR10, UR15, UR7 ;  /* 0x0000000f0a0e72a4 */ /* 0x000fe4000f8e0207 */
[----:B------:R-:W-:Y:S01]  /*19e0*/  USEL UR15, UR6, URZ, UP6 ;  /* 0x0000003f060f7287 */ /* 0x000fe2000b000000 */
[----:B------:R-:W-:Y:S01]  /*19f0*/  IMAD.HI.U32 R6, R4, R0, RZ ;  /* 0x0000000004067227 */ /* 0x000fe200078e00ff */
[----:B------:R-:W-:Y:S02]  /*1a00*/  USHF.L.U64.HI UR6, UR44, 0x7, UR54 ;  /* 0x000000072c067899 */ /* 0x000fe40008010236 */
[----:B------:R-:W-:Y:S01]  /*1a10*/  USHF.L.U32 UR10, UR44, 0x7, URZ ;  /* 0x000000072c0a7899 */ /* 0x000fe2000800063f */
[----:B------:R-:W-:Y:S01]  /*1a20*/  IMAD.MOV R3, RZ, RZ, -R6 ;  /* 0x000000ffff037224 */ /* 0x000fe200078e0a06 */
[----:B------:R-:W-:Y:S02]  /*1a30*/  USEL UR7, UR6, URZ, UP1 ;  /* 0x0000003f06077287 */ /* 0x000fe40008800000 */
[----:B------:R-:W-:Y:S01]  /*1a40*/  USEL UR6, UR10, URZ, UP1 ;  /* 0x0000003f0a067287 */ /* 0x000fe20008800000 */
[----:B------:R-:W-:Y:S01]  /*1a50*/  IMAD R0, R7, R3, R0 ;  /* 0x0000000307007224 */ /* 0x000fe200078e0200 */
[----:B------:R-:W-:-:S02]  /*1a60*/  USEL UR14, UR14, URZ, UP6 ;  /* 0x0000003f0e0e7287 */ /* 0x000fc4000b000000 */
[----:B------:R-:W-:Y:S02]  /*1a70*/  UIADD3 UR6, UP1, UR5, UR6, URZ ;  /* 0x0000000605067290 */ /* 0x000fe4000ff3e03f */
[----:B------:R-:W-:Y:S02]  /*1a80*/  ISETP.GT.U32.AND P1, PT, R7, R0, PT ;  /* 0x000000000700720c */ /* 0x000fe40003f24070 */
[----:B------:R-:W-:Y:S02]  /*1a90*/  UIADD3.X UR8, UR42, UR7, URZ, UP1, !UPT ;  /* 0x000000072a087290 */ /* 0x000fe40008ffe43f */
[----:B------:R-:W-:-:S04]  /*1aa0*/  UIMAD UR7, UR51, UR6, URZ ;  /* 0x00000006330772a4 */ /* 0x000fc8000f8e023f */
[----:B------:R-:W-:-:S05]  /*1ab0*/  UIMAD UR10, UR50, UR8, UR7 ;  /* 0x00000008320a72a4 */ /* 0x000fca000f8e0207 */
[----:B------:R-:W-:Y:S01]  /*1ac0*/  @!P1 IMAD.IADD R0, R0, 0x1, -R7 ;  /* 0x0000000100009824 */ /* 0x000fe200078e0a07 */
[----:B------:R-:W-:Y:S01]  /*1ad0*/  @!P1 IADD3 R6, R6, 0x1, RZ ;  /* 0x0000000106069810 */ /* 0x000fe20007ffe0ff */
[----:B------:R-:W1:Y:S01]  /*1ae0*/  R2UR UR7, R244 ;  /* 0x00000000f40773c2 */ /* 0x000e6200000e0000 */
[----:B---3--:R-:W-:Y:S01]  /*1af0*/  ISETP.LE.AND P1, PT, RZ, UR41, PT ;  /* 0x00000029ff007c0c */ /* 0x008fe2000bf23270 */
[----:B------:R-:W-:Y:S01]  /*1b00*/  ULDC UR41, c[0x0][0x234] ;  /* 0x00008d0000297ab9 */ /* 0x000fe20000000800 */
[----:B------:R-:W-:-:S13]  /*1b10*/  ISETP.GE.U32.AND P3, PT, R0, R7, PT ;  /* 0x000000070000720c */ /* 0x000fda0003f66070 */
[----:B------:R-:W-:-:S05]  /*1b20*/  @P3 IADD3 R6, R6, 0x1, RZ ;  /* 0x0000000106063810 */ /* 0x000fca0007ffe0ff */
[----:B------:R-:W-:Y:S01]  /*1b30*/  @!P1 IMAD.MOV R6, RZ, RZ, -R6 ;  /* 0x000000ffff069224 */ /* 0x000fe200078e0a06 */
[----:B------:R-:W-:Y:S01]  /*1b40*/  PLOP3.LUT P1, PT, PT, PT, UP5, 0x80, 0x0 ;  /* 0x000000000000781c */ /* 0x000fe20003f2f058 */
[----:B-1----:R-:W-:Y:S01]  /*1b50*/  @UP5 USEL UR7, UR7, UR4, !UP2 ;  /* 0x0000000407075287 */ /* 0x002fe2000d000000 */
[----:B------:R-:W-:-:S03]  /*1b60*/  @!P2 LOP3.LUT R6, RZ, c[0x0][0x1c8], RZ, 0x33, !PT ;  /* 0x00007200ff06aa12 */ /* 0x000fc600078e33ff */
[----:B------:R-:W-:Y:S01]  /*1b70*/  @UP5 UIMAD UR8, UR52, UR41, UR7 ;  /* 0x00000029340852a4 */ /* 0x000fe2000f8e0207 */
[----:B------:R-:W-:Y:S01]  /*1b80*/  SHF.R.S32.HI R13, RZ, 0x1f, R6 ;  /* 0x0000001fff0d7819 */ /* 0x000fe20000011406 */
[----:B------:R-:W-:Y:S02]  /*1b90*/  UIMAD.WIDE.U32 UR6, UR50, UR6, URZ ;  /* 0x00000006320672a5 */ /* 0x000fe4000f8e003f */
[----:B------:R-:W-:Y:S02]  /*1ba0*/  USHF.R.S32.HI UR41, URZ, 0x1f, UR37 ;  /* 0x0000001f3f297899 */ /* 0x000fe40008011425 */
[----:B------:R-:W-:Y:S02]  /*1bb0*/  UIADD3 UR10, UR7, UR10, URZ ;  /* 0x0000000a070a7290 */ /* 0x000fe4000fffe03f */
[----:B----4-:R-:W-:Y:S01]  /*1bc0*/  @!UP5 UMOV UR8, UR19 ;  /* 0x000000130008dc82 */ /* 0x010fe20008000000 */
[----:B------:R-:W-:Y:S05]  /*1bd0*/  @!P1 BRA `(.L_x_530) ;  /* 0x0000007000009947 */ /* 0x000fea0003800000 */
[----:B------:R-:W-:Y:S01]  /*1be0*/  ULDC UR52, c[0x0][0x224] ;  /* 0x0000890000347ab9 */ /* 0x000fe20000000800 */
[----:B------:R-:W1:Y:S01]  /*1bf0*/  R2UR UR19, R247 ;  /* 0x00000000f71373c2 */ /* 0x000e6200000e0000 */
[----:B------:R-:W-:-:S04]  /*1c00*/  @!UP2 UIMAD UR4, UR44, UR52, URZ ;  /* 0x000000342c04a2a4 */ /* 0x000fc8000f8e023f */
[----:B------:R-:W-:-:S03]  /*1c10*/  ULEA UR4, UR44, UR4, 0x7 ;  /* 0x000000042c047291 */ /* 0x000fc6000f8e383f */
[----:B------:R-:W1:Y:S02]  /*1c20*/  S2UR UR52, SR_CTAID.Z ;  /* 0x00000000003479c3 */ /* 0x000e640000002700 */
[----:B-1----:R-:W-:Y:S01]  /*1c30*/  UIMAD UR4, UR19, UR52, UR4 ;  /* 0x00000034130472a4 */ /* 0x002fe2000f8e0204 */
[----:B------:R-:W-:Y:S05]  /*1c40*/  BRA `(.L_x_531) ;  /* 0x0000002000007947 */ /* 0x000fea0003800000 */
.L_x_530:
[----:B------:R1:W2:Y:S01]  /*1c50*/  R2UR UR4, R243 ;  /* 0x00000000f30473c2 */ /* 0x0002a200000e0000 */
[----:B------:R-:W-:-:S07]  /*1c60*/  DEPBAR.LE SB1, 0x0, {2} ;  /* 0x000090040000791a */ /* 0x000fce0000000000 */
.L_x_531:
[----:B------:R-:W1:Y:S01]  /*1c70*/  R2UR UR19, R246 ;  /* 0x00000000f61373c2 */ /* 0x000e6200000e0000 */
[----:B------:R-:W2:Y:S01]  /*1c80*/  S2R R14, SR_TID.X ;  /* 0x00000000000e7919 */ /* 0x000ea20000002100 */
[----:B------:R-:W-:Y:S01]  /*1c90*/  USHF.R.S32.HI UR7, URZ, 0x1f, UR59 ;  /* 0x0000001f3f077899 */ /* 0x000fe2000801143b */
[----:B------:R-:W-:Y:S01]  /*1ca0*/  IMAD.U32 R12, RZ, RZ, UR5 ;  /* 0x00000005ff0c7e24 */ /* 0x000fe2000f8e00ff */
[----:B------:R-:W-:Y:S01]  /*1cb0*/  UIADD3 UR4, UR5, UR4, URZ ;  /* 0x0000000405047290 */ /* 0x000fe2000fffe03f */
[----:B------:R-:W-:Y:S01]  /*1cc0*/  BSSY B1, `(.L_x_527) ;  /* 0x0000803000017945 */ /* 0x000fe20003800000 */
[----:B------:R-:W-:-:S02]  /*1cd0*/  UIADD3 UR8, UR5, UR8, URZ ;  /* 0x0000000805087290 */ /* 0x000fc4000fffe03f */
[----:B-1----:R-:W-:Y:S01]  /*1ce0*/  UIADD3 UR6, UP4, UP3, UR6, UR59, UR19 ;  /* 0x0000003b06067290 */ /* 0x002fe2000fb9e013 */
[----:B--2---:R-:W-:-:S03]  /*1cf0*/  SHF.R.S32.HI R15, RZ, 0x1f, R14 ;  /* 0x0000001fff0f7819 */ /* 0x004fc6000001140e */
[----:B------:R-:W-:Y:S01]  /*1d00*/  UIADD3 UR19, UP2, UP1, UR15, UR6, UR17 ;  /* 0x000000060f137290 */ /* 0x000fe2000f95e011 */
[----:B------:R-:W-:Y:S01]  /*1d10*/  LEA.HI R4, R15, R14, RZ, 0x2 ;  /* 0x0000000e0f047211 */ /* 0x000fe200078f10ff */
[----:B------:R-:W-:-:S03]  /*1d20*/  USHF.R.S32.HI UR17, URZ, 0x1f, UR52 ;  /* 0x0000001f3f117899 */ /* 0x000fc60008011434 */
[----:B------:R-:W-:Y:S02]  /*1d30*/  SHF.R.S32.HI R0, RZ, 0x2, R4 ;  /* 0x00000002ff007819 */ /* 0x000fe40000011404 */
[----:B------:R-:W1:Y:S01]  /*1d40*/  R2UR UR6, R240 ;  /* 0x00000000f00673c2 */ /* 0x000e6200000e0000 */
[----:B------:R-:W-:Y:S02]  /*1d50*/  LOP3.LUT R4, R4, 0xfffffffc, RZ, 0xc0, !PT ;  /* 0xfffffffc04047812 */ /* 0x000fe400078ec0ff */
[----:B------:R-:W-:Y:S02]  /*1d60*/  SHF.R.S32.HI R20, RZ, 0x1f, R0 ;  /* 0x0000001fff147819 */ /* 0x000fe40000011400 */
[----:B------:R-:W-:Y:S01]  /*1d70*/  IADD3 R3, P1, R0, UR5, RZ ;  /* 0x0000000500037c10 */ /* 0x000fe2000ff3e0ff */
[----:B------:R-:W-:-:S03]  /*1d80*/  IMAD.IADD R4, R14, 0x1, -R4 ;  /* 0x000000010e047824 */ /* 0x000fc600078e0a04 */
[----:B------:R-:W-:Y:S01]  /*1d90*/  IADD3.X R7, R20, UR42, RZ, P1, !PT ;  /* 0x0000002a14077c10 */ /* 0x000fe20008ffe4ff */
[----:B------:R-:W-:-:S04]  /*1da0*/  IMAD.SHL.U32 R4, R4, 0x8, RZ ;  /* 0x0000000804047824 */ /* 0x000fc800078e00ff */
[----:B------:R-:W-:Y:S01]  /*1db0*/  IMAD R7, R7, c[0x0][0x190], RZ ;  /* 0x0000640007077a24 */ /* 0x000fe200078e02ff */
[----:B------:R-:W-:-:S05]  /*1dc0*/  SHF.R.S32.HI R5, RZ, 0x1f, R4 ;  /* 0x0000001fff057819 */ /* 0x000fca0000011404 */
[----:B------:R-:W-:Y:S01]  /*1dd0*/  IMAD.WIDE.U32 R8, R3, c[0x0][0x190], R4 ;  /* 0x0000640003087a25 */ /* 0x000fe200078e0004 */
[----:B-1----:R-:W-:-:S03]  /*1de0*/  UIADD3.X UR6, UR10, UR7, UR6, UP4, UP3 ;  /* 0x000000070a067290 */ /* 0x002fc6000a7e6406 */
[----:B------:R-:W-:Y:S01]  /*1df0*/  IMAD R3, R3, c[0x0][0x194], R7 ;  /* 0x0000650003037a24 */ /* 0x000fe200078e0207 */
[----:B------:R-:W-:Y:S01]  /*1e00*/  IADD3 R10, P1, R8, UR53, RZ ;  /* 0x00000035080a7c10 */ /* 0x000fe2000ff3e0ff */
[----:B------:R-:W-:Y:S01]  /*1e10*/  UIADD3.X UR15, UR14, UR6, UR16, UP2, UP1 ;  /* 0x000000060e0f7290 */ /* 0x000fe200097e2410 */
[----:B------:R-:W-:Y:S02]  /*1e20*/  IADD3 R8, P2, R4, UR38, RZ ;  /* 0x0000002604087c10 */ /* 0x000fe4000ff5e0ff */
[----:B------:R-:W-:Y:S01]  /*1e30*/  ULDC.64 UR6, c[0x0][0x1a8] ;  /* 0x00006a0000067ab9 */ /* 0x000fe20000000a00 */
[----:B------:R-:W-:Y:S01]  /*1e40*/  IADD3.X R11, R9, UR49, R3, P1, !PT ;  /* 0x00000031090b7c10 */ /* 0x000fe20008ffe403 */
[----:B------:R-:W-:Y:S01]  /*1e50*/  UIMAD UR6, UR17, UR6, URZ ;  /* 0x00000006110672a4 */ /* 0x000fe2000f8e023f */
[----:B------:R-:W-:Y:S02]  /*1e60*/  LEA.HI R3, R15, R14, RZ, 0x5 ;  /* 0x0000000e0f037211 */ /* 0x000fe400078f28ff */
[----:B------:R-:W-:Y:S01]  /*1e70*/  IADD3.X R9, R5, UR39, RZ, P2, !PT ;  /* 0x0000002705097c10 */ /* 0x000fe200097fe4ff */
[----:B------:R-:W-:Y:S01]  /*1e80*/  UIMAD UR14, UR52, UR7, UR6 ;  /* 0x00000007340e72a4 */ /* 0x000fe2000f8e0206 */
[----:B------:R-:W-:Y:S01]  /*1e90*/  LOP3.LUT R19, R3, 0xffffffe0, RZ, 0xc0, !PT ;  /* 0xffffffe003137812 */ /* 0x000fe200078ec0ff */
[----:B------:R-:W-:Y:S01]  /*1ea0*/  ULDC.64 UR38, c[0x0][0x200] ;  /* 0x0000800000267ab9 */ /* 0x000fe20000000a00 */
[----:B------:R-:W-:Y:S01]  /*1eb0*/  SHF.R.S32.HI R3, RZ, 0x5, R3 ;  /* 0x00000005ff037819 */ /* 0x000fe20000011403 */
[----:B------:R-:W-:Y:S01]  /*1ec0*/  ULDC.64 UR6, c[0x0][0x378] ;  /* 0x0000de0000067ab9 */ /* 0x000fe20000000a00 */
[----:B------:R-:W-:Y:S01]  /*1ed0*/  IMAD.WIDE.U32 R8, R12, c[0x0][0x370], R8 ;  /* 0x0000dc000c087a25 */ /* 0x000fe200078e0008 */
[----:B------:R-:W-:-:S03]  /*1ee0*/  UIMAD UR6, UR17, UR6, URZ ;  /* 0x00000006110672a4 */ /* 0x000fc6000f8e023f */
[----:B------:R-:W-:Y:S01]  /*1ef0*/  ULDC.64 UR16, c[0x0][0x3c8] ;  /* 0x0000f20000107ab9 */ /* 0x000fe20000000a00 */
[----:B------:R-:W-:Y:S01]  /*1f00*/  IMAD.IADD R19, R14, 0x1, -R19 ;  /* 0x000000010e137824 */ /* 0x000fe200078e0a13 */
[----:B------:R-:W-:-:S03]  /*1f10*/  UIMAD UR10, UR52, UR7, UR6 ;  /* 0x00000007340a72a4 */ /* 0x000fc6000f8e0206 */
[----:B------:R-:W-:Y:S01]  /*1f20*/  ULDC.64 UR6, c[0x0][0x370] ;  /* 0x0000dc0000067ab9 */ /* 0x000fe20000000a00 */
[----:B------:R-:W-:Y:S01]  /*1f30*/  IMAD R3, R3, UR58, R19 ;  /* 0x0000003a03037c24 */ /* 0x000fe2000f8e0213 */
[----:B------:R-:W-:-:S03]  /*1f40*/  UIMAD UR6, UR42, UR6, URZ ;  /* 0x000000062a0672a4 */ /* 0x000fc6000f8e023f */
[----:B------:R-:W-:Y:S01]  /*1f50*/  UMOV UR42, 0x4 ;  /* 0x00000004002a7882 */ /* 0x000fe20000000000 */
[C---:B------:R-:W-:Y:S01]  /*1f60*/  IADD3 R7, P1, R3.reuse, UR19, RZ ;  /* 0x0000001303077c10 */ /* 0x040fe2000ff3e0ff */
[----:B------:R-:W-:Y:S02]  /*1f70*/  UIMAD UR6, UR5, UR7, UR6 ;  /* 0x00000007050672a4 */ /* 0x000fe4000f8e0206 */
[----:B------:R-:W-:Y:S01]  /*1f80*/  UIMAD.WIDE UR4, UR4, UR42, UR16 ;  /* 0x0000002a040472a5 */ /* 0x000fe2000f8e0210 */
[----:B------:R-:W-:Y:S01]  /*1f90*/  LEA.HI.X.SX32 R222, R3, UR15, 0x1, P1 ;  /* 0x0000000f03de7c11 */ /* 0x000fe200088f0eff */
[----:B------:R-:W-:Y:S01]  /*1fa0*/  ULDC UR7, c[0x0][0x2e8] ;  /* 0x0000ba0000077ab9 */ /* 0x000fe20000000800 */
[----:B------:R-:W-:Y:S01]  /*1fb0*/  IMAD.U32 R3, RZ, RZ, UR52 ;  /* 0x00000034ff037e24 */ /* 0x000fe2000f8e00ff */
[----:B------:R-:W-:Y:S02]  /*1fc0*/  IADD3 R9, R9, UR6, RZ ;  /* 0x0000000609097c10 */ /* 0x000fe4000fffe0ff */
[----:B------:R-:W-:Y:S01]  /*1fd0*/  LEA R223, P1, R7, c[0x0][0x350], 0x2 ;  /* 0x0000d40007df7a11 */ /* 0x000fe200078210ff */
[----:B------:R-:W-:Y:S01]  /*1fe0*/  UMOV UR17, UR4 ;  /* 0x0000000400117c82 */ /* 0x000fe20008000000 */
[----:B------:R-:W-:Y:S01]  /*1ff0*/  IMAD.WIDE.U32 R10, R3, c[0x0][0x1a8], R10 ;  /* 0x00006a00030a7a25 */ /* 0x000fe200078e000a */
[----:B------:R-:W-:Y:S01]  /*2000*/  UIADD3 UR4, -UR9, UR18, UR37 ;  /* 0x0000001209047290 */ /* 0x000fe2000fffe125 */
[----:B------:R-:W-:Y:S01]  /*2010*/  LEA.HI.X R222, R7, c[0x0][0x354], R222, 0x2, P1 ;  /* 0x0000d50007de7a11 */ /* 0x000fe200008f14de */
[----:B------:R-:W-:Y:S01]  /*2020*/  UMOV UR16, UR5 ;  /* 0x0000000500107c82 */ /* 0x000fe20008000000 */
[----:B------:R-:W-:Y:S01]  /*2030*/  IMAD.WIDE.U32 R8, R3, c[0x0][0x378], R8 ;  /* 0x0000de0003087a25 */ /* 0x000fe200078e0008 */
[----:B------:R-:W-:Y:S01]  /*2040*/  UIADD3 UR4, UR4, -UR7, URZ ;  /* 0x8000000704047290 */ /* 0x000fe2000fffe03f */
[----:B------:R-:W-:Y:S01]  /*2050*/  IADD3 R11, R11, UR14, RZ ;  /* 0x0000000e0b0b7c10 */ /* 0x000fe2000fffe0ff */
[----:B------:R-:W-:Y:S01]  /*2060*/  UIADD3 UR7, UR47, -0x1, URZ ;  /* 0xffffffff2f077890 */ /* 0x000fe2000fffe03f */
[----:B------:R-:W-:Y:S01]  /*2070*/  IMAD R3, R20, c[0x0][0x370], RZ ;  /* 0x0000dc0014037a24 */ /* 0x000fe200078e02ff */
[----:B------:R-:W-:Y:S01]  /*2080*/  USHF.R.S32.HI UR19, URZ, 0x1f, UR4 ;  /* 0x0000001f3f137899 */ /* 0x000fe20008011404 */
[----:B------:R-:W-:Y:S01]  /*2090*/  IADD3 R9, R9, UR10, RZ ;  /* 0x0000000a09097c10 */ /* 0x000fe2000fffe0ff */
[----:B------:R-:W-:Y:S01]  /*20a0*/  UIMAD.WIDE UR14, UR8, UR42, UR38 ;  /* 0x0000002a080e72a5 */ /* 0x000fe2000f8e0226 */
[----:B------:R-:W-:Y:S01]  /*20b0*/  IMAD R3, R0, c[0x0][0x374], R3 ;  /* 0x0000dd0000037a24 */ /* 0x000fe200078e0203 */
[----:B------:R-:W-:Y:S01]  /*20c0*/  ULEA.HI UR19, UR19, UR4, URZ, 0x7 ;  /* 0x0000000413137291 */ /* 0x000fe2000f8f383f */
[----:B------:R-:W-:Y:S01]  /*20d0*/  LEA R220, P3, R10, c[0x0][0x160], 0x1 ;  /* 0x000058000adc7a11 */ /* 0x000fe200078608ff */
[----:B------:R-:W-:-:S02]  /*20e0*/  IMAD.WIDE.U32 R8, R0, c[0x0][0x370], R8 ;  /* 0x0000dc0000087a25 */ /* 0x000fc400078e0008 */
[----:B------:R-:W-:Y:S01]  /*20f0*/  USHF.R.S32.HI UR19, URZ, 0x7, UR19 ;  /* 0x000000073f137899 */ /* 0x000fe20008011413 */
[----:B------:R-:W-:Y:S01]  /*2100*/  LEA.HI.X R221, R10, c[0x0][0x164], R11, 0x1, P3 ;  /* 0x000059000add7a11 */ /* 0x000fe200018f0c0b */
[----:B------:R-:W-:Y:S01]  /*2110*/  IMAD.IADD R3, R9, 0x1, R3 ;  /* 0x0000000109037824 */ /* 0x000fe200078e0203 */
[----:B------:R-:W-:Y:S01]  /*2120*/  LEA R218, P2, R8, c[0x0][0x330], 0x1 ;  /* 0x0000cc0008da7a11 */ /* 0x000fe200078408ff */
[----:B------:R-:W-:-:S03]  /*2130*/  UISETP.LT.AND UP1, UPT, URZ, UR19, UPT ;  /* 0x000000133f00728c */ /* 0x000fc6000bf21270 */
[----:B------:R-:W-:Y:S01]  /*2140*/  LEA.HI.X R219, R8, c[0x0][0x334], R3, 0x1, P2 ;  /* 0x0000cd0008db7a11 */ /* 0x000fe200010f0c03 */
[----:B------:R-:W-:-:S04]  /*2150*/  USEL UR19, URZ, UR19, !UP1 ;  /* 0x000000133f137287 */ /* 0x000fc8000c800000 */
[----:B------:R-:W-:-:S06]  /*2160*/  UISETP.GT.AND UP1, UPT, UR47, UR19, UPT ;  /* 0x000000132f00728c */ /* 0x000fcc000bf24270 */
[----:B------:R-:W-:-:S13]  /*2170*/  PLOP3.LUT P1, PT, PT, PT, UP1, 0x80, 0x0 ;  /* 0x000000000000781c */ /* 0x000fda0003f2f018 */
        /* <DEDUP_REMOVED lines=19> */
.L_x_533:
        /* <DEDUP_REMOVED lines=18> */
.L_x_534:
        /* <DEDUP_REMOVED lines=28> */
.L_x_536:
[----:B------:R-:W-:Y:S05]  /*2590*/  BSYNC B0 ;  /* 0x0000000000007941 */ /* 0x000fea0003800000 */
.L_x_535:
        /* <DEDUP_REMOVED lines=14> */
.L_x_538:
[----:B------:R-:W-:Y:S05]  /*2680*/  BSYNC B0 ;  /* 0x0000000000007941 */ /* 0x000fea0003800000 */
.L_x_537:
        /* <DEDUP_REMOVED lines=25> */
.L_x_540:
[----:B------:R-:W-:Y:S05]  /*2820*/  BSYNC B0 ;  /* 0x0000000000007941 */ /* 0x000fea0003800000 */
.L_x_539:
        /* <DEDUP_REMOVED lines=12> */
.L_x_532:
[----:B------:R-:W-:Y:S01]  /*28f0*/  ULDC.64 UR4, c[0x0][0x1a0] ;  /* 0x0000680000047ab9 */ /* 0x000fe20000000a00 */
[----:B------:R-:W-:Y:S01]  /*2900*/  IMAD.U32 R3, RZ, RZ, UR37 ;  /* 0x00000025ff037e24 */ /* 0x000fe2000f8e00ff */
[----:B------:R-:W-:Y:S01]  /*2910*/  UIMAD UR4, UR41, UR4, URZ ;  /* 0x00000004290472a4 */ /* 0x000fe2000f8e023f */
[----:B------:R-:W1:Y:S01]  /*2920*/  R2UR UR8, R241 ;  /* 0x00000000f10873c2 */ /* 0x000e6200000e0000 */
[----:B------:R-:W-:Y:S01]  /*2930*/  ULDC.64 UR38, c[0x0][0x198] ;  /* 0x0000660000267ab9 */ /* 0x000fe20000000a00 */
[C-C-:B------:R-:W-:Y:S01]  /*2940*/  IMAD.WIDE.U32 R8, R3.reuse, c[0x0][0x198], R4.reuse ;  /* 0x0000660003087a25 */ /* 0x140fe200078e0004 */
[----:B------:R-:W-:Y:S02]  /*2950*/  UIMAD UR4, UR37, UR5, UR4 ;  /* 0x00000005250472a4 */ /* 0x000fe4000f8e0204 */
[----:B------:R-:W-:Y:S01]  /*2960*/  UIMAD UR38, UR41, UR38, URZ ;  /* 0x00000026292672a4 */ /* 0x000fe2000f8e023f */
[----:B------:R-:W-:Y:S01]  /*2970*/  IMAD.WIDE.U32 R4, R3, c[0x0][0x1a0], R4 ;  /* 0x0000680003047a25 */ /* 0x000fe200078e0004 */
[----:B------:R-:W-:Y:S01]  /*2980*/  IADD3 R8, P1, R8, UR46, RZ ;  /* 0x0000002e08087c10 */ /* 0x000fe2000ff3e0ff */
[----:B------:R-:W2:Y:S01]  /*2990*/  R2UR UR6, R238 ;  /* 0x00000000ee0673c2 */ /* 0x000ea200000e0000 */
[----:B------:R-:W-:Y:S01]  /*29a0*/  UIMAD UR39, UR37, UR39, UR38 ;  /* 0x00000027252772a4 */ /* 0x000fe2000f8e0226 */
[----:B------:R-:W-:Y:S01]  /*29b0*/  IMAD.U32 R3, RZ, RZ, UR4 ;  /* 0x00000004ff037e24 */ /* 0x000fe2000f8e00ff */
[----:B------:R-:W-:Y:S01]  /*29c0*/  ULEA.HI UR4, UR7, UR7, URZ, 0x1 ;  /* 0x0000000707047291 */ /* 0x000fe2000f8f083f */
[----:B------:R-:W-:-:S03]  /*29d0*/  IADD3 R10, P0, R4, UR43, RZ ;  /* 0x0000002b040a7c10 */ /* 0x000fc6000ff1e0ff */
[----:B------:R-:W-:Y:S01]  /*29e0*/  ULOP3.LUT UR4, UR4, 0xfffffffe, URZ, 0xc0, !UPT ;  /* 0xfffffffe04047892 */ /* 0x000fe2000f8ec03f */
[----:B------:R-:W-:Y:S01]  /*29f0*/  IMAD.U32 R7, RZ, RZ, UR39 ;  /* 0x00000027ff077e24 */ /* 0x000fe2000f8e00ff */
[----:B------:R-:W-:Y:S02]  /*2a00*/  IADD3.X R11, R5, UR45, R3, P0, !PT ;  /* 0x0000002d050b7c10 */ /* 0x000fe400087fe403 */
[----:B------:R-:W-:Y:S01]  /*2a10*/  UIADD3 UR4, UR7, -UR4, URZ ;  /* 0x8000000407047290 */ /* 0x000fe2000fffe03f */
[----:B------:R-:W-:Y:S02]  /*2a20*/  PLOP3.LUT P0, PT, PT, PT, UP6, 0x80, 0x0 ;  /* 0x000000000000781c */ /* 0x000fe40003f0f068 */
[----:B------:R-:W-:Y:S01]  /*2a30*/  IADD3 R3, R0, 0x40, RZ ;  /* 0x0000004000037810 */ /* 0x000fe20007ffe0ff */
[----:B------:R-:W-:Y:S01]  /*2a40*/  UISETP.NE.AND UP0, UPT, UR4, 0x1, UPT ;  /* 0x000000010400788c */ /* 0x000fe2000bf05270 */
[----:B------:R-:W-:Y:S01]  /*2a50*/  IADD3.X R9, R9, UR48, R7, P1, !PT ;  /* 0x0000003009097c10 */ /* 0x000fe20008ffe407 */
[----:B------:R-:W-:Y:S01]  /*2a60*/  UIMAD UR4, UR11, -0x80, UR9 ;  /* 0xffffff800b0478a4 */ /* 0x000fe2000f8e0209 */
[----:B------:R-:W-:-:S05]  /*2a70*/  IMAD.WIDE.U32 R10, R6, c[0x0][0x1b8], R10 ;  /* 0x00006e00060a7a25 */ /* 0x000fca00078e000a */
[----:B------:R-:W-:Y:S02]  /*2a80*/  ISETP.GE.AND P2, PT, R0, UR4, PT ;  /* 0x0000000400007c0c */ /* 0x000fe4000bf46270 */
[----:B------:R-:W-:Y:S01]  /*2a90*/  ISETP.GE.AND P1, PT, R3, UR4, PT ;  /* 0x0000000403007c0c */ /* 0x000fe2000bf26270 */
[----:B------:R-:W-:-:S06]  /*2aa0*/  UIMAD UR4, UR7, -0x80, UR18 ;  /* 0xffffff80070478a4 */ /* 0x000fcc000f8e0212 */
[----:B------:R-:W-:Y:S02]  /*2ab0*/  ISETP.GE.AND P3, PT, R3, UR4, PT ;  /* 0x0000000403007c0c */ /* 0x000fe4000bf66270 */
[----:B------:R-:W-:Y:S02]  /*2ac0*/  MOV R3, 0x80 ;  /* 0x0000008000037802 */ /* 0x000fe40000000f00 */
[----:B------:R-:W-:Y:S02]  /*2ad0*/  ISETP.GE.AND P4, PT, R0, UR4, PT ;  /* 0x0000000400007c0c */ /* 0x000fe4000bf86270 */
[----:B------:R-:W-:Y:S01]  /*2ae0*/  ISETP.GE.AND P6, PT, R225, UR4, PT ;  /* 0x00000004e1007c0c */ /* 0x000fe2000bfc6270 */
[----:B------:R-:W-:-:S04]  /*2af0*/  IMAD.WIDE.U32 R4, R3, c[0x0][0x370], RZ ;  /* 0x0000dc0003047a25 */ /* 0x000fc800078e00ff */
[C---:B------:R-:W-:Y:S02]  /*2b00*/  IMAD R7, R3.reuse, c[0x0][0x374], RZ ;  /* 0x0000dd0003077a24 */ /* 0x040fe400078e02ff */
[----:B------:R-:W-:Y:S01]  /*2b10*/  @!P3 IADD3 R4, P5, R218, R4, RZ ;  /* 0x00000004da04b210 */ /* 0x000fe20007fbe0ff */
[----:B------:R-:W-:-:S03]  /*2b20*/  IMAD.WIDE.U32 R14, R3, c[0x0][0x190], RZ ;  /* 0x00006400030e7a25 */ /* 0x000fc600078e00ff */
[----:B------:R-:W-:Y:S01]  /*2b30*/  @!P3 IADD3.X R5, R219, R5, R7, P5, !PT ;  /* 0x00000005db05b210 */ /* 0x000fe20002ffe407 */
[----:B------:R-:W-:Y:S01]  /*2b40*/  IMAD R12, R3, c[0x0][0x194], RZ ;  /* 0x00006500030c7a24 */ /* 0x000fe200078e02ff */
[----:B------:R-:W-:Y:S01]  /*2b50*/  @!P3 IADD3 R14, P5, R220, R14, RZ ;  /* 0x0000000edc0eb210 */ /* 0x000fe20007fbe0ff */
[----:B------:R-:W-:Y:S01]  /*2b60*/  IMAD.SHL.U32 R3, R234, 0x2, RZ ;  /* 0x00000002ea037824 */ /* 0x000fe200078e00ff */
[----:B------:R-:W-:Y:S01]  /*2b70*/  @P0 BAR.SYNC.DEFER_BLOCKING 0x0 ;  /* 0x0000000000000b1d */ /* 0x000fe20000010000 */
[----:B------:R-:W-:Y:S02]  /*2b80*/  IADD3 R7, R225, 0x8, RZ ;  /* 0x00000008e1077810 */ /* 0x000fe40007ffe0ff */
[----:B------:R-:W-:Y:S02]  /*2b90*/  @!P3 IADD3.X R15, R221, R15, R12, P5, !PT ;  /* 0x0000000fdd0fb210 */ /* 0x000fe40002ffe40c */
[----:B------:R-:W-:Y:S01]  /*2ba0*/  ISETP.GE.AND P5, PT, R7, UR4, PT ;  /* 0x0000000407007c0c */ /* 0x000fe2000bfa6270 */
[----:B------:R-:W-:-:S02]  /*2bb0*/  IMAD R7, R13, c[0x0][0x1b0], RZ ;  /* 0x00006c000d077a24 */ /* 0x000fc400078e02ff */
[----:B------:R-:W-:Y:S02]  /*2bc0*/  IMAD R13, R13, c[0x0][0x1b8], RZ ;  /* 0x00006e000d0d7a24 */ /* 0x000fe400078e02ff */
[----:B------:R-:W-:Y:S01]  /*2bd0*/  IMAD R12, R6, c[0x0][0x1b4], R7 ;  /* 0x00006d00060c7a24 */ /* 0x000fe200078e0207 */
[----:B------:R-:W-:Y:S01]  /*2be0*/  @!P1 IADD3 R7, P0, R0, 0x40, RZ ;  /* 0x0000004000079810 */ /* 0x000fe20007f1e0ff */
[C---:B------:R-:W-:Y:S01]  /*2bf0*/  IMAD R17, R6.reuse, c[0x0][0x1bc], R13 ;  /* 0x00006f0006117a24 */ /* 0x040fe200078e020d */
[----:B------:R-:W-:Y:S04]  /*2c00*/  @P4 STS [R3+0x4000], RZ ;  /* 0x004000ff03004388 */ /* 0x000fe80000000800 */
[----:B------:R-:W-:Y:S04]  /*2c10*/  @P4 STS [R3+0x4004], RZ ;  /* 0x004004ff03004388 */ /* 0x000fe80000000800 */
        /* <DEDUP_REMOVED lines=9> */
[----:B------:R4:W-:Y:S02]  /*2cb0*/  @!P3 LDGSTS.E.BYPASS.LTC128B.128 [R3+0x5000], [R4.64] ;  /* 0x050000000403bfae */ /* 0x0009e4000b901d4c */
[----:B----4-:R-:W-:Y:S01]  /*2cc0*/  IMAD.WIDE.U32 R4, R6, c[0x0][0x1b0], R8 ;  /* 0x00006c0006047a25 */ /* 0x010fe200078e0008 */
[----:B------:R-:W-:-:S03]  /*2cd0*/  IADD3 R9, R234, 0x1000, RZ ;  /* 0x00001000ea097810 */ /* 0x000fc60007ffe0ff */
[----:B------:R-:W-:Y:S01]  /*2ce0*/  @!P1 IMAD.X R8, RZ, RZ, R20, P0 ;  /* 0x000000ffff089224 */ /* 0x000fe200000e0614 */
[----:B------:R-:W-:Y:S01]  /*2cf0*/  IADD3 R5, R5, R12, RZ ;  /* 0x0000000c05057210 */ /* 0x000fe20007ffe0ff */
[----:B------:R-:W-:Y:S01]  /*2d00*/  @!P1 IMAD.MOV.U32 R12, RZ, RZ, R4 ;  /* 0x000000ffff0c9224 */ /* 0x000fe200078e0004 */
[----:B------:R-:W-:Y:S01]  /*2d10*/  PLOP3.LUT P0, PT, PT, PT, UP0, 0x80, 0x0 ;  /* 0x000000000000781c */ /* 0x000fe20003f0f008 */
[----:B------:R-:W-:Y:S02]  /*2d20*/  @!P1 IMAD R6, R8, c[0x0][0x198], RZ ;  /* 0x0000660008069a24 */ /* 0x000fe400078e02ff */
[----:B------:R-:W-:Y:S01]  /*2d30*/  @!P1 IMAD.MOV.U32 R13, RZ, RZ, R5 ;  /* 0x000000ffff0d9224 */ /* 0x000fe200078e0005 */
[----:B------:R-:W-:Y:S01]  /*2d40*/  SEL R8, R9, R234, !P0 ;  /* 0x000000ea09087207 */ /* 0x000fe20004000000 */
[----:B------:R-:W-:Y:S02]  /*2d50*/  @!P2 IMAD R9, R20, c[0x0][0x198], RZ ;  /* 0x000066001409aa24 */ /* 0x000fe400078e02ff */
[C---:B------:R-:W-:Y:S01]  /*2d60*/  @!P1 IMAD R16, R7.reuse, c[0x0][0x19c], R6 ;  /* 0x0000670007109a24 */ /* 0x040fe200078e0206 */
[----:B------:R-:W-:Y:S01]  /*2d70*/  SHF.L.U32 R224, R8, 0x1, RZ ;  /* 0x0000000108e07819 */ /* 0x000fe200000006ff */
[----:B------:R-:W-:-:S04]  /*2d80*/  @!P1 IMAD.WIDE.U32 R12, R7, c[0x0][0x198], R12 ;  /* 0x00006600070c9a25 */ /* 0x000fc800078e000c */
[C---:B------:R-:W-:Y:S01]  /*2d90*/  @!P2 IMAD R7, R0.reuse, c[0x0][0x19c], R9 ;  /* 0x000067000007aa24 */ /* 0x040fe200078e0209 */
[----:B------:R-:W-:Y:S01]  /*2da0*/  @P4 STS [R224], RZ ;  /* 0x000000ffe0004388 */ /* 0x000fe20000000800 */
[----:B------:R-:W-:-:S03]  /*2db0*/  @!P2 IMAD.WIDE.U32 R8, R0, c[0x0][0x198], R4 ;  /* 0x000066000008aa25 */ /* 0x000fc600078e0004 */
[----:B------:R-:W-:Y:S01]  /*2dc0*/  @P4 STS [R224+0x4], RZ ;  /* 0x000004ffe0004388 */ /* 0x000fe20000000800 */
[----:B------:R-:W-:Y:S01]  /*2dd0*/  IMAD.IADD R5, R11, 0x1, R17 ;  /* 0x000000010b057824 */ /* 0x000fe200078e0211 */
[----:B------:R-:W-:Y:S01]  /*2de0*/  @!P1 IADD3 R11, R13, R16, RZ ;  /* 0x000000100d0b9210 */ /* 0x000fe20007ffe0ff */
[----:B------:R-:W-:Y:S01]  /*2df0*/  @!P2 IMAD R6, R20, c[0x0][0x1a0], RZ ;  /* 0x000068001406aa24 */ /* 0x000fe200078e02ff */
[----:B------:R-:W-:Y:S01]  /*2e00*/  @P4 STS [R224+0x8], RZ ;  /* 0x000008ffe0004388 */ /* 0x000fe20000000800 */
[----:B------:R-:W-:Y:S02]  /*2e10*/  @!P2 IMAD.IADD R9, R9, 0x1, R7 ;  /* 0x000000010909a824 */ /* 0x000fe400078e0207 */
[----:B------:R-:W-:Y:S01]  /*2e20*/  @!P2 IMAD.MOV.U32 R4, RZ, RZ, R10 ;  /* 0x000000ffff04a224 */ /* 0x000fe200078e000a */
[----:B------:R-:W-:Y:S01]  /*2e30*/  @P4 STS [R224+0xc], RZ ;  /* 0x00000cffe0004388 */ /* 0x000fe20000000800 */
[C---:B------:R-:W-:Y:S02]  /*2e40*/  @!P2 IMAD R18, R0.reuse, c[0x0][0x1a4], R6 ;  /* 0x000069000012aa24 */ /* 0x040fe400078e0206 */
[----:B------:R-:W-:Y:S01]  /*2e50*/  @!P2 IMAD.WIDE.U32 R6, R0, c[0x0][0x1a0], R4 ;  /* 0x000068000006aa25 */ /* 0x000fe200078e0004 */
[----:B------:R-:W-:Y:S01]  /*2e60*/  @!PT LDS RZ, [RZ] ;  /* 0x00000000fffff984 */ /* 0x000fe20000000800 */
[----:B------:R-:W-:Y:S01]  /*2e70*/  @!PT LDS RZ, [RZ] ;  /* 0x00000000fffff984 */ /* 0x000fe20000000800 */
[----:B------:R-:W-:Y:S01]  /*2e80*/  @!PT LDS RZ, [RZ] ;  /* 0x00000000fffff984 */ /* 0x000fe20000000800 */
[----:B------:R4:W-:Y:S01]  /*2e90*/  @!P4 LDGSTS.E.BYPASS.LTC128B.128 [R224], [R220.64] ;  /* 0x00000000dce0cfae */ /* 0x0009e2000b901d4c */
[----:B------:R-:W-:-:S02]  /*2ea0*/  @!P2 LEA R16, P4, R8, c[0x0][0x168], 0x1 ;  /* 0x00005a000810aa11 */ /* 0x000fc400078808ff */
[----:B------:R-:W-:Y:S01]  /*2eb0*/  @!P2 IMAD.IADD R7, R7, 0x1, R18 ;  /* 0x000000010707a824 */ /* 0x000fe200078e0212 */
[----:B------:R-:W-:Y:S01]  /*2ec0*/  @P3 STS [R224+0x1000], RZ ;  /* 0x001000ffe0003388 */ /* 0x000fe20000000800 */
[----:B------:R-:W-:Y:S01]  /*2ed0*/  @!P2 LEA.HI.X R17, R8, c[0x0][0x16c], R9, 0x1, P4 ;  /* 0x00005b000811aa11 */ /* 0x000fe200020f0c09 */
[----:B------:R-:W-:Y:S01]  /*2ee0*/  IMAD.MOV.U32 R13, RZ, RZ, c[0x0][0x30c] ;  /* 0x0000c300ff0d7624 */ /* 0x000fe200078e00ff */
[----:B------:R-:W-:Y:S01]  /*2ef0*/  @!P1 IADD3 R0, P4, R0, 0x40, RZ ;  /* 0x0000004000009810 */ /* 0x000fe20007f9e0ff */
[----:B------:R-:W-:Y:S01]  /*2f00*/  @P3 STS [R224+0x1004], RZ ;  /* 0x001004ffe0003388 */ /* 0x000fe20000000800 */
[----:B------:R-:W-:Y:S02]  /*2f10*/  IADD3 R9, R225, 0x40, RZ ;  /* 0x00000040e1097810 */ /* 0x000fe40007ffe0ff */
[----:B------:R-:W-:Y:S01]  /*2f20*/  @!P1 IADD3.X R4, RZ, R20, RZ, P4, !PT ;  /* 0x00000014ff049210 */ /* 0x000fe200027fe4ff */
[----:B------:R-:W-:Y:S01]  /*2f30*/  @P3 STS [R224+0x1008], RZ ;  /* 0x001008ffe0003388 */ /* 0x000fe20000000800 */
[----:B------:R-:W-:-:S03]  /*2f40*/  ISETP.GE.AND P4, PT, R9, UR4, PT ;  /* 0x0000000409007c0c */ /* 0x000fc6000bf86270 */
        /* <DEDUP_REMOVED lines=13> */
[----:B-1----:R-:W-:-:S04]  /*3020*/  @!P1 LEA R14, P3, R12, c[0x0][0x168], 0x1 ;  /* 0x00005a000c0e9a11 */ /* 0x002fc800078608ff */
[----:B------:R-:W-:Y:S02]  /*3030*/  @!P1 LEA.HI.X R15, R12, c[0x0][0x16c], R11, 0x1, P3 ;  /* 0x00005b000c0f9a11 */ /* 0x000fe400018f0c0b */
[C---:B------:R-:W-:Y:S02]  /*3040*/  @!P2 LEA R8, P3, R6.reuse, c[0x0][0x170], 0x1 ;  /* 0x00005c000608aa11 */ /* 0x040fe400078608ff */
[----:B------:R-:W-:Y:S01]  /*3050*/  MOV R12, c[0x0][0x308] ;  /* 0x0000c200000c7a02 */ /* 0x000fe20000000f00 */
[----:B------:R-:W-:Y:S01]  /*3060*/  @!PT LDS RZ, [RZ] ;  /* 0x00000000fffff984 */ /* 0x000fe20000000800 */
[----:B------:R-:W-:Y:S01]  /*3070*/  @!PT LDS RZ, [RZ] ;  /* 0x00000000fffff984 */ /* 0x000fe20000000800 */
[----:B------:R-:W-:Y:S01]  /*3080*/  @!PT LDS RZ, [RZ] ;  /* 0x00000000fffff984 */ /* 0x000fe20000000800 */
[----:B------:R3:W-:Y:S01]  /*3090*/  @!P1 LDGSTS.E.BYPASS.LTC128B.128 [R3+0x7000], [R14.64] ;  /* 0x070000000e039fae */ /* 0x0007e2000b901d4c */
[----:B------:R-:W-:Y:S01]  /*30a0*/  @!P2 LEA.HI.X R9, R6, c[0x0][0x174], R7, 0x1, P3 ;  /* 0x00005d000609aa11 */ /* 0x000fe200018f0c07 */
[----:B------:R-:W-:Y:S01]  /*30b0*/  @!P1 IMAD R6, R4, c[0x0][0x1a0], RZ ;  /* 0x0000680004069a24 */ /* 0x000fe200078e02ff */
[----:B------:R-:W-:Y:S01]  /*30c0*/  IADD3 R11, R225, 0x48, RZ ;  /* 0x00000048e10b7810 */ /* 0x000fe20007ffe0ff */
[----:B------:R-:W-:Y:S01]  /*30d0*/  @!P1 IMAD.MOV.U32 R4, RZ, RZ, R10 ;  /* 0x000000ffff049224 */ /* 0x000fe200078e000a */
[----:B------:R-:W-:Y:S01]  /*30e0*/  @P2 STS [R3+0x8000], RZ ;  /* 0x008000ff03002388 */ /* 0x000fe20000000800 */
[C---:B------:R-:W-:Y:S01]  /*30f0*/  @!P1 IMAD R6, R0.reuse, c[0x0][0x1a4], R6 ;  /* 0x0000690000069a24 */ /* 0x040fe200078e0206 */
[----:B------:R-:W-:Y:S01]  /*3100*/  ISETP.GE.AND P3, PT, R11, UR4, PT ;  /* 0x000000040b007c0c */ /* 0x000fe2000bf66270 */
[----:B------:R-:W-:Y:S01]  /*3110*/  @!P1 IMAD.WIDE.U32 R4, R0, c[0x0][0x1a0], R4 ;  /* 0x0000680000049a25 */ /* 0x000fe200078e0004 */
[----:B------:R-:W-:Y:S03]  /*3120*/  @P2 STS [R3+0x8004], RZ ;  /* 0x008004ff03002388 */ /* 0x000fe60000000800 */
[----:B------:R-:W-:Y:S01]  /*3130*/  @!P1 IMAD.IADD R0, R5, 0x1, R6 ;  /* 0x0000000105009824 */ /* 0x000fe200078e0206 */
[----:B------:R-:W-:Y:S04]  /*3140*/  @P2 STS.64 [R3+0x8008], RZ ;  /* 0x008008ff03002388 */ /* 0x000fe80000000a00 */
[----:B------:R-:W-:Y:S01]  /*3150*/  @!PT LDS RZ, [RZ] ;  /* 0x00000000fffff984 */ /* 0x000fe20000000800 */
[----:B------:R-:W-:Y:S01]  /*3160*/  @!PT LDS RZ, [RZ] ;  /* 0x00000000fffff984 */ /* 0x000fe20000000800 */
[----:B------:R-:W-:Y:S01]  /*3170*/  @!PT LDS RZ, [RZ] ;  /* 0x00000000fffff984 */ /* 0x000fe20000000800 */
[----:B------:R1:W-:Y:S01]  /*3180*/  @!P2 LDGSTS.E.BYPASS.LTC128B.128 [R3+0x8000], [R8.64] ;  /* 0x080000000803afae */ /* 0x0003e2000b901d4c */
[----:B------:R-:W-:-:S03]  /*3190*/  @!P1 LEA R6, P2, R4, c[0x0][0x170], 0x1 ;  /* 0x00005c0004069a11 */ /* 0x000fc600078408ff */
[----:B------:R3:W-:Y:S01]  /*31a0*/  @P1 STS.128 [R3+0x9000], RZ ;  /* 0x009000ff03001388 */ /* 0x0007e20000000c00 */
[----:B------:R-:W-:-:S05]  /*31b0*/  @!P1 LEA.HI.X R7, R4, c[0x0][0x174], R0, 0x1, P2 ;  /* 0x00005d0004079a11 */ /* 0x000fca00010f0c00 */
[----:B------:R-:W-:Y:S01]  /*31c0*/  @!PT LDS RZ, [RZ] ;  /* 0x00000000fffff984 */ /* 0x000fe20000000800 */
[----:B------:R-:W-:Y:S01]  /*31d0*/  @!PT LDS RZ, [RZ] ;  /* 0x00000000fffff984 */ /* 0x000fe20000000800 */
[----:B------:R-:W-:Y:S01]  /*31e0*/  @!PT LDS RZ, [RZ] ;  /* 0x00000000fffff984 */ /* 0x000fe20000000800 */
[----:B------:R1:W-:Y:S04]  /*31f0*/  @!P1 LDGSTS.E.BYPASS.LTC128B.128 [R3+0x9000], [R6.64] ;  /* 0x0900000006039fae */ /* 0x0003e8000b901d4c */
[----:B------:R-:W0:Y:S01]  /*3200*/  LDGDEPBAR ;  /* 0x00000000000079af */ /* 0x000e220000000000 */
[----:B------:R-:W-:Y:S01]  /*3210*/  IMAD.MOV.U32 R4, RZ, RZ, 0x4 ;  /* 0x00000004ff047424 */ /* 0x000fe200078e00ff */
[----:B------:R-:W-:Y:S01]  /*3220*/  MOV R228, 0x7f800000 ;  /* 0x7f80000000e47802 */ /* 0x000fe20000000f00 */
[----:B------:R-:W-:Y:S01]  /*3230*/  IMAD.MOV.U32 R229, RZ, RZ, 0x7f800000 ;  /* 0x7f800000ffe57424 */ /* 0x000fe200078e00ff */
[----:B------:R-:W-:Y:S01]  /*3240*/  MOV R226, 0x7f800000 ;  /* 0x7f80000000e27802 */ /* 0x000fe20000000f00 */
[----:B-1----:R1:W2:Y:S01]  /*3250*/  LDG.E.64 R6, [R12.64+0x8] ;  /* 0x0000080c0c067981 */ /* 0x0022a2000c1e1b00 */
[----:B------:R-:W-:-:S02]  /*3260*/  IMAD.MOV.U32 R8, RZ, RZ, 0x4 ;  /* 0x00000004ff087424 */ /* 0x000fc400078e00ff */
[----:B------:R-:W-:Y:S02]  /*3270*/  IMAD.MOV.U32 R227, RZ, RZ, 0x7f800000 ;  /* 0x7f800000ffe37424 */ /* 0x000fe400078e00ff */
[----:B------:R-:W-:Y:S01]  /*3280*/  IMAD.WIDE R4, R225, R4, UR14 ;  /* 0x0000000ee1047e25 */ /* 0x000fe2000f8e0204 */
[----:B-1----:R-:W4:Y:S03]  /*3290*/  LDG.E.64 R12, [R12.64] ;  /* 0x0000000c0c0c7981 */ /* 0x002f26000c1e1b00 */
[----:B------:R-:W-:Y:S01]  /*32a0*/  @!P3 IMAD.WIDE R8, R11, R8, UR14 ;  /* 0x0000000e0b08be25 */ /* 0x000fe2000f8e0208 */
[----:B------:R1:W5:Y:S04]  /*32b0*/  @!P6 LDG.E R228, [R4.64] ;  /* 0x0000000c04e4e981 */ /* 0x000368000c1e1900 */
[----:B------:R1:W5:Y:S04]  /*32c0*/  @!P5 LDG.E R229, [R4.64+0x20] ;  /* 0x0000200c04e5d981 */ /* 0x000368000c1e1900 */
[----:B------:R1:W5:Y:S04]  /*32d0*/  @!P4 LDG.E R226, [R4.64+0x100] ;  /* 0x0001000c04e2c981 */ /* 0x000368000c1e1900 */
[----:B------:R1:W5:Y:S01]  /*32e0*/  @!P3 LDG.E R227, [R8.64] ;  /* 0x0000000c08e3b981 */ /* 0x000362000c1e1900 */
[----:B------:R-:W-:Y:S01]  /*32f0*/  SHF.R.S32.HI R0, RZ, 0x1f, R19 ;  /* 0x0000001fff007819 */ /* 0x000fe20000011413 */
[C---:B------:R-:W-:Y:S01]  /*3300*/  IMAD.SHL.U32 R134, R142.reuse, 0x2, RZ ;  /* 0x000000028e867824 */ /* 0x040fe200078e00ff */
[----:B---3--:R-:W-:Y:S01]  /*3310*/  IADD3 R3, R142, 0x1000, RZ ;  /* 0x000010008e037810 */ /* 0x008fe20007ffe0ff */
[----:B------:R-:W-:Y:S01]  /*3320*/  CS2R R94, SRZ ;  /* 0x00000000005e7805 */ /* 0x000fe2000001ff00 */
[----:B------:R-:W-:Y:S01]  /*3330*/  CS2R R92, SRZ ;  /* 0x00000000005c7805 */ /* 0x000fe2000001ff00 */
[----:B------:R-:W-:Y:S01]  /*3340*/  CS2R R98, SRZ ;  /* 0x0000000000627805 */ /* 0x000fe2000001ff00 */
        /* <DEDUP_REMOVED lines=15> */
[----:B------:R-:W-:Y:S01]  /*3440*/  IMAD.MOV.U32 R248, RZ, RZ, 0x4 ;  /* 0x00000004fff87424 */ /* 0x000fe200078e00ff */
[----:B------:R-:W-:-:S02]  /*3450*/  IADD3 R135, R134, R137, RZ ;  /* 0x0000008986877210 */ /* 0x000fc40007ffe0ff */
[----:B--2---:R-:W-:-:S04]  /*3460*/  IADD3 R230, P2, P1, R6, UR8, R19 ;  /* 0x0000000806e67c10 */ /* 0x004fc8000f95e013 */
[----:B------:R-:W-:Y:S01]  /*3470*/  IADD3.X R233, R7, UR6, R0, P2, P1 ;  /* 0x0000000607e97c10 */ /* 0x000fe200097e2400 */
[----:B------:R-:W-:Y:S01]  /*3480*/  IMAD.WIDE.U32 R230, R230, -0x2daee0ad, RZ ;  /* 0xd2511f53e6e67825 */ /* 0x000fe200078e00ff */
[----:B------:R-:W-:-:S04]  /*3490*/  IADD3 R0, R136, 0x1000, RZ ;  /* 0x0000100088007810 */ /* 0x000fc80007ffe0ff */
[----:B------:R-:W-:-:S04]  /*34a0*/  SEL R0, R0, R136, !P0 ;  /* 0x0000008800007207 */ /* 0x000fc80004000000 */
[----:B------:R-:W-:Y:S01]  /*34b0*/  SHF.L.U32 R3, R0, 0x1, RZ ;  /* 0x0000000100037819 */ /* 0x000fe200000006ff */
[----:B----4-:R1:W2:Y:S08]  /*34c0*/  R2UR UR8, R13 ;  /* 0x000000000d0873c2 */ /* 0x0102b000000e0000 */
[----:B------:R1:W3:Y:S02]  /*34d0*/  R2UR UR10, R12 ;  /* 0x000000000c0a73c2 */ /* 0x0002e400000e0000 */
.L_x_544:
[----:B-----5:R-:W-:Y:S01]  /*34e0*/  FSETP.NEU.FTZ.AND P0, PT, R228, -INF , PT ;  /* 0xff800000e400780b */ /* 0x020fe20003f1d000 */
[----:B------:R-:W-:Y:S01]  /*34f0*/  IMAD.U32 R0, RZ, RZ, UR11 ;  /* 0x0000000bff007e24 */ /* 0x000fe2000f8e00ff */
[----:B--2---:R-:W-:Y:S01]  /*3500*/  UIADD3 UR4, UR8, -0x4498517b, URZ ;  /* 0xbb67ae8508047890 */ /* 0x004fe2000fffe03f */
[----:B------:R-:W-:Y:S01]  /*3510*/  IMAD.U32 R6, RZ, RZ, UR7 ;  /* 0x00000007ff067e24 */ /* 0x000fe2000f8e00ff */
[----:B------:R-:W0:Y:S01]  /*3520*/  LDGDEPBAR ;  /* 0x00000000000079af */ /* 0x000e220000000000 */
[----:B------:R-:W-:Y:S01]  /*3530*/  IMAD R0, R0, 0x2, R232 ;  /* 0x0000000200007824 */ /* 0x000fe200078e02e8 */
[----:B------:R-:W-:Y:S01]  /*3540*/  USHF.L.U32 UR6, UR11, 0x7, URZ ;  /* 0x000000070b067899 */ /* 0x000fe2000800063f */
[----:B------:R-:W-:Y:S01]  /*3550*/  IMAD R6, R6, 0x8, R235 ;  /* 0x0000000806067824 */ /* 0x000fe200078e02eb */
[----:B-1----:R-:W-:Y:S01]  /*3560*/  LOP3.LUT R12, R230, UR4, RZ, 0x3c, !PT ;  /* 0x00000004e60c7c12 */ /* 0x002fe2000f8e3cff */
[----:B------:R-:W-:Y:S01]  /*3570*/  IMAD.SHL.U32 R0, R0, 0x2, RZ ;  /* 0x0000000200007824 */ /* 0x000fe200078e00ff */
[----:B---3--:R-:W-:Y:S01]  /*3580*/  UIADD3 UR4, UR10, -0x61c88647, URZ ;  /* 0x9e3779b90a047890 */ /* 0x008fe2000fffe03f */
        /* <DEDUP_REMOVED lines=128> */
[----:B------:R-:W-:Y:S04]  /*3d90*/  UIADD3 UR4, UR6, 0x80, URZ ;  /* 0x0000008006047890 */ /* 0x000fe8000fffe03f */
        /* <DEDUP_REMOVED lines=818> */
[----:B------:R-:W-:Y:S01]  /*70c0*/  FSETP.GE.FTZ.AND P1, PT, R163, RZ, PT ;  /* 0x000000ffa300720b */ /* 0x000fe20003f36000 */
[----:B------:R-:W-:Y:S01]  /*70d0*/  IMAD.MOV.U32 R54, RZ, RZ, R223 ;  /* 0x000000ffff367224 */ /* 0x000fe200078e00df */
[----:B------:R-:W-:Y:S01]  /*70e0*/  FSEL R51, R51, R144, P0 ;  /* 0x0000009033337208 */ /* 0x000fe20000000000 */
[----:B------:R-:W-:Y:S01]  /*70f0*/  FMUL.FTZ R171, R171, R38 ;  /* 0x00000026abab7220 */ /* 0x000fe20000410000 */
[----:B------:R-:W-:Y:S01]  /*7100*/  FSETP.GE.FTZ.AND P0, PT, R204, RZ, PT ;  /* 0x000000ffcc00720b */ /* 0x000fe20003f16000 */
[----:B------:R-:W-:Y:S01]  /*7110*/  IMAD.MOV.U32 R55, RZ, RZ, R222 ;  /* 0x000000ffff377224 */ /* 0x000fe200078e00de */
        /* <DEDUP_REMOVED lines=142> */
.L_x_542:
        /* <DEDUP_REMOVED lines=140> */
.L_x_543:
        /* <DEDUP_REMOVED lines=304> */
.L_x_545:
        /* <DEDUP_REMOVED lines=18> */
.L_x_546:
        /* <DEDUP_REMOVED lines=44> */
.L_x_548:
[----:B-12---:R-:W-:Y:S05]  /*99a0*/  BSYNC B0 ;  /* 0x0000000000007941 */ /* 0x006fea0003800000 */
.L_x_547:
        /* <DEDUP_REMOVED lines=14> */
.L_x_550:
[----:B------:R-:W-:Y:S05]  /*9a90*/  BSYNC B0 ;  /* 0x0000000000007941 */ /* 0x000fea0003800000 */
.L_x_549:
        /* <DEDUP_REMOVED lines=25> */
.L_x_552:
[----:B------:R-:W-:Y:S05]  /*9c30*/  BSYNC B0 ;  /* 0x0000000000007941 */ /* 0x000fea0003800000 */
.L_x_551:
        /* <DEDUP_REMOVED lines=11> */
.L_x_541:
[----:B------:R-:W-:Y:S05]  /*9cf0*/  BSYNC B1 ;  /* 0x0000000000017941 */ /* 0x000fea0003800000 */
.L_x_527:
        /* <DEDUP_REMOVED lines=11> */
.L_x_553:
[----:B------:R-:W-:Y:S05]  /*9db0*/  EXIT ;  /* 0x000000000000794d */ /* 0x000fea0003800000 */
.L_x_555:
        /* <DEDUP_REMOVED lines=12> */
.L_x_704:


//--------------------- .text._ZN5flash44flash_bwd_dq_dk_dv_loop_seqk_parallel_kernelI23Flash_bwd_kernel_traitsILi32ELi128ELi128ELi8ELi4ELi4ELi4ELb0ELb0EN7cutlass6half_tE19Flash_kernel_traitsILi32ELi128ELi128ELi8ES3_EELb0ELb1ELb0ELb0ELb0ELb1ELb1EEEvNS_16Flash_bwd_paramsE --------------------------
	.section	.text._ZN5flash44flash_bwd_dq_dk_dv_loop_seqk_parallel_kernelI23Flash_bwd_kernel_traitsILi32ELi128ELi128ELi8ELi4ELi4ELi4ELb0ELb0EN7cutlass6half_tE19Flash_kernel_traitsILi32ELi128ELi128ELi8ES3_EELb0ELb1ELb0ELb0ELb0ELb1ELb1EEEvNS_16Flash_bwd_paramsE,"ax",@progbits
	.sectioninfo	@"SHI_REGISTERS=255"
	.align	128
        .global         _ZN5flash44flash_bwd_dq_dk_dv_loop_seqk_parallel_kernelI23Flash_bwd_kernel_traitsILi32ELi128ELi128ELi8ELi4ELi4ELi4ELb0ELb0EN7cutlass6half_tE19Flash_kernel_traitsILi32ELi128ELi128ELi8ES3_EELb0ELb1ELb0ELb0ELb0ELb1ELb1EEEvNS_16Flash_bwd_paramsE
        .type           _ZN5flash44flash_bwd_dq_dk_dv_loop_seqk_parallel_kernelI23Flash_bwd_kernel_traitsILi32ELi128ELi128ELi8ELi4ELi4ELi4ELb0ELb0EN7cutlass6half_tE19Flash_kernel_traitsILi32ELi128ELi128ELi8ES3_EELb0ELb1ELb0ELb0ELb0ELb1ELb1EEEvNS_16Flash_bwd_paramsE,@function
        .size           _ZN5flash44flash_bwd_dq_dk_dv_loop_seqk_parallel_kernelI23Flash_bwd_kernel_traitsILi32ELi128ELi128ELi8ELi4ELi4ELi4ELb0ELb0EN7cutlass6half_tE19Flash_kernel_traitsILi32ELi128ELi128ELi8ES3_EELb0ELb1ELb0ELb0ELb0ELb1ELb1EEEvNS_16Flash_bwd_paramsE,(.L_x_705 - _ZN5flash44flash_bwd_dq_dk_dv_loop_seqk_parallel_kernelI23Flash_bwd_kernel_traitsILi32ELi128ELi128ELi8ELi4ELi4ELi4ELb0ELb0EN7cutlass6half_tE19Flash_kernel_traitsILi32ELi128ELi128ELi8ES3_EELb0ELb1ELb0ELb0ELb0ELb1ELb1EEEvNS_16Flash_bwd_paramsE)
        .other          _ZN5flash44flash_bwd_dq_dk_dv_loop_seqk_parallel_kernelI23Flash_bwd_kernel_traitsILi32ELi128ELi128ELi8ELi4ELi4ELi4ELb0ELb0EN7cutlass6half_tE19Flash_kernel_traitsILi32ELi128ELi128ELi8ES3_EELb0ELb1ELb0ELb0ELb0ELb1ELb1EEEvNS_16Flash_bwd_paramsE,@"STO_CUDA_ENTRY STV_DEFAULT"
_ZN5flash44flash_bwd_dq_dk_dv_loop_seqk_parallel_kernelI23Flash_bwd_kernel_traitsILi32ELi128ELi128ELi8ELi4ELi4ELi4ELb0ELb0EN7cutlass6half_tE19Flash_kernel_traitsILi32ELi128ELi128ELi8ES3_EELb0ELb1ELb0ELb0ELb0ELb1ELb1EEEvNS_16Flash_bwd_paramsE:
.text._ZN5flash44flash_bwd_dq_dk_dv_loop_seqk_parallel_kernelI23Flash_bwd_kernel_traitsILi32ELi128ELi128ELi8ELi4ELi4ELi4ELb0ELb0EN7cutlass6half_tE19Flash_kernel_traitsILi32ELi128ELi128ELi8ES3_EELb0ELb1ELb0ELb0ELb0ELb1ELb1EEEvNS_16Flash_bwd_paramsE:
        /* <DEDUP_REMOVED lines=268> */
.L_x_584:
        /* <DEDUP_REMOVED lines=54> */
.L_x_556:
        /* <DEDUP_REMOVED lines=59> */
.L_x_558:
        /* <DEDUP_REMOVED lines=18> */
.L_x_559:
        /* <DEDUP_REMOVED lines=84> */
.L_x_560:
[----:B------:R-:W2:Y:S02]  /*1e30*/  LDL R0, [R1+0x40] ;  /* 0x0000400001007983 */ /* 0x000ea40000100800 */
[----:B--2---:R1:W2:Y:S01]  /*1e40*/  R2UR UR33, R0 ;  /* 0x00000000002173c2 */ /* 0x0042a200000e0000 */
[----:B------:R-:W-:-:S07]  /*1e50*/  DEPBAR.LE SB1, 0x0, {2} ;  /* 0x000090040000791a */ /* 0x000fce0000000000 */
.L_x_561:
        /* <DEDUP_REMOVED lines=111> */
.L_x_563:
        /* <DEDUP_REMOVED lines=16> */
.L_x_564:
        /* <DEDUP_REMOVED lines=28> */
.L_x_566:
[----:B------:R-:W-:Y:S05]  /*2810*/  BSYNC B0 ;  /* 0x0000000000007941 */ /* 0x000fea0003800000 */
.L_x_565:
        /* <DEDUP_REMOVED lines=14> */
.L_x_568:
[----:B------:R-:W-:Y:S05]  /*2900*/  BSYNC B0 ;  /* 0x0000000000007941 */ /* 0x000fea0003800000 */
.L_x_567:
        /* <DEDUP_REMOVED lines=25> */
.L_x_570:
[----:B------:R-:W-:Y:S05]  /*2aa0*/  BSYNC B0 ;  /* 0x0000000000007941 */ /* 0x000fea0003800000 */
.L_x_569:
        /* <DEDUP_REMOVED lines=12> */
.L_x_562:
        /* <DEDUP_REMOVED lines=10> */
[----:B------:R-:W-:Y:S01]  /*2c10*/  ULEA.HI UR14, UR4, UR4, URZ, 0x1 ;  /* 0x00000004040e7291 */ /* 0x000fe2000f8f083f */
[----:B------:R-:W-:Y:S01]  /*2c20*/  IADD3 R10, P0, R4, UR48, RZ ;  /* 0x00000030040a7c10 */ /* 0x000fe2000ff1e0ff */
[----:B------:R-:W-:Y:S02]  /*2c30*/  UIMAD UR40, UR42, UR40, URZ ;  /* 0x000000282a2872a4 */ /* 0x000fe4000f8e023f */
[----:B------:R-:W-:Y:S01]  /*2c40*/  ULOP3.LUT UR14, UR14, 0xfffffffe, URZ, 0xc0, !UPT ;  /* 0xfffffffe0e0e7892 */ /* 0x000fe2000f8ec03f */
[----:B------:R-:W-:Y:S01]  /*2c50*/  IADD3.X R11, R5, UR49, R3, P0, !PT ;  /* 0x00000031050b7c10 */ /* 0x000fe200087fe403 */
[----:B------:R-:W-:Y:S01]  /*2c60*/  UIMAD UR41, UR8, UR41, UR40 ;  /* 0x00000029082972a4 */ /* 0x000fe2000f8e0228 */
[----:B------:R-:W-:Y:S01]  /*2c70*/  PLOP3.LUT P0, PT, PT, PT, UP6, 0x80, 0x0 ;  /* 0x000000000000781c */ /* 0x000fe20003f0f068 */
[----:B------:R-:W-:Y:S02]  /*2c80*/  UIADD3 UR14, UR4, -UR14, URZ ;  /* 0x8000000e040e7290 */ /* 0x000fe4000fffe03f */
[----:B------:R-:W-:-:S02]  /*2c90*/  UIADD3 UR33, UR43, 0x80, UR8 ;  /* 0x000000802b217890 */ /* 0x000fc4000fffe008 */
[----:B------:R-:W-:Y:S01]  /*2ca0*/  UIMAD UR8, UR4, -0x80, UR43 ;  /* 0xffffff80040878a4 */ /* 0x000fe2000f8e022b */
[----:B------:R-:W-:Y:S01]  /*2cb0*/  IADD3 R3, R0, 0x40, RZ ;  /* 0x0000004000037810 */ /* 0x000fe20007ffe0ff */
[----:B------:R-:W-:Y:S01]  /*2cc0*/  UISETP.NE.AND UP0, UPT, UR14, 0x1, UPT ;  /* 0x000000010e00788c */ /* 0x000fe2000bf05270 */
[----:B------:R-:W-:Y:S01]  /*2cd0*/  IMAD.U32 R7, RZ, RZ, UR41 ;  /* 0x00000029ff077e24 */ /* 0x000fe2000f8e00ff */
[----:B------:R-:W-:Y:S01]  /*2ce0*/  UIMAD UR14, UR9, -0x80, UR5 ;  /* 0xffffff80090e78a4 */ /* 0x000fe2000f8e0205 */
[----:B------:R-:W-:Y:S02]  /*2cf0*/  IADD3 R8, P1, R8, UR51, RZ ;  /* 0x0000003308087c10 */ /* 0x000fe4000ff3e0ff */
[----:B------:R-:W-:Y:S02]  /*2d00*/  ISETP.GE.AND P3, PT, R3, UR8, PT ;  /* 0x0000000803007c0c */ /* 0x000fe4000bf66270 */
[----:B------:R-:W-:Y:S02]  /*2d10*/  IADD3.X R9, R9, UR52, R7, P1, !PT ;  /* 0x0000003409097c10 */ /* 0x000fe40008ffe407 */
[----:B------:R-:W-:Y:S01]  /*2d20*/  ISETP.GE.AND P1, PT, R3, UR14, PT ;  /* 0x0000000e03007c0c */ /* 0x000fe2000bf26270 */
[----:B------:R-:W-:-:S04]  /*2d30*/  IMAD.MOV.U32 R3, RZ, RZ, 0x80 ;  /* 0x00000080ff037424 */ /* 0x000fc800078e00ff */
[----:B------:R-:W-:Y:S01]  /*2d40*/  IMAD.WIDE.U32 R4, R3, c[0x0][0x370], RZ ;  /* 0x0000dc0003047a25 */ /* 0x000fe200078e00ff */
[----:B------:R-:W-:-:S03]  /*2d50*/  ISETP.GE.AND P4, PT, R0, UR8, PT ;  /* 0x0000000800007c0c */ /* 0x000fc6000bf86270 */
[C---:B------:R-:W-:Y:S01]  /*2d60*/  IMAD R7, R3.reuse, c[0x0][0x374], RZ ;  /* 0x0000dd0003077a24 */ /* 0x040fe200078e02ff */
[----:B------:R-:W-:Y:S01]  /*2d70*/  @!P3 IADD3 R4, P5, R156, R4, RZ ;  /* 0x000000049c04b210 */ /* 0x000fe20007fbe0ff */
[----:B------:R-:W-:-:S03]  /*2d80*/  IMAD.WIDE.U32 R14, R3, c[0x0][0x190], RZ ;  /* 0x00006400030e7a25 */ /* 0x000fc600078e00ff */
[----:B------:R-:W-:Y:S01]  /*2d90*/  @!P3 IADD3.X R5, R157, R5, R7, P5, !PT ;  /* 0x000000059d05b210 */ /* 0x000fe20002ffe407 */
[----:B------:R-:W-:Y:S01]  /*2da0*/  IMAD R12, R3, c[0x0][0x194], RZ ;  /* 0x00006500030c7a24 */ /* 0x000fe200078e02ff */
[----:B------:R-:W-:-:S04]  /*2db0*/  @!P3 IADD3 R14, P5, R158, R14, RZ ;  /* 0x0000000e9e0eb210 */ /* 0x000fc80007fbe0ff */
[----:B------:R-:W-:Y:S02]  /*2dc0*/  @!P3 IADD3.X R15, R159, R15, R12, P5, !PT ;  /* 0x0000000f9f0fb210 */ /* 0x000fe40002ffe40c */
[----:B------:R-:W-:Y:S01]  /*2dd0*/  ISETP.GE.AND P2, PT, R0, UR14, PT ;  /* 0x0000000e00007c0c */ /* 0x000fe2000bf46270 */
[----:B------:R-:W-:-:S04]  /*2de0*/  IMAD.WIDE.U32 R10, R6, c[0x0][0x1b8], R10 ;  /* 0x00006e00060a7a25 */ /* 0x000fc800078e000a */
[----:B------:R-:W-:Y:S01]  /*2df0*/  IMAD.MOV.U32 R248, RZ, RZ, 0x7f800000 ;  /* 0x7f800000fff87424 */ /* 0x000fe200078e00ff */
[----:B------:R-:W-:Y:S01]  /*2e00*/  @P0 BAR.SYNC.DEFER_BLOCKING 0x0 ;  /* 0x0000000000000b1d */ /* 0x000fe20000010000 */
[----:B--2---:R-:W-:Y:S01]  /*2e10*/  IADD3 R7, R21, 0x8, RZ ;  /* 0x0000000815077810 */ /* 0x004fe20007ffe0ff */
[----:B---3--:R-:W-:-:S03]  /*2e20*/  IMAD.SHL.U32 R3, R16, 0x2, RZ ;  /* 0x0000000210037824 */ /* 0x008fc600078e00ff */
[----:B------:R-:W-:Y:S01]  /*2e30*/  ISETP.GE.AND P5, PT, R7, UR8, PT ;  /* 0x0000000807007c0c */ /* 0x000fe2000bfa6270 */
[C---:B------:R-:W-:Y:S01]  /*2e40*/  IMAD R7, R13.reuse, c[0x0][0x1b0], RZ ;  /* 0x00006c000d077a24 */ /* 0x040fe200078e02ff */
[----:B------:R-:W-:Y:S03]  /*2e50*/  @P4 STS [R3+0x4000], RZ ;  /* 0x004000ff03004388 */ /* 0x000fe60000000800 */
[----:B------:R-:W-:Y:S01]  /*2e60*/  IMAD R12, R6, c[0x0][0x1b4], R7 ;  /* 0x00006d00060c7a24 */ /* 0x000fe200078e0207 */
[----:B------:R-:W-:Y:S01]  /*2e70*/  @!P1 IADD3 R7, P0, R0, 0x40, RZ ;  /* 0x0000004000079810 */ /* 0x000fe20007f1e0ff */
[----:B------:R-:W-:Y:S04]  /*2e80*/  @P4 STS [R3+0x4004], RZ ;  /* 0x004004ff03004388 */ /* 0x000fe80000000800 */
[----:B------:R-:W-:Y:S04]  /*2e90*/  @P4 STS.64 [R3+0x4008], RZ ;  /* 0x004008ff03004388 */ /* 0x000fe80000000a00 */
[----:B------:R-:W-:Y:S01]  /*2ea0*/  @!PT LDS RZ, [RZ] ;  /* 0x00000000fffff984 */ /* 0x000fe20000000800 */
[----:B------:R-:W-:Y:S01]  /*2eb0*/  @!PT LDS RZ, [RZ] ;  /* 0x00000000fffff984 */ /* 0x000fe20000000800 */
[----:B------:R-:W-:Y:S01]  /*2ec0*/  @!PT LDS RZ, [RZ] ;  /* 0x00000000fffff984 */ /* 0x000fe20000000800 */
[----:B------:R1:W-:Y:S01]  /*2ed0*/  @!P4 LDGSTS.E.BYPASS.LTC128B.128 [R3+0x4000], [R156.64] ;  /* 0x040000009c03cfae */ /* 0x0003e2000b901d62 */
[----:B------:R-:W-:-:S03]  /*2ee0*/  IMAD R13, R13, c[0x0][0x1b8], RZ ;  /* 0x00006e000d0d7a24 */ /* 0x000fc600078e02ff */
[----:B------:R-:W-:Y:S04]  /*2ef0*/  @P3 STS.128 [R3+0x5000], RZ ;  /* 0x005000ff03003388 */ /* 0x000fe80000000c00 */
[----:B------:R-:W-:Y:S01]  /*2f00*/  @!PT LDS RZ, [RZ] ;  /* 0x00000000fffff984 */ /* 0x000fe20000000800 */
[----:B------:R-:W-:Y:S01]  /*2f10*/  @!PT LDS RZ, [RZ] ;  /* 0x00000000fffff984 */ /* 0x000fe20000000800 */
[----:B------:R-:W-:Y:S01]  /*2f20*/  @!PT LDS RZ, [RZ] ;  /* 0x00000000fffff984 */ /* 0x000fe20000000800 */
[----:B------:R2:W-:Y:S01]  /*2f30*/  @!P3 LDGSTS.E.BYPASS.LTC128B.128 [R3+0x5000], [R4.64] ;  /* 0x050000000403bfae */ /* 0x0005e2000b901d62 */
[C---:B------:R-:W-:Y:S02]  /*2f40*/  IMAD R17, R6.reuse, c[0x0][0x1bc], R13 ;  /* 0x00006f0006117a24 */ /* 0x040fe400078e020d */
[----:B--2---:R-:W-:Y:S01]  /*2f50*/  IMAD.WIDE.U32 R4, R6, c[0x0][0x1b0], R8 ;  /* 0x00006c0006047a25 */ /* 0x004fe200078e0008 */
[----:B------:R-:W-:-:S03]  /*2f60*/  IADD3 R9, R16, 0x1000, RZ ;  /* 0x0000100010097810 */ /* 0x000fc60007ffe0ff */
[----:B------:R-:W-:Y:S01]  /*2f70*/  @!P1 IMAD.X R8, RZ, RZ, R20, P0 ;  /* 0x000000ffff089224 */ /* 0x000fe200000e0614 */
[----:B------:R-:W-:Y:S02]  /*2f80*/  PLOP3.LUT P0, PT, PT, PT, UP0, 0x80, 0x0 ;  /* 0x000000000000781c */ /* 0x000fe40003f0f008 */
[----:B------:R-:W-:Y:S01]  /*2f90*/  IADD3 R5, R5, R12, RZ ;  /* 0x0000000c05057210 */ /* 0x000fe20007ffe0ff */
[----:B------:R-:W-:Y:S01]  /*2fa0*/  @!P1 IMAD R6, R8, c[0x0][0x198], RZ ;  /* 0x0000660008069a24 */ /* 0x000fe200078e02ff */
[----:B------:R-:W-:Y:S01]  /*2fb0*/  SEL R8, R9, R16, !P0 ;  /* 0x0000001009087207 */ /* 0x000fe20004000000 */
[----:B------:R-:W-:Y:S02]  /*2fc0*/  @!P1 IMAD.MOV.U32 R12, RZ, RZ, R4 ;  /* 0x000000ffff0c9224 */ /* 0x000fe400078e0004 */
[----:B------:R-:W-:Y:S02]  /*2fd0*/  @!P1 IMAD.MOV.U32 R13, RZ, RZ, R5 ;  /* 0x000000ffff0d9224 */ /* 0x000fe400078e0005 */
[----:B------:R-:W-:-:S02]  /*2fe0*/  @!P2 IMAD R9, R20, c[0x0][0x198], RZ ;  /* 0x000066001409aa24 */ /* 0x000fc400078e02ff */
[----:B------:R-:W-:Y:S02]  /*2ff0*/  IMAD.SHL.U32 R185, R8, 0x2, RZ ;  /* 0x0000000208b97824 */ /* 0x000fe400078e00ff */
[C---:B------:R-:W-:Y:S02]  /*3000*/  @!P1 IMAD R16, R7.reuse, c[0x0][0x19c], R6 ;  /* 0x0000670007109a24 */ /* 0x040fe400078e0206 */
[----:B------:R-:W-:Y:S01]  /*3010*/  @!P1 IMAD.WIDE.U32 R12, R7, c[0x0][0x198], R12 ;  /* 0x00006600070c9a25 */ /* 0x000fe200078e000c */
[----:B------:R-:W-:Y:S03]  /*3020*/  @P4 STS [R185], RZ ;  /* 0x000000ffb9004388 */ /* 0x000fe60000000800 */
[C---:B------:R-:W-:Y:S01]  /*3030*/  @!P2 IMAD R7, R0.reuse, c[0x0][0x19c], R9 ;  /* 0x000067000007aa24 */ /* 0x040fe200078e0209 */
[----:B------:R-:W-:Y:S01]  /*3040*/  @P4 STS [R185+0x4], RZ ;  /* 0x000004ffb9004388 */ /* 0x000fe20000000800 */
[----:B------:R-:W-:-:S03]  /*3050*/  @!P2 IMAD.WIDE.U32 R8, R0, c[0x0][0x198], R4 ;  /* 0x000066000008aa25 */ /* 0x000fc600078e0004 */
[----:B------:R-:W-:Y:S01]  /*3060*/  @P4 STS [R185+0x8], RZ ;  /* 0x000008ffb9004388 */ /* 0x000fe20000000800 */
[----:B------:R-:W-:-:S03]  /*3070*/  IMAD.IADD R5, R11, 0x1, R17 ;  /* 0x000000010b057824 */ /* 0x000fc600078e0211 */
[----:B------:R-:W-:Y:S01]  /*3080*/  @P4 STS [R185+0xc], RZ ;  /* 0x00000cffb9004388 */ /* 0x000fe20000000800 */
[----:B------:R-:W-:Y:S01]  /*3090*/  @!P2 IMAD R6, R20, c[0x0][0x1a0], RZ ;  /* 0x000068001406aa24 */ /* 0x000fe200078e02ff */
[----:B------:R-:W-:Y:S02]  /*30a0*/  @!P1 IADD3 R11, R13, R16, RZ ;  /* 0x000000100d0b9210 */ /* 0x000fe40007ffe0ff */
[----:B------:R-:W-:Y:S01]  /*30b0*/  @!PT LDS RZ, [RZ] ;  /* 0x00000000fffff984 */ /* 0x000fe20000000800 */
[----:B------:R-:W-:Y:S01]  /*30c0*/  @!PT LDS RZ, [RZ] ;  /* 0x00000000fffff984 */ /* 0x000fe20000000800 */
[----:B------:R-:W-:Y:S01]  /*30d0*/  @!PT LDS RZ, [RZ] ;  /* 0x00000000fffff984 */ /* 0x000fe20000000800 */
[----:B------:R2:W-:Y:S01]  /*30e0*/  @!P4 LDGSTS.E.BYPASS.LTC128B.128 [R185], [R158.64] ;  /* 0x000000009eb9cfae */ /* 0x0005e2000b901d62 */
[----:B------:R-:W-:Y:S01]  /*30f0*/  @!P2 IMAD.IADD R9, R9, 0x1, R7 ;  /* 0x000000010909a824 */ /* 0x000fe200078e0207 */
[----:B------:R-:W-:Y:S02]  /*3100*/  @!P2 LEA R16, P4, R8, c[0x0][0x168], 0x1 ;  /* 0x00005a000810aa11 */ /* 0x000fe400078808ff */
[----:B------:R-:W-:Y:S01]  /*3110*/  @P3 STS [R185+0x1000], RZ ;  /* 0x001000ffb9003388 */ /* 0x000fe20000000800 */
[----:B------:R-:W-:-:S03]  /*3120*/  @!P2 IMAD.MOV.U32 R4, RZ, RZ, R10 ;  /* 0x000000ffff04a224 */ /* 0x000fc600078e000a */
[----:B------:R-:W-:Y:S04]  /*3130*/  @P3 STS [R185+0x1004], RZ ;  /* 0x001004ffb9003388 */ /* 0x000fe80000000800 */
[----:B------:R-:W-:Y:S04]  /*3140*/  @P3 STS [R185+0x1008], RZ ;  /* 0x001008ffb9003388 */ /* 0x000fe80000000800 */
[----:B------:R-:W-:Y:S04]  /*3150*/  @P3 STS [R185+0x100c], RZ ;  /* 0x00100cffb9003388 */ /* 0x000fe80000000800 */
[----:B------:R-:W-:Y:S01]  /*3160*/  @!PT LDS RZ, [RZ] ;  /* 0x00000000fffff984 */ /* 0x000fe20000000800 */
[----:B------:R-:W-:Y:S01]  /*3170*/  @!PT LDS RZ, [RZ] ;  /* 0x00000000fffff984 */ /* 0x000fe20000000800 */
[----:B------:R-:W-:Y:S01]  /*3180*/  @!PT LDS RZ, [RZ] ;  /* 0x00000000fffff984 */ /* 0x000fe20000000800 */
[----:B------:R3:W-:Y:S01]  /*3190*/  @!P3 LDGSTS.E.BYPASS.LTC128B.128 [R185+0x1000], [R14.64] ;  /* 0x010000000eb9bfae */ /* 0x0007e2000b901d62 */
[----:B------:R-:W-:Y:S01]  /*31a0*/  @!P2 IMAD R18, R0, c[0x0][0x1a4], R6 ;  /* 0x000069000012aa24 */ /* 0x000fe200078e0206 */
[----:B------:R-:W-:Y:S01]  /*31b0*/  @!P2 LEA.HI.X R17, R8, c[0x0][0x16c], R9, 0x1, P4 ;  /* 0x00005b000811aa11 */ /* 0x000fe200020f0c09 */
[----:B------:R-:W-:Y:S01]  /*31c0*/  @!P2 IMAD.WIDE.U32 R6, R0, c[0x0][0x1a0], R4 ;  /* 0x000068000006aa25 */ /* 0x000fe200078e0004 */
[----:B------:R-:W-:-:S03]  /*31d0*/  IADD3 R9, R21, 0x40, RZ ;  /* 0x0000004015097810 */ /* 0x000fc60007ffe0ff */
[----:B------:R-:W-:Y:S01]  /*31e0*/  @!P2 IMAD.IADD R7, R7, 0x1, R18 ;  /* 0x000000010707a824 */ /* 0x000fe200078e0212 */
[----:B------:R-:W-:Y:S01]  /*31f0*/  @P2 STS [R3+0x6000], RZ ;  /* 0x006000ff03002388 */ /* 0x000fe20000000800 */
[----:B---3--:R-:W-:-:S04]  /*3200*/  @!P1 LEA R14, P3, R12, c[0x0][0x168], 0x1 ;  /* 0x00005a000c0e9a11 */ /* 0x008fc800078608ff */
[----:B------:R-:W-:Y:S02]  /*3210*/  @!P1 LEA.HI.X R15, R12, c[0x0][0x16c], R11, 0x1, P3 ;  /* 0x00005b000c0f9a11 */ /* 0x000fe400018f0c0b */
[----:B------:R-:W-:Y:S02]  /*3220*/  @!P1 IADD3 R11, P4, R0, 0x40, RZ ;  /* 0x00000040000b9810 */ /* 0x000fe40007f9e0ff */
[----:B------:R-:W-:-:S03]  /*3230*/  @!P2 LEA R8, P3, R6, c[0x0][0x170], 0x1 ;  /* 0x00005c000608aa11 */ /* 0x000fc600078608ff */
[----:B------:R-:W-:Y:S01]  /*3240*/  @!P1 IMAD.X R4, RZ, RZ, R20, P4 ;  /* 0x000000ffff049224 */ /* 0x000fe200020e0614 */
[----:B------:R-:W-:Y:S02]  /*3250*/  ISETP.GE.AND P4, PT, R9, UR8, PT ;  /* 0x0000000809007c0c */ /* 0x000fe4000bf86270 */
[----:B------:R-:W-:Y:S01]  /*3260*/  @!P2 LEA.HI.X R9, R6, c[0x0][0x174], R7, 0x1, P3 ;  /* 0x00005d000609aa11 */ /* 0x000fe200018f0c07 */
[----:B------:R-:W-:Y:S02]  /*3270*/  @!P1 IMAD R6, R4, c[0x0][0x1a0], RZ ;  /* 0x0000680004069a24 */ /* 0x000fe400078e02ff */
[----:B------:R-:W-:Y:S01]  /*3280*/  @!P1 IMAD.MOV.U32 R4, RZ, RZ, R10 ;  /* 0x000000ffff049224 */ /* 0x000fe200078e000a */
[----:B------:R-:W-:Y:S01]  /*3290*/  IADD3 R0, R21, 0x48, RZ ;  /* 0x0000004815007810 */ /* 0x000fe20007ffe0ff */
[----:B------:R-:W-:Y:S01]  /*32a0*/  @P2 STS [R3+0x6004], RZ ;  /* 0x006004ff03002388 */ /* 0x000fe20000000800 */
[C---:B------:R-:W-:Y:S02]  /*32b0*/  @!P1 IMAD R6, R11.reuse, c[0x0][0x1a4], R6 ;  /* 0x000069000b069a24 */ /* 0x040fe400078e0206 */
[----:B------:R-:W-:Y:S01]  /*32c0*/  @!P1 IMAD.WIDE.U32 R4, R11, c[0x0][0x1a0], R4 ;  /* 0x000068000b049a25 */ /* 0x000fe200078e0004 */
[----:B------:R-:W-:Y:S01]  /*32d0*/  @P2 STS.64 [R3+0x6008], RZ ;  /* 0x006008ff03002388 */ /* 0x000fe20000000a00 */
[----:B------:R-:W-:-:S03]  /*32e0*/  ISETP.GE.AND P3, PT, R0, UR8, PT ;  /* 0x0000000800007c0c */ /* 0x000fc6000bf66270 */
        /* <DEDUP_REMOVED lines=19> */
[----:B------:R1:W-:Y:S04]  /*3420*/  @P1 STS.128 [R3+0x9000], RZ ;  /* 0x009000ff03001388 */ /* 0x0003e80000000c00 */
[----:B------:R-:W-:Y:S01]  /*3430*/  @!PT LDS RZ, [RZ] ;  /* 0x00000000fffff984 */ /* 0x000fe20000000800 */
[----:B------:R-:W-:Y:S01]  /*3440*/  @!PT LDS RZ, [RZ] ;  /* 0x00000000fffff984 */ /* 0x000fe20000000800 */
[----:B------:R-:W-:Y:S01]  /*3450*/  @!PT LDS RZ, [RZ] ;  /* 0x00000000fffff984 */ /* 0x000fe20000000800 */
[----:B------:R1:W-:Y:S01]  /*3460*/  @!P1 LDGSTS.E.BYPASS.LTC128B.128 [R3+0x9000], [R6.64] ;  /* 0x0900000006039fae */ /* 0x0003e2000b901d62 */
[C---:B------:R-:W-:Y:S02]  /*3470*/  ISETP.GE.AND P6, PT, R21.reuse, UR8, PT ;  /* 0x0000000815007c0c */ /* 0x040fe4000bfc6270 */
[----:B------:R-:W-:Y:S01]  /*3480*/  SHF.L.U32 R4, R21, 0x2, RZ ;  /* 0x0000000215047819 */ /* 0x000fe200000006ff */
[----:B------:R-:W-:Y:S01]  /*3490*/  IMAD.MOV.U32 R249, RZ, RZ, 0x7f800000 ;  /* 0x7f800000fff97424 */ /* 0x000fe200078e00ff */
[----:B------:R-:W0:Y:S01]  /*34a0*/  LDGDEPBAR ;  /* 0x00000000000079af */ /* 0x000e220000000000 */
[----:B-1----:R-:W-:-:S02]  /*34b0*/  SHF.R.S32.HI R3, RZ, 0x1f, R0 ;  /* 0x0000001fff037819 */ /* 0x002fc40000011400 */
[----:B------:R-:W-:-:S04]  /*34c0*/  @!P3 LEA R6, P1, R0, UR11, 0x2 ;  /* 0x0000000b0006bc11 */ /* 0x000fc8000f8210ff */
[----:B------:R-:W-:-:S05]  /*34d0*/  @!P3 LEA.HI.X R7, R0, UR10, R3, 0x2, P1 ;  /* 0x0000000a0007bc11 */ /* 0x000fca00088f1403 */
[----:B------:R2:W5:Y:S01]  /*34e0*/  @!P3 LDG.E R248, [R6.64] ;  /* 0x0000002206f8b981 */ /* 0x000562000c1e1900 */
[----:B------:R-:W-:Y:S02]  /*34f0*/  SHF.R.S32.HI R8, RZ, 0x1f, R21 ;  /* 0x0000001fff087819 */ /* 0x000fe40000011415 */
[----:B------:R-:W-:Y:S02]  /*3500*/  IADD3 R4, P2, R4, UR11, RZ ;  /* 0x0000000b04047c10 */ /* 0x000fe4000ff5e0ff */
[----:B------:R-:W-:Y:S01]  /*3510*/  SHF.L.U64.HI R5, R21, 0x2, R8 ;  /* 0x0000000215057819 */ /* 0x000fe20000010208 */
[----:B------:R-:W-:Y:S02]  /*3520*/  IMAD.MOV.U32 R250, RZ, RZ, 0x7f800000 ;  /* 0x7f800000fffa7424 */ /* 0x000fe400078e00ff */
[----:B------:R-:W-:Y:S01]  /*3530*/  IMAD.MOV.U32 R247, RZ, RZ, 0x7f800000 ;  /* 0x7f800000fff77424 */ /* 0x000fe200078e00ff */
[----:B------:R-:W-:Y:S01]  /*3540*/  IADD3.X R5, R5, UR10, RZ, P2, !PT ;  /* 0x0000000a05057c10 */ /* 0x000fe200097fe4ff */
[----:B------:R-:W-:Y:S01]  /*3550*/  IMAD.U32 R19, RZ, RZ, UR43 ;  /* 0x0000002bff137e24 */ /* 0x000fe2000f8e00ff */
[----:B------:R-:W-:-:S02]  /*3560*/  IADD3 R0, R21, 0x1, RZ ;  /* 0x0000000115007810 */ /* 0x000fc40007ffe0ff */
[----:B------:R-:W-:Y:S01]  /*3570*/  IADD3 R3, R130, 0x1000, RZ ;  /* 0x0000100082037810 */ /* 0x000fe20007ffe0ff */
[----:B------:R1:W5:Y:S04]  /*3580*/  @!P6 LDG.E R249, [R4.64] ;  /* 0x0000002204f9e981 */ /* 0x000368000c1e1900 */
[----:B------:R1:W5:Y:S04]  /*3590*/  @!P5 LDG.E R250, [R4.64+0x20] ;  /* 0x0000202204fad981 */ /* 0x000368000c1e1900 */
[----:B------:R1:W5:Y:S01]  /*35a0*/  @!P4 LDG.E R247, [R4.64+0x100] ;  /* 0x0001002204f7c981 */ /* 0x000362000c1e1900 */
[----:B------:R-:W-:-:S05]  /*35b0*/  SEL R3, R3, R130, !P0 ;  /* 0x0000008203037207 */ /* 0x000fca0004000000 */
[----:B------:R-:W-:Y:S01]  /*35c0*/  IMAD.SHL.U32 R118, R3, 0x2, RZ ;  /* 0x0000000203767824 */ /* 0x000fe200078e00ff */
[----:B-1----:R-:W-:Y:S02]  /*35d0*/  IADD3 R4, R0, UR5, -R19 ;  /* 0x0000000500047c10 */ /* 0x002fe4000fffe813 */
[----:B------:R-:W-:-:S04]  /*35e0*/  IADD3 R0, R124, 0x1000, RZ ;  /* 0x000010007c007810 */ /* 0x000fc80007ffe0ff */
[----:B------:R-:W-:-:S04]  /*35f0*/  SEL R0, R0, R124, !P0 ;  /* 0x0000007c00007207 */ /* 0x000fc80004000000 */
[----:B------:R-:W-:Y:S02]  /*3600*/  SHF.L.U32 R3, R0, 0x1, RZ ;  /* 0x0000000100037819 */ /* 0x000fe400000006ff */
[C---:B------:R-:W-:Y:S01]  /*3610*/  IADD3 R0, R21.reuse, -0x80, RZ ;  /* 0xffffff8015007810 */ /* 0x040fe20007ffe0ff */
[----:B------:R1:W-:Y:S01]  /*3620*/  STL [R1+0xc], R4 ;  /* 0x00000c0401007387 */ /* 0x0003e20000100800 */
[----:B------:R-:W-:-:S03]  /*3630*/  SHF.L.U64.HI R5, R21, 0x2, R8 ;  /* 0x0000000215057819 */ /* 0x000fc60000010208 */
[----:B------:R-:W-:Y:S02]  /*3640*/  IMAD.SHL.U32 R0, R0, 0x4, RZ ;  /* 0x0000000400007824 */ /* 0x000fe400078e00ff */
[----:B------:R2:W-:Y:S01]  /*3650*/  STL [R1+0x8], R5 ;  /* 0x0000080501007387 */ /* 0x0005e20000100800 */
[----:B-1----:R-:W-:-:S05]  /*3660*/  IMAD.SHL.U32 R4, R21, 0x4, RZ ;  /* 0x0000000415047824 */ /* 0x002fca00078e00ff */
[----:B------:R2:W-:Y:S04]  /*3670*/  STL [R1+0x4], R4 ;  /* 0x0000040401007387 */ /* 0x0005e80000100800 */
[----:B------:R2:W-:Y:S01]  /*3680*/  STL [R1], R0 ;  /* 0x0000000001007387 */ /* 0x0005e20000100800 */
        /* <DEDUP_REMOVED lines=18> */
[----:B------:R-:W-:-:S02]  /*37b0*/  UIADD3 UR33, UR33, -UR5, URZ ;  /* 0x8000000521217290 */ /* 0x000fc4000fffe03f */
.L_x_574:
[----:B--2---:R-:W2:Y:S01]  /*37c0*/  LDL R0, [R1+0xc] ;  /* 0x00000c0001007983 */ /* 0x004ea20000100800 */
[----:B------:R-:W-:Y:S01]  /*37d0*/  IADD3 R112, R125, R118, RZ ;  /* 0x000000767d707210 */ /* 0x000fe20007ffe0ff */
[----:B------:R-:W-:Y:S01]  /*37e0*/  USHF.L.U32 UR8, UR9, 0x7, URZ ;  /* 0x0000000709087899 */ /* 0x000fe2000800063f */
[----:B-----5:R-:W-:Y:S01]  /*37f0*/  FSETP.NEU.FTZ.AND P1, PT, R249, -INF , PT ;  /* 0xff800000f900780b */ /* 0x020fe20003f3d000 */
        /* <DEDUP_REMOVED lines=32> */
[----:B------:R-:W0:Y:S08]  /*3a00*/  LDGDEPBAR ;  /* 0x00000000000079af */ /* 0x000e300000000000 */
[----:B-1----:R-:W3:Y:S01]  /*3a10*/  LDL R2, [R1+0x14] ;  /* 0x0000140001027983 */ /* 0x002ee20000100800 */
[----:B------:R-:W-:Y:S04]  /*3a20*/  DEPBAR.LE SB0, 0x0 ;  /* 0x000080000000791a */ /* 0x000fe80000000000 */
[----:B------:R-:W-:Y:S08]  /*3a30*/  BAR.SYNC.DEFER_BLOCKING 0x0 ;  /* 0x0000000000007b1d */ /* 0x000ff00000010000 */
[----:B------:R-:W-:Y:S08]  /*3a40*/  LDSM.16.M88.4 R64, [R118] ;  /* 0x000000007640783b */ /* 0x000ff00000000200 */
[----:B------:R-:W1:Y:S08]  /*3a50*/  LDSM.16.M88.4 R16, [R117+0x6000] ;  /* 0x006000007510783b */ /* 0x000e700000000200 */
[----:B------:R-:W4:Y:S08]  /*3a60*/  LDSM.16.M88.4 R60, [R118+0x1000] ;  /* 0x00100000763c783b */ /* 0x000f300000000200 */
[----:B------:R-:W4:Y:S08]  /*3a70*/  LDSM.16.M88.4 R32, [R117+0x6400] ;  /* 0x006400007520783b */ /* 0x000f300000000200 */
[----:B------:R-:W4:Y:S08]  /*3a80*/  LDSM.16.M88.4 R48, [R117+0x6800] ;  /* 0x006800007530783b */ /* 0x000f300000000200 */
[----:B------:R-:W2:Y:S01]  /*3a90*/  LDSM.16.M88.4 R100, [R117+0x6c00] ;  /* 0x006c00007564783b */ /* 0x000ea20000000200 */
[-C--:B-1----:R-:W-:Y:S07]  /*3aa0*/  HMMA.16816.F32 R4, R64, R16.reuse, RZ ;  /* 0x000000104004723c */ /* 0x082fee00000018ff */
[----:B------:R-:W-:Y:S01]  /*3ab0*/  LDSM.16.M88.4 R104, [R112] ;  /* 0x000000007068783b */ /* 0x000fe20000000200 */
[C---:B----4-:R-:W-:Y:S07]  /*3ac0*/  HMMA.16816.F32 R8, R60.reuse, R16, RZ ;  /* 0x000000103c08723c */ /* 0x050fee00000018ff */
[----:B------:R-:W1:Y:S01]  /*3ad0*/  LDSM.16.M88.4 R108, [R116+0x6000] ;  /* 0x00600000746c783b */ /* 0x000e620000000200 */
[-C--:B------:R-:W-:Y:S07]  /*3ae0*/  HMMA.16816.F32 R12, R60, R18.reuse, RZ ;  /* 0x000000123c0c723c */ /* 0x080fee00000018ff */
[----:B------:R-:W4:Y:S01]  /*3af0*/  LDSM.16.M88.4 R112, [R112+0x1000] ;  /* 0x001000007070783b */ /* 0x000f220000000200 */
        /* <DEDUP_REMOVED lines=8> */
[C---:B------:R-:W-:Y:S04]  /*3b80*/  HMMA.16816.F32 R48, R64.reuse, R50, RZ ;  /* 0x000000324030723c */ /* 0x040fe800000018ff */
[----:B--2---:R-:W-:Y:S02]  /*3b90*/  @!P0 IADD3 R131, R0, UR8, RZ ;  /* 0x0000000800838c10 */ /* 0x004fe4000fffe0ff */
[----:B------:R-:W-:Y:S02]  /*3ba0*/  MOV R0, UR9 ;  /* 0x0000000900007c02 */ /* 0x000fe40008000f00 */
[-C--:B------:R-:W-:Y:S08]  /*3bb0*/  HMMA.16816.F32 R52, R64, R100.reuse, RZ ;  /* 0x000000644034723c */ /* 0x080ff000000018ff */
[C---:B------:R-:W-:Y:S08]  /*3bc0*/  HMMA.16816.F32 R56, R60.reuse, R100, RZ ;  /* 0x000000643c38723c */ /* 0x040ff000000018ff */
[-C--:B------:R-:W-:Y:S08]  /*3bd0*/  HMMA.16816.F32 R60, R60, R102.reuse, RZ ;  /* 0x000000663c3c723c */ /* 0x080ff000000018ff */
[----:B------:R-:W-:Y:S08]  /*3be0*/  HMMA.16816.F32 R64, R64, R102, RZ ;  /* 0x000000664040723c */ /* 0x000ff000000018ff */
[-C--:B-1----:R-:W-:Y:S08]  /*3bf0*/  HMMA.16816.F32 R4, R104, R108.reuse, R4 ;  /* 0x0000006c6804723c */ /* 0x082ff00000001804 */
[C---:B----4-:R-:W-:Y:S08]  /*3c00*/  HMMA.16816.F32 R8, R112.reuse, R108, R8 ;  /* 0x0000006c7008723c */ /* 0x050ff00000001808 */
        /* <DEDUP_REMOVED lines=14> */
[----:B------:R-:W4:Y:S01]  /*3cf0*/  MUFU.TANH R219, R6 ;  /* 0x0000000600db7308 */ /* 0x000f220000002400 */
[----:B------:R-:W-:Y:S02]  /*3d00*/  FMUL.FTZ R16, R16, c[0x0][0x2ec] ;  /* 0x0000bb0010107a20 */ /* 0x000fe40000410000 */
[----:B------:R-:W-:Y:S02]  /*3d10*/  FMUL.FTZ R17, R17, c[0x0][0x2ec] ;  /* 0x0000bb0011117a20 */ /* 0x000fe40000410000 */
[----:B------:R-:W-:Y:S02]  /*3d20*/  FMUL.FTZ R19, R19, c[0x0][0x2ec] ;  /* 0x0000bb0013137a20 */ /* 0x000fe40000410000 */
[----:B------:R-:W-:Y:S02]  /*3d30*/  FMUL.FTZ R8, R8, c[0x0][0x2ec] ;  /* 0x0000bb0008087a20 */ /* 0x000fe40000410000 */
[----:B------:R-:W-:Y:S01]  /*3d40*/  FMUL.FTZ R12, R12, c[0x0][0x2ec] ;  /* 0x0000bb000c0c7a20 */ /* 0x000fe20000410000 */
[----:B------:R1:W1:Y:S01]  /*3d50*/  MUFU.TANH R218, R7 ;  /* 0x0000000700da7308 */ /* 0x0002620000002400 */
[----:B------:R-:W-:Y:S09]  /*3d60*/  FMUL.FTZ R18, R18, c[0x0][0x2ec] ;  /* 0x0000bb0012127a20 */ /* 0x000ff20000410000 */
[----:B------:R2:W-:Y:S10]  /*3d70*/  MUFU.TANH R75, R15 ;  /* 0x0000000f004b7308 */ /* 0x0005f40000002400 */
[----:B------:R4:W-:Y:S01]  /*3d80*/  MUFU.TANH R239, R13 ;  /* 0x0000000d00ef7308 */ /* 0x0009e20000002400 */
[----:B-1----:R-:W1:Y:S09]  /*3d90*/  LDSM.16.M88.4 R4, [R116+0x6400] ;  /* 0x006400007404783b */ /* 0x002e720000000200 */
[----:B------:R1:W-:Y:S01]  /*3da0*/  MUFU.TANH R142, R16 ;  /* 0x00000010008e7308 */ /* 0x0003e20000002400 */
[----:B--2---:R-:W-:Y:S02]  /*3db0*/  @!P0 IMNMX R15, R131, UR5, PT ;  /* 0x00000005830f8c17 */ /* 0x004fe4000b800200 */
[----:B---3--:R-:W-:Y:S07]  /*3dc0*/  @!P0 LEA R0, R0, R2, 0x7 ;  /* 0x0000000200008211 */ /* 0x008fee00078e38ff */
[----:B------:R2:W3:Y:S01]  /*3dd0*/  MUFU.TANH R244, R8 ;  /* 0x0000000800f47308 */ /* 0x0004e20000002400 */
[CC--:B------:R-:W-:Y:S01]  /*3de0*/  @!P0 ISETP.GE.AND P2, PT, R0.reuse, R15.reuse, PT ;  /* 0x0000000f0000820c */ /* 0x0c0fe20003f46270 */
[----:B----4-:R-:W-:Y:S05]  /*3df0*/  FMUL.FTZ R13, R249, 1.4426950216293334961 ;  /* 0x3fb8aa3bf90d7820 */ /* 0x010fea0000410000 */
[----:B------:R-:W-:Y:S03]  /*3e00*/  FSEL R13, R13, RZ, P1 ;  /* 0x000000ff0d0d7208 */ /* 0x000fe60000800000 */
[----:B------:R4:W3:Y:S01]  /*3e10*/  MUFU.TANH R243, R9 ;  /* 0x0000000900f37308 */ /* 0x0008e20000002400 */
[----:B-1----:R-:W-:Y:S04]  /*3e20*/  @!P0 IADD3 R16, R0, 0x1, RZ ;  /* 0x0000000100108810 */ /* 0x002fe80007ffe0ff */
[----:B------:R-:W-:Y:S05]  /*3e30*/  @!P0 ISETP.GE.AND P1, PT, R16, R15, PT ;  /* 0x0000000f1000820c */ /* 0x000fea0003f26270 */
[----:B------:R1:W-:Y:S01]  /*3e40*/  MUFU.TANH R76, R14 ;  /* 0x0000000e004c7308 */ /* 0x0003e20000002400 */
[-C--:B------:R-:W-:Y:S03]  /*3e50*/  HMMA.16816.F32 R20, R104, R4.reuse, R20 ;  /* 0x000000046814723c */ /* 0x080fe60000001814 */
[----:B--2---:R-:W-:Y:S02]  /*3e60*/  MOV R8, R144 ;  /* 0x0000009000087202 */ /* 0x004fe40000000f00 */
[----:B------:R-:W-:Y:S04]  /*3e70*/  @!P0 FSEL R8, R144, -INF , !P2 ;  /* 0xff80000090088808 */ /* 0x000fe80005000000 */
[----:B------:R2:W-:Y:S01]  /*3e80*/  MUFU.TANH R240, R12 ;  /* 0x0000000c00f07308 */ /* 0x0005e20000002400 */
[C---:B------:R-:W-:Y:S04]  /*3e90*/  HMMA.16816.F32 R24, R112.reuse, R4, R24 ;  /* 0x000000047018723c */ /* 0x040fe80000001818 */
[--C-:B----4-:R-:W-:Y:S01]  /*3ea0*/  FFMA.FTZ R9, R8, c[0x0][0x23c], -R13.reuse ;  /* 0x00008f0008097a23 */ /* 0x110fe2000001080d */
[----:B------:R-:W-:Y:S02]  /*3eb0*/  MOV R8, R143 ;  /* 0x0000008f00087202 */ /* 0x000fe40000000f00 */
[----:B------:R-:W-:Y:S02]  /*3ec0*/  @!P0 FSEL R8, R143, -INF , !P1 ;  /* 0xff8000008f088808 */ /* 0x000fe40004800000 */
[----:B------:R4:W-:Y:S01]  /*3ed0*/  MUFU.TANH R77, R11 ;  /* 0x0000000b004d7308 */ /* 0x0009e20000002400 */
[----:B------:R-:W-:Y:S01]  /*3ee0*/  FSETP.NEU.FTZ.AND P1, PT, R250, -INF , PT ;  /* 0xff800000fa00780b */ /* 0x000fe20003f3d000 */
[-C--:B------:R-:W-:Y:S03]  /*3ef0*/  HMMA.16816.F32 R28, R112, R6.reuse, R28 ;  /* 0x00000006701c723c */ /* 0x080fe6000000181c */
[----:B------:R-:W-:Y:S01]  /*3f00*/  FFMA.FTZ R5, R8, c[0x0][0x23c], -R13 ;  /* 0x00008f0008057a23 */ /* 0x000fe2000001080d */
[----:B-1----:R-:W-:Y:S01]  /*3f10*/  @!P0 IADD3 R14, R131, 0x8, RZ ;  /* 0x00000008830e8810 */ /* 0x002fe20007ffe0ff */
[----:B------:R-:W-:Y:S01]  /*3f20*/  FMUL.FTZ R8, R248, 1.4426950216293334961 ;  /* 0x3fb8aa3bf8087820 */ /* 0x000fe20000410000 */
[----:B------:R-:W-:Y:S01]  /*3f30*/  MOV R4, R219 ;  /* 0x000000db00047202 */ /* 0x000fe20000000f00 */
[----:B------:R-:W-:Y:S01]  /*3f40*/  FMUL.FTZ R20, R20, c[0x0][0x2ec] ;  /* 0x0000bb0014147a20 */ /* 0x000fe20000410000 */
[----:B------:R1:W-:Y:S01]  /*3f50*/  MUFU.EX2 R229, R5 ;  /* 0x0000000500e57308 */ /* 0x0003e20000000800 */
[----:B------:R-:W-:Y:S01]  /*3f60*/  @!P0 IMNMX R14, R14, UR5, PT ;  /* 0x000000050e0e8c17 */ /* 0x000fe2000b800200 */
[C---:B------:R-:W-:Y:S04]  /*3f70*/  HMMA.16816.F32 R32, R104.reuse, R6, R32 ;  /* 0x000000066820723c */ /* 0x040fe80000001820 */
[----:B--2---:R-:W-:Y:S01]  /*3f80*/  FMUL.FTZ R12, R250, 1.4426950216293334961 ;  /* 0x3fb8aa3bfa0c7820 */ /* 0x004fe20000410000 */
        /* <DEDUP_REMOVED lines=8> */
[----:B----4-:R-:W-:Y:S01]  /*4010*/  @!P0 IADD3 R11, R131, 0x40, RZ ;  /* 0x00000040830b8810 */ /* 0x010fe20007ffe0ff */
[----:B------:R-:W-:Y:S02]  /*4020*/  FMUL.FTZ R22, R22, c[0x0][0x2ec] ;  /* 0x0000bb0016167a20 */ /* 0x000fe40000410000 */
[----:B------:R4:W-:Y:S01]  /*4030*/  MUFU.EX2 R235, R9 ;  /* 0x0000000900eb7308 */ /* 0x0009e20000000800 */
[----:B------:R-:W-:Y:S01]  /*4040*/  @!P0 IMNMX R11, R11, UR5, PT ;  /* 0x000000050b0b8c17 */ /* 0x000fe2000b800200 */
[----:B------:R-:W-:Y:S02]  /*4050*/  FMUL.FTZ R23, R23, c[0x0][0x2ec] ;  /* 0x0000bb0017177a20 */ /* 0x000fe40000410000 */
[--C-:B-1----:R-:W-:Y:S01]  /*4060*/  FFMA.FTZ R5, R4, c[0x0][0x23c], -R12.reuse ;  /* 0x00008f0004057a23 */ /* 0x102fe2000001080c */
        /* <DEDUP_REMOVED lines=9> */
[----:B--2---:R-:W2:Y:S01]  /*4100*/  LDL R20, [R1+0x8] ;  /* 0x0000080001147983 */ /* 0x004ea20000100800 */
[----:B------:R-:W-:Y:S02]  /*4110*/  FMUL.FTZ R35, R35, c[0x0][0x2ec] ;  /* 0x0000bb0023237a20 */ /* 0x000fe40000410000 */
[----:B------:R-:W-:Y:S02]  /*4120*/  FMUL.FTZ R24, R24, c[0x0][0x2ec] ;  /* 0x0000bb0018187a20 */ /* 0x000fe40000410000 */
[----:B------:R-:W-:Y:S01]  /*4130*/  FMUL.FTZ R25, R25, c[0x0][0x2ec] ;  /* 0x0000bb0019197a20 */ /* 0x000fe20000410000 */
[----:B------:R3:W-:Y:S01]  /*4140*/  MUFU.EX2 R90, R4 ;  /* 0x00000004005a7308 */ /* 0x0007e20000000800 */
[----:B------:R-:W-:Y:S02]  /*4150*/  FMUL.FTZ R28, R28, c[0x0][0x2ec] ;  /* 0x0000bb001c1c7a20 */ /* 0x000fe40000410000 */
[----:B------:R-:W-:Y:S02]  /*4160*/  FMUL.FTZ R29, R29, c[0x0][0x2ec] ;  /* 0x0000bb001d1d7a20 */ /* 0x000fe40000410000 */
[----:B----4-:R-:W-:Y:S02]  /*4170*/  FMUL.FTZ R9, R247, 1.4426950216293334961 ;  /* 0x3fb8aa3bf7097820 */ /* 0x010fe40000410000 */
[----:B------:R-:W-:Y:S02]  /*4180*/  FMUL.FTZ R30, R30, c[0x0][0x2ec] ;  /* 0x0000bb001e1e7a20 */ /* 0x000fe40000410000 */
[----:B------:R-:W-:Y:S01]  /*4190*/  FMUL.FTZ R31, R31, c[0x0][0x2ec] ;  /* 0x0000bb001f1f7a20 */ /* 0x000fe20000410000 */
[----:B------:R4:W-:Y:S01]  /*41a0*/  MUFU.EX2 R91, R5 ;  /* 0x00000005005b7308 */ /* 0x0009e20000000800 */
[----:B------:R-:W-:Y:S02]  /*41b0*/  FSEL R9, R9, RZ, P1 ;  /* 0x000000ff09097208 */ /* 0x000fe40000800000 */
[----:B------:R-:W-:Y:S01]  /*41c0*/  @!P0 ISETP.GE.AND P1, PT, R16, R11, PT ;  /* 0x0000000b1000820c */ /* 0x000fe20003f26270 */
[----:B-1----:R-:W2:Y:S06]  /*41d0*/  LDL R21, [R1+0x4] ;  /* 0x0000040001157983 */ /* 0x002eac0000100800 */
[----:B------:R1:W1:Y:S01]  /*41e0*/  MUFU.TANH R78, R10 ;  /* 0x0000000a004e7308 */ /* 0x0002620000002400 */
[----:B---3--:R-:W-:Y:S02]  /*41f0*/  MOV R4, R244 ;  /* 0x000000f400047202 */ /* 0x008fe40000000f00 */
[----:B------:R-:W-:Y:S07]  /*4200*/  @!P0 FSEL R4, R244, -INF , !P2 ;  /* 0xff800000f4048808 */ /* 0x000fee0005000000 */
[----:B------:R3:W3:Y:S01]  /*4210*/  MUFU.TANH R141, R17 ;  /* 0x00000011008d7308 */ /* 0x0006e20000002400 */
[--C-:B----4-:R-:W-:Y:S01]  /*4220*/  FFMA.FTZ R5, R4, c[0x0][0x23c], -R9.reuse ;  /* 0x00008f0004057a23 */ /* 0x110fe20000010809 */
[----:B------:R-:W-:Y:S02]  /*4230*/  MOV R4, R243 ;  /* 0x000000f300047202 */ /* 0x000fe40000000f00 */
[----:B------:R-:W-:Y:S02]  /*4240*/  @!P0 FSEL R4, R243, -INF , !P1 ;  /* 0xff800000f3048808 */ /* 0x000fe40004800000 */
[----:B------:R-:W-:Y:S04]  /*4250*/  FSETP.NEU.FTZ.AND P1, PT, R248, -INF , PT ;  /* 0xff800000f800780b */ /* 0x000fe80003f3d000 */
[----:B------:R4:W-:Y:S01]  /*4260*/  MUFU.EX2 R89, R5 ;  /* 0x0000000500597308 */ /* 0x0009e20000000800 */
[--C-:B------:R-:W-:Y:S01]  /*4270*/  FFMA.FTZ R4, R4, c[0x0][0x23c], -R9.reuse ;  /* 0x00008f0004047a23 */ /* 0x100fe20000010809 */
[----:B------:R-:W-:Y:S02]  /*4280*/  FSEL R8, R8, RZ, P1 ;  /* 0x000000ff08087208 */ /* 0x000fe40000800000 */
[----:B-1----:R-:W-:Y:S04]  /*4290*/  @!P0 IADD3 R10, R131, 0x48, RZ ;  /* 0x00000048830a8810 */ /* 0x002fe80007ffe0ff */
[----:B------:R-:W-:Y:S02]  /*42a0*/  @!P0 IMNMX R10, R10, UR5, PT ;  /* 0x000000050a0a8c17 */ /* 0x000fe4000b800200 */
[----:B------:R1:W-:Y:S02]  /*42b0*/  MUFU.EX2 R88, R4 ;  /* 0x0000000400587308 */ /* 0x0003e40000000800 */
[-C--:B------:R-:W-:Y:S02]  /*42c0*/  @!P0 ISETP.GE.AND P1, PT, R16, R10.reuse, PT ;  /* 0x0000000a1000820c */ /* 0x080fe40003f26270 */
[C---:B------:R-:W-:Y:S02]  /*42d0*/  @!P0 ISETP.GE.AND P2, PT, R0.reuse, R10, PT ;  /* 0x0000000a0000820c */ /* 0x040fe40003f46270 */
[C---:B------:R-:W-:Y:S02]  /*42e0*/  @!P0 IADD3 R16, R0.reuse, 0x8, RZ ;  /* 0x0000000800108810 */ /* 0x040fe40007ffe0ff */
[----:B---3--:R-:W-:Y:S02]  /*42f0*/  @!P0 IADD3 R17, R0, 0x9, RZ ;  /* 0x0000000900118810 */ /* 0x008fe40007ffe0ff */
[----:B------:R3:W3:Y:S01]  /*4300*/  MUFU.TANH R216, R18 ;  /* 0x0000001200d87308 */ /* 0x0006e20000002400 */
[----:B----4-:R-:W-:Y:S02]  /*4310*/  MOV R5, R78 ;  /* 0x0000004e00057202 */ /* 0x010fe40000000f00 */
[----:B------:R-:W-:Y:S07]  /*4320*/  @!P0 FSEL R5, R78, -INF , !P2 ;  /* 0xff8000004e058808 */ /* 0x000fee0005000000 */
[----:B------:R-:W4:Y:S01]  /*4330*/  MUFU.TANH R214, R19 ;  /* 0x0000001300d67308 */ /* 0x000f220000002400 */
[--C-:B------:R-:W-:Y:S01]  /*4340*/  FFMA.FTZ R5, R5, c[0x0][0x23c], -R8.reuse ;  /* 0x00008f0005057a23 */ /* 0x100fe20000010808 */
[----:B-1----:R-:W-:Y:S02]  /*4350*/  MOV R4, R77 ;  /* 0x0000004d00047202 */ /* 0x002fe40000000f00 */
[----:B------:R-:W-:Y:S02]  /*4360*/  @!P0 FSEL R4, R77, -INF , !P1 ;  /* 0xff8000004d048808 */ /* 0x000fe40004800000 */
[-C--:B------:R-:W-:Y:S04]  /*4370*/  @!P0 ISETP.GE.AND P1, PT, R16, R11.reuse, PT ;  /* 0x0000000b1000820c */ /* 0x080fe80003f26270 */
[----:B------:R-:W-:Y:S01]  /*4380*/  MUFU.EX2 R82, R5 ;  /* 0x0000000500527308 */ /* 0x000fe20000000800 */
[--C-:B------:R-:W-:Y:S01]  /*4390*/  FFMA.FTZ R4, R4, c[0x0][0x23c], -R8.reuse ;  /* 0x00008f0004047a23 */ /* 0x100fe20000010808 */
[----:B---3--:R-:W-:Y:S08]  /*43a0*/  MOV R18, R142 ;  /* 0x0000008e00127202 */ /* 0x008ff00000000f00 */
[----:B------:R1:W-:Y:S10]  /*43b0*/  MUFU.EX2 R81, R4 ;  /* 0x0000000400517308 */ /* 0x0003f40000000800 */
[----:B------:R-:W3:Y:S10]  /*43c0*/  MUFU.TANH R213, R22 ;  /* 0x0000001600d57308 */ /* 0x000ef40000002400 */
        /* <DEDUP_REMOVED lines=38> */
[----:B----4-:R-:W-:Y:S02]  /*4630*/  MOV R16, R214 ;  /* 0x000000d600107202 */ /* 0x010fe40000000f00 */
[----:B------:R-:W-:Y:S05]  /*4640*/  @!P0 FSEL R16, R214, -INF , !P1 ;  /* 0xff800000d6108808 */ /* 0x000fea0004800000 */
[----:B------:R4:W-:Y:S01]  /*4650*/  MUFU.EX2 R238, R17 ;  /* 0x0000001100ee7308 */ /* 0x0009e20000000800 */
[--C-:B------:R-:W-:Y:S01]  /*4660*/  FFMA.FTZ R16, R16, c[0x0][0x23c], -R12.reuse ;  /* 0x00008f0010107a23 */ /* 0x100fe2000001080c */
[----:B-1----:R-:W1:Y:S08]  /*4670*/  LDSM.16.M88.4 R4, [R116+0x6800] ;  /* 0x006800007404783b */ /* 0x002e700000000200 */
[----:B------:R1:W-:Y:S01]  /*4680*/  MUFU.EX2 R237, R16 ;  /* 0x0000001000ed7308 */ /* 0x0003e20000000800 */
[----:B---3--:R-:W-:Y:S09]  /*4690*/  MOV R18, R140 ;  /* 0x0000008c00127202 */ /* 0x008ff20000000f00 */
[----:B------:R3:W-:Y:S01]  /*46a0*/  MUFU.EX2 R204, R19 ;  /* 0x0000001300cc7308 */ /* 0x0007e20000000800 */
[C---:B----4-:R-:W-:Y:S09]  /*46b0*/  @!P0 IADD3 R17, R0.reuse, 0x11, RZ ;  /* 0x0000001100118810 */ /* 0x050ff20007ffe0ff */
[----:B------:R-:W-:Y:S01]  /*46c0*/  MUFU.TANH R221, R29 ;  /* 0x0000001d00dd7308 */ /* 0x000fe20000002400 */
[----:B-1----:R-:W-:Y:S04]  /*46d0*/  @!P0 IADD3 R16, R0, 0x10, RZ ;  /* 0x0000001000108810 */ /* 0x002fe80007ffe0ff */
[-C--:B------:R-:W-:Y:S05]  /*46e0*/  @!P0 ISETP.GE.AND P1, PT, R16, R15.reuse, PT ;  /* 0x0000000f1000820c */ /* 0x080fea0003f26270 */
[----:B------:R-:W-:Y:S01]  /*46f0*/  MUFU.TANH R246, R30 ;  /* 0x0000001e00f67308 */ /* 0x000fe20000002400 */
[----:B------:R-:W-:Y:S01]  /*4700*/  @!P0 FSEL R18, R140, -INF , !P1 ;  /* 0xff8000008c128808 */ /* 0x000fe20004800000 */
[-C--:B------:R-:W-:Y:S03]  /*4710*/  HMMA.16816.F32 R36, R104, R4.reuse, R36 ;  /* 0x000000046824723c */ /* 0x080fe60000001824 */
[----:B------:R-:W-:Y:S01]  /*4720*/  @!P0 ISETP.GE.AND P1, PT, R17, R15, PT ;  /* 0x0000000f1100820c */ /* 0x000fe20003f26270 */
[--C-:B---3--:R-:W-:Y:S01]  /*4730*/  FFMA.FTZ R19, R18, c[0x0][0x23c], -R13.reuse ;  /* 0x00008f0012137a23 */ /* 0x108fe2000001080d */
[----:B------:R-:W-:Y:S03]  /*4740*/  MOV R18, R139 ;  /* 0x0000008b00127202 */ /* 0x000fe60000000f00 */
[----:B------:R-:W-:Y:S01]  /*4750*/  MUFU.TANH R245, R31 ;  /* 0x0000001f00f57308 */ /* 0x000fe20000002400 */
[----:B------:R-:W-:Y:S01]  /*4760*/  @!P0 FSEL R18, R139, -INF , !P1 ;  /* 0xff8000008b128808 */ /* 0x000fe20004800000 */
[C---:B------:R-:W-:Y:S04]  /*4770*/  HMMA.16816.F32 R40, R112.reuse, R4, R40 ;  /* 0x000000047028723c */ /* 0x040fe80000001828 */
[-C--:B------:R-:W-:Y:S03]  /*4780*/  @!P0 ISETP.GE.AND P1, PT, R16, R14.reuse, PT ;  /* 0x0000000e1000820c */ /* 0x080fe60003f26270 */
[----:B------:R-:W-:Y:S01]  /*4790*/  FFMA.FTZ R5, R18, c[0x0][0x23c], -R13 ;  /* 0x00008f0012057a23 */ /* 0x000fe2000001080d */
[----:B------:R-:W1:Y:S01]  /*47a0*/  MUFU.TANH R174, R32 ;  /* 0x0000002000ae7308 */ /* 0x000e620000002400 */
[-C--:B------:R-:W-:Y:S03]  /*47b0*/  HMMA.16816.F32 R44, R112, R6.reuse, R44 ;  /* 0x00000006702c723c */ /* 0x080fe6000000182c */
[----:B------:R-:W-:Y:S02]  /*47c0*/  MOV R4, R213 ;  /* 0x000000d500047202 */ /* 0x000fe40000000f00 */
[----:B------:R-:W-:Y:S02]  /*47d0*/  @!P0 FSEL R4, R213, -INF , !P1 ;  /* 0xff800000d5048808 */ /* 0x000fe40004800000 */
[----:B------:R-:W-:Y:S01]  /*47e0*/  @!P0 ISETP.GE.AND P1, PT, R17, R14, PT ;  /* 0x0000000e1100820c */ /* 0x000fe20003f26270 */
[C---:B------:R-:W-:Y:S01]  /*47f0*/  HMMA.16816.F32 R48, R104.reuse, R6, R48 ;  /* 0x000000066830723c */ /* 0x040fe20000001830 */
[----:B------:R3:W-:Y:S03]  /*4800*/  MUFU.EX2 R193, R5 ;  /* 0x0000000500c17308 */ /* 0x0007e60000000800 */
[----:B------:R-:W-:Y:S02]  /*4810*/  FMUL.FTZ R36, R36, c[0x0][0x2ec] ;  /* 0x0000bb0024247a20 */ /* 0x000fe40000410000 */
[----:B------:R-:W-:Y:S02]  /*4820*/  FMUL.FTZ R37, R37, c[0x0][0x2ec] ;  /* 0x0000bb0025257a20 */ /* 0x000fe40000410000 */
[----:B------:R-:W-:Y:S03]  /*4830*/  FMUL.FTZ R38, R38, c[0x0][0x2ec] ;  /* 0x0000bb0026267a20 */ /* 0x000fe60000410000 */
[----:B------:R-:W4:Y:S01]  /*4840*/  MUFU.TANH R138, R33 ;  /* 0x00000021008a7308 */ /* 0x000f220000002400 */
[----:B------:R-:W-:Y:S02]  /*4850*/  FMUL.FTZ R39, R39, c[0x0][0x2ec] ;  /* 0x0000bb0027277a20 */ /* 0x000fe40000410000 */
[----:B------:R-:W-:Y:S01]  /*4860*/  FMUL.FTZ R40, R40, c[0x0][0x2ec] ;  /* 0x0000bb0028287a20 */ /* 0x000fe20000410000 */
[----:B-1----:R-:W-:Y:S01]  /*4870*/  MOV R18, R174 ;  /* 0x000000ae00127202 */ /* 0x002fe20000000f00 */
[----:B------:R-:W-:Y:S02]  /*4880*/  FMUL.FTZ R41, R41, c[0x0][0x2ec] ;  /* 0x0000bb0029297a20 */ /* 0x000fe40000410000 */
[----:B------:R-:W-:Y:S02]  /*4890*/  FMUL.FTZ R42, R42, c[0x0][0x2ec] ;  /* 0x0000bb002a2a7a20 */ /* 0x000fe40000410000 */
[----:B------:R-:W-:Y:S01]  /*48a0*/  FMUL.FTZ R43, R43, c[0x0][0x2ec] ;  /* 0x0000bb002b2b7a20 */ /* 0x000fe20000410000 */
[----:B------:R-:W-:Y:S01]  /*48b0*/  MUFU.EX2 R194, R19 ;  /* 0x0000001300c27308 */ /* 0x000fe20000000800 */
        /* <DEDUP_REMOVED lines=15> */
[----:B------:R-:W3:Y:S10]  /*49b0*/  MUFU.TANH R192, R34 ;  /* 0x0000002200c07308 */ /* 0x000ef40000002400 */
[----:B------:R-:W2:Y:S01]  /*49c0*/  MUFU.TANH R191, R35 ;  /* 0x0000002300bf7308 */ /* 0x000ea20000002400 */
[----:B-1----:R-:W-:Y:S02]  /*49d0*/  MOV R4, R231 ;  /* 0x000000e700047202 */ /* 0x002fe40000000f00 */
[----:B------:R-:W-:Y:S02]  /*49e0*/  @!P0 FSEL R4, R231, -INF , !P1 ;  /* 0xff800000e7048808 */ /* 0x000fe40004800000 */
[C---:B------:R-:W-:Y:S05]  /*49f0*/  @!P0 ISETP.GE.AND P1, PT, R17.reuse, R11, PT ;  /* 0x0000000b1100820c */ /* 0x040fea0003f26270 */
[----:B------:R-:W1:Y:S01]  /*4a00*/  MUFU.TANH R136, R36 ;  /* 0x0000002400887308 */ /* 0x000e620000002400 */
        /* <DEDUP_REMOVED lines=50> */
[----:B----4-:R-:W-:Y:S02]  /*4d30*/  MOV R18, R138 ;  /* 0x0000008a00127202 */ /* 0x010fe40000000f00 */
[----:B------:R1:W-:Y:S01]  /*4d40*/  MUFU.EX2 R71, R4 ;  /* 0x0000000400477308 */ /* 0x0003e20000000800 */
[----:B------:R-:W-:Y:S02]  /*4d50*/  @!P0 FSEL R18, R138, -INF , !P1 ;  /* 0xff8000008a128808 */ /* 0x000fe40004800000 */
[----:B------:R-:W-:Y:S02]  /*4d60*/  @!P0 ISETP.GE.AND P1, PT, R16, R14, PT ;  /* 0x0000000e1000820c */ /* 0x000fe40003f26270 */
[----:B---3--:R-:W-:Y:S01]  /*4d70*/  MOV R16, R192 ;  /* 0x000000c000107202 */ /* 0x008fe20000000f00 */
        /* <DEDUP_REMOVED lines=11> */
[----:B---3--:R-:W-:Y:S09]  /*4e30*/  MOV R18, R136 ;  /* 0x0000008800127202 */ /* 0x008ff20000000f00 */
[----:B------:R3:W-:Y:S01]  /*4e40*/  MUFU.EX2 R183, R19 ;  /* 0x0000001300b77308 */ /* 0x0007e20000000800 */
[C---:B----4-:R-:W-:Y:S09]  /*4e50*/  @!P0 IADD3 R17, R0.reuse, 0x21, RZ ;  /* 0x0000002100118810 */ /* 0x050ff20007ffe0ff */
[----:B------:R-:W4:Y:S01]  /*4e60*/  MUFU.TANH R207, R41 ;  /* 0x0000002900cf7308 */ /* 0x000f220000002400 */
[----:B--2---:R-:W-:Y:S04]  /*4e70*/  @!P0 IADD3 R16, R0, 0x20, RZ ;  /* 0x0000002000108810 */ /* 0x004fe80007ffe0ff */
[-C--:B------:R-:W-:Y:S05]  /*4e80*/  @!P0 ISETP.GE.AND P1, PT, R16, R15.reuse, PT ;  /* 0x0000000f1000820c */ /* 0x080fea0003f26270 */
[----:B------:R-:W-:Y:S01]  /*4e90*/  MUFU.TANH R233, R42 ;  /* 0x0000002a00e97308 */ /* 0x000fe20000002400 */
[----:B------:R-:W-:Y:S01]  /*4ea0*/  @!P0 FSEL R18, R136, -INF , !P1 ;  /* 0xff80000088128808 */ /* 0x000fe20004800000 */
[-C--:B-1----:R-:W-:Y:S03]  /*4eb0*/  HMMA.16816.F32 R52, R104, R4.reuse, R52 ;  /* 0x000000046834723c */ /* 0x082fe60000001834 */
[----:B------:R-:W-:Y:S01]  /*4ec0*/  @!P0 ISETP.GE.AND P1, PT, R17, R15, PT ;  /* 0x0000000f1100820c */ /* 0x000fe20003f26270 */
[--C-:B---3--:R-:W-:Y:S01]  /*4ed0*/  FFMA.FTZ R19, R18, c[0x0][0x23c], -R13.reuse ;  /* 0x00008f0012137a23 */ /* 0x108fe2000001080d */
        /* <DEDUP_REMOVED lines=37> */
[----:B------:R-:W-:Y:S10]  /*5130*/  MUFU.TANH R232, R43 ;  /* 0x0000002b00e87308 */ /* 0x000ff40000002400 */
[----:B------:R-:W2:Y:S01]  /*5140*/  MUFU.TANH R198, R44 ;  /* 0x0000002c00c67308 */ /* 0x000ea20000002400 */
[----:B-1----:R-:W-:Y:S02]  /*5150*/  MOV R4, R208 ;  /* 0x000000d000047202 */ /* 0x002fe40000000f00 */
[----:B------:R-:W-:Y:S02]  /*5160*/  @!P0 FSEL R4, R208, -INF , !P1 ;  /* 0xff800000d0048808 */ /* 0x000fe40004800000 */
[----:B------:R-:W-:Y:S05]  /*5170*/  @!P0 ISETP.GE.AND P1, PT, R17, R11, PT ;  /* 0x0000000b1100820c */ /* 0x000fea0003f26270 */
[----:B------:R-:W-:Y:S01]  /*5180*/  MUFU.TANH R186, R60 ;  /* 0x0000003c00ba7308 */ /* 0x000fe20000002400 */
[--C-:B------:R-:W-:Y:S01]  /*5190*/  FFMA.FTZ R5, R4, c[0x0][0x23c], -R9.reuse ;  /* 0x00008f0004057a23 */ /* 0x100fe20000010809 */
[----:B----4-:R-:W-:Y:S02]  /*51a0*/  MOV R4, R207 ;  /* 0x000000cf00047202 */ /* 0x010fe40000000f00 */
[----:B------:R-:W-:Y:S02]  /*51b0*/  @!P0 FSEL R4, R207, -INF , !P1 ;  /* 0xff800000cf048808 */ /* 0x000fe40004800000 */
[----:B------:R-:W-:Y:S04]  /*51c0*/  @!P0 ISETP.GE.AND P1, PT, R16, R10, PT ;  /* 0x0000000a1000820c */ /* 0x000fe80003f26270 */
[----:B------:R1:W-:Y:S01]  /*51d0*/  MUFU.EX2 R234, R5 ;  /* 0x0000000500ea7308 */ /* 0x0003e20000000800 */
[----:B--2---:R-:W-:Y:S09]  /*51e0*/  MOV R16, R198 ;  /* 0x000000c600107202 */ /* 0x004ff20000000f00 */
        /* <DEDUP_REMOVED lines=26> */
[-C--:B------:R-:W-:Y:S02]  /*5390*/  @!P0 ISETP.GE.AND P1, PT, R5, R10.reuse, PT ;  /* 0x0000000a0500820c */ /* 0x080fe40003f26270 */
[----:B---3--:R-:W-:Y:S01]  /*53a0*/  MOV R6, R225 ;  /* 0x000000e100067202 */ /* 0x008fe20000000f00 */
[----:B------:R-:W-:Y:S01]  /*53b0*/  FFMA.FTZ R7, R16, c[0x0][0x23c], -R9 ;  /* 0x00008f0010077a23 */ /* 0x000fe20000010809 */
[----:B------:R-:W-:Y:S02]  /*53c0*/  @!P0 FSEL R6, R225, -INF , !P1 ;  /* 0xff800000e1068808 */ /* 0x000fe40004800000 */
[----:B------:R-:W-:Y:S01]  /*53d0*/  @!P0 ISETP.GE.AND P1, PT, R4, R10, PT ;  /* 0x0000000a0400820c */ /* 0x000fe20003f26270 */
[----:B------:R3:W-:Y:S10]  /*53e0*/  MUFU.EX2 R217, R7 ;  /* 0x0000000700d97308 */ /* 0x0007f40000000800 */
[----:B------:R-:W-:Y:S10]  /*53f0*/  MUFU.TANH R164, R66 ;  /* 0x0000004200a47308 */ /* 0x000ff40000002400 */
[----:B------:R-:W-:Y:S01]  /*5400*/  MUFU.TANH R163, R67 ;  /* 0x0000004300a37308 */ /* 0x000fe20000002400 */
[--C-:B---3--:R-:W-:Y:S01]  /*5410*/  FFMA.FTZ R7, R6, c[0x0][0x23c], -R8.reuse ;  /* 0x00008f0006077a23 */ /* 0x108fe20000010808 */
[----:B-1----:R-:W-:Y:S02]  /*5420*/  MOV R6, R224 ;  /* 0x000000e000067202 */ /* 0x002fe40000000f00 */
[----:B------:R-:W-:Y:S02]  /*5430*/  @!P0 FSEL R6, R224, -INF , !P1 ;  /* 0xff800000e0068808 */ /* 0x000fe40004800000 */
[----:B------:R-:W-:Y:S04]  /*5440*/  @!P0 ISETP.GE.AND P1, PT, R5, R15, PT ;  /* 0x0000000f0500820c */ /* 0x000fe80003f26270 */
[----:B------:R-:W-:Y:S01]  /*5450*/  MUFU.EX2 R2, R7 ;  /* 0x0000000700027308 */ /* 0x000fe20000000800 */
[----:B------:R-:W-:Y:S09]  /*5460*/  FFMA.FTZ R6, R6, c[0x0][0x23c], -R8 ;  /* 0x00008f0006067a23 */ /* 0x000ff20000010808 */
[----:B------:R1:W-:Y:S10]  /*5470*/  MUFU.EX2 R251, R6 ;  /* 0x0000000600fb7308 */ /* 0x0003f40000000800 */
[----:B------:R-:W3:Y:S10]  /*5480*/  MUFU.TANH R172, R55 ;  /* 0x0000003700ac7308 */ /* 0x000ef40000002400 */
[----:B------:R-:W4:Y:S01]  /*5490*/  MUFU.TANH R189, R56 ;  /* 0x0000003800bd7308 */ /* 0x000f220000002400 */
        /* <DEDUP_REMOVED lines=8> */
[----:B------:R-:W-:Y:S01]  /*5520*/  MOV R5, R177 ;  /* 0x000000b100057202 */ /* 0x000fe20000000f00 */
[--C-:B------:R-:W-:Y:S01]  /*5530*/  FFMA.FTZ R6, R6, c[0x0][0x23c], -R13.reuse ;  /* 0x00008f0006067a23 */ /* 0x100fe2000001080d */
[----:B------:R1:W-:Y:S01]  /*5540*/  MUFU.EX2 R165, R7 ;  /* 0x0000000700a57308 */ /* 0x0003e20000000800 */
[----:B------:R-:W-:Y:S02]  /*5550*/  @!P0 FSEL R5, R177, -INF , !P1 ;  /* 0xff800000b1058808 */ /* 0x000fe40004800000 */
[----:B------:R-:W-:Y:S02]  /*5560*/  @!P0 ISETP.GE.AND P1, PT, R4, R14, PT ;  /* 0x0000000e0400820c */ /* 0x000fe40003f26270 */
[----:B------:R-:W-:Y:S02]  /*5570*/  MOV R4, R176 ;  /* 0x000000b000047202 */ /* 0x000fe40000000f00 */
[----:B------:R-:W-:Y:S03]  /*5580*/  @!P0 FSEL R4, R176, -INF , !P1 ;  /* 0xff800000b0048808 */ /* 0x000fe60004800000 */
[----:B------:R2:W-:Y:S10]  /*5590*/  MUFU.EX2 R162, R6 ;  /* 0x0000000600a27308 */ /* 0x0005f40000000800 */
[----:B------:R-:W-:Y:S01]  /*55a0*/  MUFU.EX2 R220, R17 ;  /* 0x0000001100dc7308 */ /* 0x000fe20000000800 */
[--C-:B-1----:R-:W-:Y:S01]  /*55b0*/  FFMA.FTZ R7, R4, c[0x0][0x23c], -R12.reuse ;  /* 0x00008f0004077a23 */ /* 0x102fe2000001080c */
[C---:B------:R-:W-:Y:S08]  /*55c0*/  @!P0 IADD3 R4, R0.reuse, 0x31, RZ ;  /* 0x0000003100048810 */ /* 0x040ff00007ffe0ff */
[----:B------:R-:W-:Y:S01]  /*55d0*/  MUFU.EX2 R181, R7 ;  /* 0x0000000700b57308 */ /* 0x000fe20000000800 */
[--C-:B--2---:R-:W-:Y:S01]  /*55e0*/  FFMA.FTZ R6, R5, c[0x0][0x23c], -R12.reuse ;  /* 0x00008f0005067a23 */ /* 0x104fe2000001080c */
[----:B------:R-:W-:Y:S04]  /*55f0*/  @!P0 IADD3 R5, R0, 0x30, RZ ;  /* 0x0000003000058810 */ /* 0x000fe80007ffe0ff */
[----:B------:R-:W-:Y:S04]  /*5600*/  @!P0 ISETP.GE.AND P1, PT, R5, R15, PT ;  /* 0x0000000f0500820c */ /* 0x000fe80003f26270 */
[----:B------:R1:W-:Y:S10]  /*5610*/  MUFU.EX2 R182, R6 ;  /* 0x0000000600b67308 */ /* 0x0003f40000000800 */
[----:B------:R-:W2:Y:S10]  /*5620*/  MUFU.TANH R187, R57 ;  /* 0x0000003900bb7308 */ /* 0x000eb40000002400 */
[----:B------:R-:W2:Y:S01]  /*5630*/  MUFU.TANH R212, R58 ;  /* 0x0000003a00d47308 */ /* 0x000ea20000002400 */
[----:B-1----:R-:W-:Y:S02]  /*5640*/  MOV R6, R161 ;  /* 0x000000a100067202 */ /* 0x002fe40000000f00 */
[----:B------:R-:W-:Y:S02]  /*5650*/  @!P0 FSEL R6, R161, -INF , !P1 ;  /* 0xff800000a1068808 */ /* 0x000fe40004800000 */
[----:B------:R-:W-:Y:S05]  /*5660*/  @!P0 ISETP.GE.AND P1, PT, R4, R15, PT ;  /* 0x0000000f0400820c */ /* 0x000fea0003f26270 */
[----:B------:R-:W1:Y:S01]  /*5670*/  MUFU.TANH R211, R59 ;  /* 0x0000003b00d37308 */ /* 0x000e620000002400 */
[--C-:B------:R-:W-:Y:S01]  /*5680*/  FFMA.FTZ R7, R6, c[0x0][0x23c], -R13.reuse ;  /* 0x00008f0006077a23 */ /* 0x100fe2000001080d */
[----:B------:R-:W-:Y:S02]  /*5690*/  MOV R6, R160 ;  /* 0x000000a000067202 */ /* 0x000fe40000000f00 */
[----:B------:R-:W-:Y:S02]  /*56a0*/  @!P0 FSEL R6, R160, -INF , !P1 ;  /* 0xff800000a0068808 */ /* 0x000fe40004800000 */
[-C--:B------:R-:W-:Y:S04]  /*56b0*/  @!P0 ISETP.GE.AND P1, PT, R5, R14.reuse, PT ;  /* 0x0000000e0500820c */ /* 0x080fe80003f26270 */
[----:B------:R1:W-:Y:S02]  /*56c0*/  MUFU.EX2 R155, R7 ;  /* 0x00000007009b7308 */ /* 0x0003e40000000800 */
[----:B-1----:R-:W-:Y:S01]  /*56d0*/  FFMA.FTZ R7, R6, c[0x0][0x23c], -R13 ;  /* 0x00008f0006077a23 */ /* 0x002fe2000001080d */
[----:B------:R-:W-:Y:S02]  /*56e0*/  MOV R6, R173 ;  /* 0x000000ad00067202 */ /* 0x000fe40000000f00 */
[----:B------:R-:W-:Y:S05]  /*56f0*/  @!P0 FSEL R6, R173, -INF , !P1 ;  /* 0xff800000ad068808 */ /* 0x000fea0004800000 */
[----:B------:R1:W-:Y:S01]  /*5700*/  MUFU.EX2 R134, R7 ;  /* 0x0000000700867308 */ /* 0x0003e20000000800 */
[----:B------:R-:W-:Y:S01]  /*5710*/  @!P0 ISETP.GE.AND P1, PT, R4, R14, PT ;  /* 0x0000000e0400820c */ /* 0x000fe20003f26270 */
[--C-:B-1----:R-:W-:Y:S01]  /*5720*/  FFMA.FTZ R7, R6, c[0x0][0x23c], -R12.reuse ;  /* 0x00008f0006077a23 */ /* 0x102fe2000001080c */
[----:B---3--:R-:W-:Y:S02]  /*5730*/  MOV R6, R172 ;  /* 0x000000ac00067202 */ /* 0x008fe40000000f00 */
[----:B------:R-:W-:Y:S05]  /*5740*/  @!P0 FSEL R6, R172, -INF , !P1 ;  /* 0xff800000ac068808 */ /* 0x000fea0004800000 */
[----:B------:R1:W-:Y:S01]  /*5750*/  MUFU.EX2 R180, R7 ;  /* 0x0000000700b47308 */ /* 0x0003e20000000800 */
[----:B------:R-:W-:Y:S01]  /*5760*/  @!P0 ISETP.GE.AND P1, PT, R5, R11, PT ;  /* 0x0000000b0500820c */ /* 0x000fe20003f26270 */
[----:B-1----:R-:W-:Y:S01]  /*5770*/  FFMA.FTZ R7, R6, c[0x0][0x23c], -R12 ;  /* 0x00008f0006077a23 */ /* 0x002fe2000001080c */
[----:B----4-:R-:W-:Y:S02]  /*5780*/  MOV R6, R189 ;  /* 0x000000bd00067202 */ /* 0x010fe40000000f00 */
[----:B------:R-:W-:Y:S05]  /*5790*/  @!P0 FSEL R6, R189, -INF , !P1 ;  /* 0xff800000bd068808 */ /* 0x000fea0004800000 */
[----:B------:R1:W3:Y:S01]  /*57a0*/  MUFU.EX2 R179, R7 ;  /* 0x0000000700b37308 */ /* 0x0002e20000000800 */
[----:B------:R-:W-:Y:S01]  /*57b0*/  @!P0 ISETP.GE.AND P1, PT, R4, R11, PT ;  /* 0x0000000b0400820c */ /* 0x000fe20003f26270 */
[--C-:B-1----:R-:W-:Y:S01]  /*57c0*/  FFMA.FTZ R7, R6, c[0x0][0x23c], -R9.reuse ;  /* 0x00008f0006077a23 */ /* 0x102fe20000010809 */
[----:B--2---:R-:W-:Y:S02]  /*57d0*/  MOV R6, R187 ;  /* 0x000000bb00067202 */ /* 0x004fe40000000f00 */
[----:B------:R-:W-:Y:S05]  /*57e0*/  @!P0 FSEL R6, R187, -INF , !P1 ;  /* 0xff800000bb068808 */ /* 0x000fea0004800000 */
[----:B------:R1:W-:Y:S01]  /*57f0*/  MUFU.EX2 R215, R7 ;  /* 0x0000000700d77308 */ /* 0x0003e20000000800 */
[----:B------:R-:W-:Y:S02]  /*5800*/  @!P0 ISETP.GE.AND P1, PT, R5, R10, PT ;  /* 0x0000000a0500820c */ /* 0x000fe40003f26270 */
[----:B------:R-:W-:Y:S01]  /*5810*/  MOV R5, R212 ;  /* 0x000000d400057202 */ /* 0x000fe20000000f00 */
        /* <DEDUP_REMOVED lines=40> */
[----:B------:R-:W3:Y:S02]  /*5aa0*/  LDG.E R114, [R132.64] ;  /* 0x0000002284727981 */ /* 0x000ee4000c1e1900 */
[----:B------:R4:W-:Y:S02]  /*5ab0*/  MUFU.EX2 R236, R5 ;  /* 0x0000000500ec7308 */ /* 0x0009e40000000800 */
[----:B------:R3:W3:Y:S01]  /*5ac0*/  LDG.E R113, [R132.64+0x20] ;  /* 0x0000202284717981 */ /* 0x0006e2000c1e1900 */
[----:B-1----:R-:W-:Y:S02]  /*5ad0*/  F2FP.PACK_AB R0, R237, R238 ;  /* 0x000000eeed00723e */ /* 0x002fe400000000ff */
[----:B--2---:R-:W-:Y:S01]  /*5ae0*/  MOV R6, R131 ;  /* 0x0000008300067202 */ /* 0x004fe20000000f00 */
[----:B------:R1:W2:Y:S01]  /*5af0*/  LDG.E R112, [R132.64+0x100] ;  /* 0x0001002284707981 */ /* 0x0002a2000c1e1900 */
        /* <DEDUP_REMOVED lines=58> */
[----:B---3--:R-:W-:Y:S02]  /*5ea0*/  F2FP.PACK_AB R4, R179, R180 ;  /* 0x000000b4b304723e */ /* 0x008fe400000000ff */
        /* <DEDUP_REMOVED lines=20> */
[----:B------:R-:W4:Y:S08]  /*5ff0*/  LDSM.16.M88.4 R32, [R117+0x8400] ;  /* 0x008400007520783b */ /* 0x000f300000000200 */
        /* <DEDUP_REMOVED lines=9> */
[-C--:B----4-:R-:W-:Y:S08]  /*6090*/  HMMA.16816.F32 R20, R64, R32.reuse, RZ ;  /* 0x000000204014723c */ /* 0x090ff000000018ff */
[C---:B------:R-:W-:Y:S08]  /*60a0*/  HMMA.16816.F32 R24, R60.reuse, R32, RZ ;  /* 0x000000203c18723c */ /* 0x040ff000000018ff */
[-C--:B------:R-:W-:Y:S08]  /*60b0*/  HMMA.16816.F32 R28, R60, R34.reuse, RZ ;  /* 0x000000223c1c723c */ /* 0x080ff000000018ff */
        /* <DEDUP_REMOVED lines=149> */
[C---:B------:R-:W-:Y:S02]  /*6a10*/  FADD.FTZ R16, -R113.reuse, R39 ;  /* 0x0000002771107221 */ /* 0x040fe40000010100 */
        /* <DEDUP_REMOVED lines=163> */
[C---:B------:R-:W-:Y:S02]  /*7450*/  FADD.FTZ R10, -R0.reuse, R30 ;  /* 0x0000001e000a7221 */ /* 0x040fe40000010100 */
        /* <DEDUP_REMOVED lines=16> */
[C---:B------:R-:W-:Y:S02]  /*7560*/  FADD.FTZ R12, -R0.reuse, R42 ;  /* 0x0000002a000c7221 */ /* 0x040fe40000010100 */
[----:B------:R-:W-:Y:S02]  /*7570*/  FMUL.FTZ R5, R5, c[0x0][0x2ec] ;  /* 0x0000bb0005057a20 */ /* 0x000fe40000410000 */
        /* <DEDUP_REMOVED lines=13> */
[----:B------:R-:W-:Y:S02]  /*7650*/  FFMA.FTZ R8, -R224, R224, 1 ;  /* 0x3f800000e0087423 */ /* 0x000fe400000101e0 */
[----:B------:R-:W-:Y:S02]  /*7660*/  FMUL.FTZ R17, R9, R4 ;  /* 0x0000000409117220 */ /* 0x000fe40000410000 */
[----:B------:R-:W-:Y:S02]  /*7670*/  FADD.FTZ R9, -R0, R47 ;  /* 0x0000002f00097221 */ /* 0x000fe40000010100 */
[----:B------:R-:W-:Y:S02]  /*7680*/  FFMA.FTZ R4, -R233, R233, 1 ;  /* 0x3f800000e9047423 */ /* 0x000fe400000101e9 */
        /* <DEDUP_REMOVED lines=51> */
.L_x_572:
        /* <DEDUP_REMOVED lines=141> */
.L_x_573:
        /* <DEDUP_REMOVED lines=289> */
.L_x_575:
        /* <DEDUP_REMOVED lines=17> */
.L_x_576:
        /* <DEDUP_REMOVED lines=44> */
.L_x_578:
[----:B-12---:R-:W-:Y:S05]  /*9870*/  BSYNC B0 ;  /* 0x0000000000007941 */ /* 0x006fea0003800000 */
.L_x_577:
        /* <DEDUP_REMOVED lines=14> */
.L_x_580:
[----:B------:R-:W-:Y:S05]  /*9960*/  BSYNC B0 ;  /* 0x0000000000007941 */ /* 0x000fea0003800000 */
.L_x_579:
        /* <DEDUP_REMOVED lines=25> */
.L_x_582:
[----:B------:R-:W-:Y:S05]  /*9b00*/  BSYNC B0 ;  /* 0x0000000000007941 */ /* 0x000fea0003800000 */
.L_x_581:
        /* <DEDUP_REMOVED lines=11> */
.L_x_571:
[----:B------:R-:W-:Y:S05]  /*9bc0*/  BSYNC B1 ;  /* 0x0000000000017941 */ /* 0x000fea0003800000 */
.L_x_557:
        /* <DEDUP_REMOVED lines=11> */
.L_x_583:
[----:B------:R-:W-:Y:S05]  /*9c80*/  EXIT ;  /* 0x000000000000794d */ /* 0x000fea0003800000 */
.L_x_585:
        /* <DEDUP_REMOVED lines=15> */
.L_x_705:


//--------------------- .text._ZN5flash44flash_bwd_dq_dk_dv_loop_seqk_parallel_kernelI23Flash_bwd_kernel_traitsILi32ELi128ELi128ELi8ELi4ELi4ELi4ELb0ELb0EN7cutlass6half_tE19Flash_kernel_traitsILi32ELi128ELi128ELi8ES3_EELb1ELb1ELb0ELb1ELb0ELb0ELb0EEEvNS_16Flash_bwd_paramsE --------------------------
	.section	.text._ZN5flash44flash_bwd_dq_dk_dv_loop_seqk_parallel_kernelI23Flash_bwd_kernel_traitsILi32ELi128ELi128ELi8ELi4ELi4ELi4ELb0ELb0EN7cutlass6half_tE19Flash_kernel_traitsILi32ELi128ELi128ELi8ES3_EELb1ELb1ELb0ELb1ELb0ELb0ELb0EEEvNS_16Flash_bwd_paramsE,"ax",@progbits
	.sectioninfo	@"SHI_REGISTERS=255"
	.align	128
        .global         _ZN5flash44flash_bwd_dq_dk_dv_loop_seqk_parallel_kernelI23Flash_bwd_kernel_traitsILi32ELi128ELi128ELi8ELi4ELi4ELi4ELb0ELb0EN7cutlass6half_tE19Flash_kernel_traitsILi32ELi128ELi128ELi8ES3_EELb1ELb1ELb0ELb1ELb0ELb0ELb0EEEvNS_16Flash_bwd_paramsE
        .type           _ZN5flash44flash_bwd_dq_dk_dv_loop_seqk_parallel_kernelI23Flash_bwd_kernel_traitsILi32ELi128ELi128ELi8ELi4ELi4ELi4ELb0ELb0EN7cutlass6half_tE19Flash_kernel_traitsILi32ELi128ELi128ELi8ES3_EELb1ELb1ELb0ELb1ELb0ELb0ELb0EEEvNS_16Flash_bwd_paramsE,@function
        .size           _ZN5flash44flash_bwd_dq_dk_dv_loop_seqk_parallel_kernelI23Flash_bwd_kernel_traitsILi32ELi128ELi128ELi8ELi4ELi4ELi4ELb0ELb0EN7cutlass6half_tE19Flash_kernel_traitsILi32ELi128ELi128ELi8ES3_EELb1ELb1ELb0ELb1ELb0ELb0ELb0EEEvNS_16Flash_bwd_paramsE,(.L_x_706 - _ZN5flash44flash_bwd_dq_dk_dv_loop_seqk_parallel_kernelI23Flash_bwd_kernel_traitsILi32ELi128ELi128ELi8ELi4ELi4ELi4ELb0ELb0EN7cutlass6half_tE19Flash_kernel_traitsILi32ELi128ELi128ELi8ES3_EELb1ELb1ELb0ELb1ELb0ELb0ELb0EEEvNS_16Flash_bwd_paramsE)
        .other          _ZN5flash44flash_bwd_dq_dk_dv_loop_seqk_parallel_kernelI23Flash_bwd_kernel_traitsILi32ELi128ELi128ELi8ELi4ELi4ELi4ELb0ELb0EN7cutlass6half_tE19Flash_kernel_traitsILi32ELi128ELi128ELi8ES3_EELb1ELb1ELb0ELb1ELb0ELb0ELb0EEEvNS_16Flash_bwd_paramsE,@"STO_CUDA_ENTRY STV_DEFAULT"
_ZN5flash44flash_bwd_dq_dk_dv_loop_seqk_parallel_kernelI23Flash_bwd_kernel_traitsILi32ELi128ELi128ELi8ELi4ELi4ELi4ELb0ELb0EN7cutlass6half_tE19Flash_kernel_traitsILi32ELi128ELi128ELi8ES3_EELb1ELb1ELb0ELb1ELb0ELb0ELb0EEEvNS_16Flash_bwd_paramsE:
.text._ZN5flash44flash_bwd_dq_dk_dv_loop_seqk_parallel_kernelI23Flash_bwd_kernel_traitsILi32ELi128ELi128ELi8ELi4ELi4ELi4ELb0ELb0EN7cutlass6half_tE19Flash_kernel_traitsILi32ELi128ELi128ELi8ES3_EELb1ELb1ELb0ELb1ELb0ELb0ELb0EEEvNS_16Flash_bwd_paramsE:
        /* <DEDUP_REMOVED lines=87> */
[C---:B------:R-:W-:Y:S01]  /*0570*/  IMAD R5, R0.reuse, 0x8, R9 ;  /* 0x0000000800057824 */ /* 0x040fe200078e0209 */
[----:B------:R-:W-:Y:S01]  /*0580*/  LEA.HI R9, R11, R11, RZ, 0x1 ;  /* 0x0000000b0b097211 */ /* 0x000fe200078f08ff */
[----:B------:R-:W-:Y:S01]  /*0590*/  IMAD.IADD R250, R0, 0x1, -R4 ;  /* 0x0000000100fa7824 */ /* 0x000fe200078e0a04 */
[----:B------:R-:W-:Y:S01]  /*05a0*/  LOP3.LUT R0, R2, 0xc0, RZ, 0xc0, !PT ;  /* 0x000000c002007812 */ /* 0x000fe200078ec0ff */
[----:B------:R-:W-:Y:S01]  /*05b0*/  IMAD R197, R248, 0x2000, R6 ;  /* 0x00002000f8c57824 */ /* 0x000fe200078e0206 */
[----:B------:R-:W-:Y:S01]  /*05c0*/  LOP3.LUT R2, R9, 0x7fffffe, RZ, 0xc0, !PT ;  /* 0x07fffffe09027812 */ /* 0x000fe200078ec0ff */
[----:B------:R-:W-:Y:S01]  /*05d0*/  ULDC UR17, c[0x0][0x1c0] ;  /* 0x0000700000117ab9 */ /* 0x000fe20000000800 */
[----:B------:R-:W-:Y:S01]  /*05e0*/  SHF.R.U32.HI R4, RZ, 0x3, R0 ;  /* 0x00000003ff047819 */ /* 0x000fe20000011600 */
[----:B------:R-:W-:Y:S01]  /*05f0*/  USHF.L.U32 UR61, UR60, 0x7, URZ ;  /* 0x000000073c3d7899 */ /* 0x000fe2000800063f */
        /* <DEDUP_REMOVED lines=10> */
[----:B------:R1:W-:Y:S01]  /*06a0*/  STL [R1+0x24], R4 ;  /* 0x0000240401007387 */ /* 0x0003e20000100800 */
[----:B------:R-:W-:Y:S01]  /*06b0*/  IMAD.U32 R2, RZ, RZ, UR4 ;  /* 0x00000004ff027e24 */ /* 0x000fe2000f8e00ff */
[----:B------:R-:W-:Y:S01]  /*06c0*/  SHF.R.S32.HI R3, RZ, 0x1, R0 ;  /* 0x00000001ff037819 */ /* 0x000fe20000011400 */
[----:B------:R-:W-:Y:S01]  /*06d0*/  IMAD.U32 R5, RZ, RZ, UR13 ;  /* 0x0000000dff057e24 */ /* 0x000fe2000f8e00ff */
[----:B------:R-:W-:Y:S01]  /*06e0*/  UIMAD UR4, UR53, UR16, UR54 ;  /* 0x00000010350472a4 */ /* 0x000fe2000f8e0236 */
[----:B------:R-:W-:Y:S01]  /*06f0*/  SEL R194, R125, 0xffffffe0, !P5 ;  /* 0xffffffe07dc27807 */ /* 0x000fe20006800000 */
[----:B------:R2:W-:Y:S01]  /*0700*/  STL [R1+0x20], R2 ;  /* 0x0000200201007387 */ /* 0x0005e20000100800 */
[----:B------:R-:W-:-:S02]  /*0710*/  ULDC.U8 UR5, c[0x0][0x2d8] ;  /* 0x0000b60000057ab9 */ /* 0x000fc40000000000 */
[----:B------:R-:W-:Y:S02]  /*0720*/  USHF.L.U32 UR4, UR4, 0x5, URZ ;  /* 0x0000000504047899 */ /* 0x000fe4000800063f */
[----:B------:R-:W-:Y:S02]  /*0730*/  ULDC.64 UR10, c[0x0][0x118] ;  /* 0x00004600000a7ab9 */ /* 0x000fe40000000a00 */
[----:B------:R-:W-:Y:S02]  /*0740*/  UIMAD.WIDE.U32 UR58, UR56, UR12, URZ ;  /* 0x0000000c383a72a5 */ /* 0x000fe4000f8e003f */
[----:B------:R-:W-:Y:S02]  /*0750*/  USHF.L.U32 UR47, UR60, 0x3, URZ ;  /* 0x000000033c2f7899 */ /* 0x000fe4000800063f */
[----:B------:R-:W-:Y:S02]  /*0760*/  USHF.L.U32 UR46, UR60, 0x4, URZ ;  /* 0x000000043c2e7899 */ /* 0x000fe4000800063f */
[----:B------:R-:W-:-:S02]  /*0770*/  UIMAD UR45, UR60, 0x18, URZ ;  /* 0x000000183c2d78a4 */ /* 0x000fc4000f8e023f */
[----:B------:R-:W-:Y:S02]  /*0780*/  USHF.L.U32 UR44, UR60, 0x5, URZ ;  /* 0x000000053c2c7899 */ /* 0x000fe4000800063f */
[----:B------:R-:W-:Y:S01]  /*0790*/  UIMAD UR43, UR60, 0x28, URZ ;  /* 0x000000283c2b78a4 */ /* 0x000fe2000f8e023f */
[----:B-1----:R-:W-:Y:S01]  /*07a0*/  LOP3.LUT R4, R0, 0x7fffffe, RZ, 0xc0, !PT ;  /* 0x07fffffe00047812 */ /* 0x002fe200078ec0ff */
[----:B------:R-:W-:Y:S01]  /*07b0*/  UIMAD UR42, UR60, 0x30, URZ ;  /* 0x000000303c2a78a4 */ /* 0x000fe2000f8e023f */
[----:B------:R-:W-:Y:S01]  /*07c0*/  SHF.R.S32.HI R0, RZ, 0x1f, R0 ;  /* 0x0000001fff007819 */ /* 0x000fe20000011400 */
[----:B------:R-:W-:Y:S02]  /*07d0*/  UIMAD UR41, UR60, 0x38, URZ ;  /* 0x000000383c2978a4 */ /* 0x000fe4000f8e023f */
[----:B------:R-:W-:Y:S01]  /*07e0*/  IMAD.IADD R16, R8, 0x1, -R4 ;  /* 0x0000000108107824 */ /* 0x000fe200078e0a04 */
[----:B------:R-:W-:Y:S01]  /*07f0*/  LEA.HI R0, R0, R3, RZ, 0x2 ;  /* 0x0000000300007211 */ /* 0x000fe200078f10ff */
[----:B------:R-:W-:Y:S01]  /*0800*/  IMAD.U32 R4, RZ, RZ, UR12 ;  /* 0x0000000cff047e24 */ /* 0x000fe2000f8e00ff */
[----:B--2---:R-:W-:Y:S01]  /*0810*/  LOP3.LUT R2, R10, 0xfffffff8, RZ, 0xc0, !PT ;  /* 0xfffffff80a027812 */ /* 0x004fe200078ec0ff */
[----:B------:R-:W-:Y:S01]  /*0820*/  IMAD.SHL.U32 R4, R7, 0x40, RZ ;  /* 0x0000004007047824 */ /* 0x000fe200078e00ff */
[----:B------:R-:W-:Y:S01]  /*0830*/  LOP3.LUT R0, R0, 0xfffffffc, RZ, 0xc0, !PT ;  /* 0xfffffffc00007812 */ /* 0x000fe200078ec0ff */
[----:B------:R-:W-:-:S02]  /*0840*/  USHF.L.U32 UR40, UR60, 0x6, URZ ;  /* 0x000000063c287899 */ /* 0x000fc4000800063f */
[----:B------:R-:W-:Y:S01]  /*0850*/  IMAD.IADD R15, R8, 0x1, -R2 ;  /* 0x00000001080f7824 */ /* 0x000fe200078e0a02 */
[----:B------:R-:W-:Y:S01]  /*0860*/  LOP3.LUT R2, R7, 0x1, RZ, 0xc0, !PT ;  /* 0x0000000107027812 */ /* 0x000fe200078ec0ff */
[----:B------:R-:W-:Y:S01]  /*0870*/  IMAD.IADD R14, R3, 0x1, -R0 ;  /* 0x00000001030e7824 */ /* 0x000fe200078e0a00 */
[----:B------:R-:W-:Y:S01]  /*0880*/  LOP3.LUT R4, R4, 0x1c0, RZ, 0xc0, !PT ;  /* 0x000001c004047812 */ /* 0x000fe200078ec0ff */
[----:B------:R-:W-:Y:S01]  /*0890*/  IMAD.U32 R0, RZ, RZ, UR8 ;  /* 0x00000008ff007e24 */ /* 0x000fe2000f8e00ff */
[----:B------:R-:W-:Y:S01]  /*08a0*/  ISETP.NE.U32.AND P6, PT, R2, 0x1, PT ;  /* 0x000000010200780c */ /* 0x000fe20003fc5070 */
[----:B------:R-:W-:Y:S01]  /*08b0*/  IMAD.U32 R2, RZ, RZ, UR9 ;  /* 0x00000009ff027e24 */ /* 0x000fe2000f8e00ff */
[----:B------:R-:W-:Y:S01]  /*08c0*/  SHF.R.S32.HI R0, RZ, 0x1, R9 ;  /* 0x00000001ff007819 */ /* 0x000fe20000011409 */
[----:B------:R-:W-:Y:S01]  /*08d0*/  IMAD.SHL.U32 R2, R11, 0x40, RZ ;  /* 0x000000400b027824 */ /* 0x000fe200078e00ff */
[----:B------:R-:W-:Y:S01]  /*08e0*/  LEA.HI R9, R7, R7, RZ, 0x1 ;  /* 0x0000000707097211 */ /* 0x000fe200078f08ff */
[----:B------:R-:W-:Y:S01]  /*08f0*/  USHF.R.S32.HI UR9, URZ, 0x1f, UR54 ;  /* 0x0000001f3f097899 */ /* 0x000fe20008011436 */
[C---:B------:R-:W-:Y:S01]  /*0900*/  LOP3.LUT P0, RZ, R0.reuse, 0x2, RZ, 0xc0, !PT ;  /* 0x0000000200ff7812 */ /* 0x040fe2000780c0ff */
[----:B------:R-:W-:Y:S01]  /*0910*/  IMAD.SHL.U32 R11, R0, 0x40, RZ ;  /* 0x00000040000b7824 */ /* 0x000fe200078e00ff */
[----:B------:R-:W-:Y:S01]  /*0920*/  LOP3.LUT R8, R2, 0x1c0, RZ, 0xc0, !PT ;  /* 0x000001c002087812 */ /* 0x000fe200078ec0ff */
[----:B------:R-:W-:Y:S01]  /*0930*/  IMAD.SHL.U32 R0, R250, 0x10, RZ ;  /* 0x00000010fa007824 */ /* 0x000fe200078e00ff */
[----:B------:R-:W-:Y:S01]  /*0940*/  LOP3.LUT R2, R9, 0x3fffffe, RZ, 0xc0, !PT ;  /* 0x03fffffe09027812 */ /* 0x000fe200078ec0ff */
[----:B------:R-:W-:Y:S01]  /*0950*/  IMAD.U32 R3, RZ, RZ, UR9 ;  /* 0x00000009ff037e24 */ /* 0x000fe2000f8e00ff */
[----:B------:R-:W-:Y:S01]  /*0960*/  SHF.R.S32.HI R3, RZ, 0x3, R10 ;  /* 0x00000003ff037819 */ /* 0x000fe2000001140a */
[----:B------:R-:W-:Y:S01]  /*0970*/  UIMAD UR9, UR6, UR18, URZ ;  /* 0x00000012060972a4 */ /* 0x000fe2000f8e023f */
[----:B------:R-:W-:Y:S01]  /*0980*/  LEA.HI.SX32 R240, R240, R0, 0x1e ;  /* 0x00000000f0f07211 */ /* 0x000fe200078ff2ff */
[----:B------:R-:W-:Y:S01]  /*0990*/  IMAD.IADD R13, R7, 0x1, -R2 ;  /* 0x00000001070d7824 */ /* 0x000fe200078e0a02 */
[----:B------:R-:W-:Y:S01]  /*09a0*/  LOP3.LUT R5, R8, 0x30, R0, 0xf8, !PT ;  /* 0x0000003008057812 */ /* 0x000fe200078ef800 */
[----:B------:R-:W-:Y:S01]  /*09b0*/  IMAD.SHL.U32 R2, R250, 0x400, RZ ;  /* 0x00000400fa027824 */ /* 0x000fe200078e00ff */
[----:B------:R-:W-:Y:S01]  /*09c0*/  LOP3.LUT R0, R11, 0xc0, RZ, 0xc0, !PT ;  /* 0x000000c00b007812 */ /* 0x000fe200078ec0ff */
[----:B------:R-:W-:Y:S01]  /*09d0*/  IMAD R16, R3, 0x8, R16 ;  /* 0x0000000803107824 */ /* 0x000fe200078e0210 */
[----:B------:R-:W-:Y:S01]  /*09e0*/  LOP3.LUT R5, R5, 0x8, R116, 0xf8, !PT ;  /* 0x0000000805057812 */ /* 0x000fe200078ef874 */
[----:B------:R-:W-:Y:S01]  /*09f0*/  IMAD R119, R3, 0x200, R2 ;  /* 0x0000020003777824 */ /* 0x000fe200078e0202 */
[----:B------:R-:W-:Y:S01]  /*0a00*/  LOP3.LUT R116, R0, 0x8, R116, 0xf8, !PT ;  /* 0x0000000800747812 */ /* 0x000fe200078ef874 */
[----:B------:R-:W-:Y:S01]  /*0a10*/  UIMAD UR6, UR7, UR53, URZ ;  /* 0x00000035070672a4 */ /* 0x000fe2000f8e023f */
[----:B------:R-:W-:Y:S01]  /*0a20*/  SHF.R.U32.HI R0, RZ, 0x3, R0 ;  /* 0x00000003ff007819 */ /* 0x000fe20000011600 */
[----:B------:R-:W-:Y:S01]  /*0a30*/  IMAD.U32 R3, RZ, RZ, UR9 ;  /* 0x00000009ff037e24 */ /* 0x000fe2000f8e00ff */
[----:B------:R-:W-:Y:S01]  /*0a40*/  LEA.HI R4, R4, R4, RZ, 0x1d ;  /* 0x0000000404047211 */ /* 0x000fe200078fe8ff */
[----:B------:R-:W-:Y:S01]  /*0a50*/  @!UP5 UIMAD UR8, UR53, UR17, UR54 ;  /* 0x000000113508d2a4 */ /* 0x000fe2000f8e0236 */
[----:B------:R-:W-:Y:S01]  /*0a60*/  LOP3.LUT R116, R116, R0, RZ, 0x3c, !PT ;  /* 0x0000000074747212 */ /* 0x000fe200078e3cff */
[----:B------:R-:W-:Y:S01]  /*0a70*/  IMAD.U32 R0, RZ, RZ, UR14 ;  /* 0x0000000eff007e24 */ /* 0x000fe2000f8e00ff */
[----:B------:R-:W-:Y:S01]  /*0a80*/  IADD3 R197, R4, R197, R2 ;  /* 0x000000c504c57210 */ /* 0x000fe20007ffe002 */
[----:B------:R-:W-:Y:S01]  /*0a90*/  IMAD.SHL.U32 R4, R12, 0x10, RZ ;  /* 0x000000100c047824 */ /* 0x000fe200078e00ff */
[----:B------:R-:W-:Y:S01]  /*0aa0*/  SHF.R.U32.HI R2, RZ, 0x3, R8 ;  /* 0x00000003ff027819 */ /* 0x000fe20000011608 */
[----:B------:R-:W-:Y:S01]  /*0ab0*/  @!UP5 UIMAD UR7, UR8, UR15, URZ ;  /* 0x0000000f0807d2a4 */ /* 0x000fe2000f8e023f */
[----:B------:R1:W-:Y:S01]  /*0ac0*/  STL [R1+0x1c], R0 ;  /* 0x00001c0001007387 */ /* 0x0003e20000100800 */
[----:B------:R-:W-:Y:S01]  /*0ad0*/  IMAD.SHL.U32 R197, R197, 0x2, RZ ;  /* 0x00000002c5c57824 */ /* 0x000fe200078e00ff */
[----:B------:R-:W-:Y:S01]  /*0ae0*/  LOP3.LUT R5, R5, R2, RZ, 0x3c, !PT ;  /* 0x0000000205057212 */ /* 0x000fe200078e3cff */
[----:B------:R-:W-:Y:S01]  /*0af0*/  IMAD.U32 R116, R17, 0x20, R116 ;  /* 0x0000002011747824 */ /* 0x000fe200078e0074 */
[----:B------:R2:W-:Y:S01]  /*0b00*/  STL [R1+0x18], R3 ;  /* 0x0000180301007387 */ /* 0x0005e20000100800 */
[----:B------:R-:W-:Y:S01]  /*0b10*/  SEL R193, R193, 0x10, !P6 ;  /* 0x00000010c1c17807 */ /* 0x000fe20007000000 */
[C---:B------:R-:W-:Y:S01]  /*0b20*/  IMAD.IADD R199, R197.reuse, 0x1, R194 ;  /* 0x00000001c5c77824 */ /* 0x040fe200078e02c2 */
[C---:B------:R-:W-:Y:S01]  /*0b30*/  IADD3 R192, R197.reuse, 0x40, RZ ;  /* 0x00000040c5c07810 */ /* 0x040fe20007ffe0ff */
[----:B------:R-:W-:Y:S01]  /*0b40*/  IMAD.SHL.U32 R116, R116, 0x2, RZ ;  /* 0x0000000274747824 */ /* 0x000fe200078e00ff */
[C---:B------:R-:W-:Y:S01]  /*0b50*/  @P4 IADD3 R192, R197.reuse, -0x40, RZ ;  /* 0xffffffc0c5c04810 */ /* 0x040fe20007ffe0ff */
[----:B------:R-:W-:Y:S01]  /*0b60*/  IMAD.IADD R198, R197, 0x1, R193 ;  /* 0x00000001c5c67824 */ /* 0x000fe200078e02c1 */
[----:B------:R-:W-:Y:S01]  /*0b70*/  SEL R117, R125, 0xffffffe0, !P0 ;  /* 0xffffffe07d757807 */ /* 0x000fe20004000000 */
[----:B------:R-:W-:-:S02]  /*0b80*/  UIMAD UR39, UR60, 0x48, URZ ;  /* 0x000000483c2778a4 */ /* 0x000fc4000f8e023f */
[----:B------:R-:W-:Y:S01]  /*0b90*/  IMAD.IADD R193, R193, 0x1, R192 ;  /* 0x00000001c1c17824 */ /* 0x000fe200078e02c0 */
[----:B------:R-:W-:Y:S01]  /*0ba0*/  UIMAD UR38, UR60, 0x50, URZ ;  /* 0x000000503c2678a4 */ /* 0x000fe2000f8e023f */
        /* <DEDUP_REMOVED lines=8> */
[----:B-1----:R-:W-:Y:S01]  /*0c30*/  IMAD R0, R250, 0x200, R6 ;  /* 0x00000200fa007824 */ /* 0x002fe200078e0206 */
[----:B------:R-:W-:-:S02]  /*0c40*/  UIMAD UR33, UR60, 0x78, URZ ;  /* 0x000000783c2178a4 */ /* 0x000fc4000f8e023f */
[----:B------:R-:W-:Y:S01]  /*0c50*/  UIADD3 UR32, -UR61, URZ, URZ ;  /* 0x0000003f3d207290 */ /* 0x000fe2000fffe13f */
[----:B--2---:R-:W-:Y:S01]  /*0c60*/  IMAD.U32 R3, RZ, RZ, UR6 ;  /* 0x00000006ff037e24 */ /* 0x004fe2000f8e00ff */
[----:B------:R-:W-:Y:S01]  /*0c70*/  UIMAD UR6, UR57, UR12, URZ ;  /* 0x0000000c390672a4 */ /* 0x000fe2000f8e023f */
[----:B------:R-:W-:Y:S01]  /*0c80*/  IMAD R13, R13, 0x20, R0 ;  /* 0x000000200d0d7824 */ /* 0x000fe200078e0200 */
[----:B------:R-:W-:Y:S01]  /*0c90*/  UMOV UR55, 0xffffe000 ;  /* 0xffffe00000377882 */ /* 0x000fe20000000000 */
        /* <DEDUP_REMOVED lines=40> */
[----:B------:R-:W-:Y:S01]  /*0f20*/  IMAD.IADD R124, R0, 0x1, R2 ;  /* 0x00000001007c7824 */ /* 0x000fe200078e0202 */
[----:B------:R-:W-:Y:S01]  /*0f30*/  IADD3 R252, R251, 0x20, RZ ;  /* 0x00000020fbfc7810 */ /* 0x000fe20007ffe0ff */
[----:B------:R-:W-:Y:S01]  /*0f40*/  IMAD.U32 R2, RZ, RZ, UR7 ;  /* 0x00000007ff027e24 */ /* 0x000fe2000f8e00ff */
[----:B------:R-:W-:Y:S01]  /*0f50*/  LEA R119, R119, 0xa000, 0x1 ;  /* 0x0000a00077777811 */ /* 0x000fe200078e08ff */
[----:B------:R-:W-:Y:S01]  /*0f60*/  IMAD.U32 R0, RZ, RZ, UR6 ;  /* 0x00000006ff007e24 */ /* 0x000fe2000f8e00ff */
[----:B------:R-:W-:Y:S01]  /*0f70*/  @P3 IADD3 R252, R251, -0x20, RZ ;  /* 0xffffffe0fbfc3810 */ /* 0x000fe20007ffe0ff */
[----:B------:R-:W-:Y:S01]  /*0f80*/  IMAD.U32 R0, RZ, RZ, UR4 ;  /* 0x00000004ff007e24 */ /* 0x000fe2000f8e00ff */
[----:B------:R1:W-:Y:S01]  /*0f90*/  STL [R1+0x4], R2 ;  /* 0x0000040201007387 */ /* 0x0003e20000100800 */
[C---:B------:R-:W-:Y:S01]  /*0fa0*/  IADD3 R126, R119.reuse, 0x20, RZ ;  /* 0x00000020777e7810 */ /* 0x040fe20007ffe0ff */
[C---:B------:R-:W-:Y:S01]  /*0fb0*/  IMAD.IADD R121, R119.reuse, 0x1, R120 ;  /* 0x0000000177797824 */ /* 0x040fe200078e0278 */
[----:B------:R-:W-:Y:S01]  /*0fc0*/  @P1 IADD3 R126, R119, -0x20, RZ ;  /* 0xffffffe0777e1810 */ /* 0x000fe20007ffe0ff */
[----:B------:R2:W-:Y:S01]  /*0fd0*/  STL [R1], R0 ;  /* 0x0000000001007387 */ /* 0x0005e20000100800 */
[----:B------:R-:W-:-:S02]  /*0fe0*/  IMAD.IADD R130, R130, 0x1, R5 ;  /* 0x0000000182827824 */ /* 0x000fc400078e0205 */
[----:B------:R-:W-:Y:S01]  /*0ff0*/  IADD3 R129, R126, 0x2000, RZ ;  /* 0x000020007e817810 */ /* 0x000fe20007ffe0ff */
[----:B------:R-:W-:Y:S01]  /*1000*/  IMAD.IADD R120, R120, 0x1, R126 ;  /* 0x0000000178787824 */ /* 0x000fe200078e027e */
[C---:B------:R-:W-:Y:S02]  /*1010*/  IADD3 R128, R126.reuse, 0x4000, RZ ;  /* 0x000040007e807810 */ /* 0x040fe40007ffe0ff */
[----:B------:R-:W-:Y:S01]  /*1020*/  IADD3 R127, R126, 0x6000, RZ ;  /* 0x000060007e7f7810 */ /* 0x000fe20007ffe0ff */
[----:B-1----:R-:W-:Y:S02]  /*1030*/  IMAD.SHL.U32 R2, R3, 0x2, RZ ;  /* 0x0000000203027824 */ /* 0x002fe400078e00ff */
.L_x_630:
[----:B------:R-:W-:Y:S02]  /*1040*/  ULDC.64 UR8, c[0x0][0x250] ;  /* 0x0000940000087ab9 */ /* 0x000fe40000000a00 */
[----:B------:R-:W-:Y:S02]  /*1050*/  UISETP.NE.U32.AND UP3, UPT, URZ, UR8, UPT ;  /* 0x000000083f00728c */ /* 0x000fe4000bf65070 */
[----:B------:R-:W-:Y:S02]  /*1060*/  USHF.L.U32 UR7, UR53, 0x2, URZ ;  /* 0x0000000235077899 */ /* 0x000fe4000800063f */
[----:B------:R-:W-:-:S02]  /*1070*/  UISETP.NE.AND.EX UP3, UPT, URZ, UR9, UPT, UP3 ;  /* 0x000000093f00728c */ /* 0x000fc4000bf65330 */
[----:B------:R-:W-:Y:S02]  /*1080*/  USHF.R.S32.HI UR49, URZ, 0x1f, UR53 ;  /* 0x0000001f3f317899 */ /* 0x000fe40008011435 */
[----:B------:R-:W-:Y:S02]  /*1090*/  ULDC.U8 UR4, c[0x0][0x312] ;  /* 0x0000c48000047ab9 */ /* 0x000fe40000000000 */
        /* <DEDUP_REMOVED lines=24> */
[----:B----4-:R1:W4:Y:S01]  /*1220*/  @P2 LDG.E R3, [R6.64] ;  /* 0x0000003206032981 */ /* 0x010322000c1e1900 */
[----:B------:R-:W-:-:S10]  /*1230*/  MOV R5, UR9 ;  /* 0x0000000900057c02 */ /* 0x000fd40008000f00 */
[----:B--2---:R-:W2:Y:S04]  /*1240*/  @!P1 LDG.E R0, [R4.64] ;  /* 0x0000003204009981 */ /* 0x004ea8000c1e1900 */
[----:B-1---5:R-:W5:Y:S01]  /*1250*/  @P2 LDG.E R6, [R6.64+0x4] ;  /* 0x0000043206062981 */ /* 0x022f62000c1e1900 */
[----:B------:R-:W-:Y:S02]  /*1260*/  UMOV UR4, 0xffffffff ;  /* 0xffffffff00047882 */ /* 0x000fe40000000000 */
[----:B------:R-:W-:Y:S02]  /*1270*/  UMOV UR48, URZ ;  /* 0x0000003f00307c82 */ /* 0x000fe40008000000 */
[----:B------:R-:W-:Y:S02]  /*1280*/  UMOV UR52, 0xffffffff ;  /* 0xffffffff00347882 */ /* 0x000fe40000000000 */
[----:B------:R-:W-:Y:S01]  /*1290*/  ULDC UR8, c[0x0][0x218] ;  /* 0x0000860000087ab9 */ /* 0x000fe20000000800 */
[----:B---3--:R1:W3:Y:S01]  /*12a0*/  @P0 R2UR UR48, R8 ;  /* 0x00000000083003c2 */ /* 0x0082e200000e0000 */
[----:B------:R-:W-:-:S07]  /*12b0*/  ISETP.NE.U32.AND P0, PT, RZ, c[0x0][0x248], PT ;  /* 0x00009200ff007a0c */ /* 0x000fce0003f05070 */
[----:B----4-:R-:W4:Y:S01]  /*12c0*/  @P2 R2UR UR4, R3 ;  /* 0x00000000030423c2 */ /* 0x010f2200000e0000 */
[----:B------:R-:W-:-:S07]  /*12d0*/  ISETP.NE.AND.EX P0, PT, RZ, c[0x0][0x24c], PT, P0 ;  /* 0x00009300ff007a0c */ /* 0x000fce0003f05300 */
[----:B-----5:R-:W4:Y:S08]  /*12e0*/  @P2 R2UR UR28, R6 ;  /* 0x00000000061c23c2 */ /* 0x020f3000000e0000 */
[----:B--2---:R1:W2:Y:S01]  /*12f0*/  @!P1 R2UR UR52, R0 ;  /* 0x00000000003493c2 */ /* 0x0042a200000e0000 */
[----:B----4-:R-:W-:-:S07]  /*1300*/  @UP1 UIADD3 UR28, UR28, -UR4, URZ ;  /* 0x800000041c1c1290 */ /* 0x010fce000fffe03f */
[----:B------:R-:W-:Y:S01]  /*1310*/  @!UP1 ULDC UR28, c[0x0][0x214] ;  /* 0x00008500001c9ab9 */ /* 0x000fe20000000800 */
[----:B------:R-:W-:Y:S05]  /*1320*/  @!P0 BRA `(.L_x_586) ;  /* 0x0000007000008947 */ /* 0x000fea0003800000 */
[----:B-123--:R-:W-:-:S13]  /*1330*/  PLOP3.LUT P0, PT, PT, PT, UP4, 0x80, 0x0 ;  /* 0x000000000000781c */ /* 0x00efda0003f0f048 */
[----:B------:R-:W2:Y:S04]  /*1340*/  @P0 LDG.E R0, [R4.64+0x4] ;  /* 0x0000043204000981 */ /* 0x000ea8000c1e1900 */
[----:B------:R-:W3:Y:S01]  /*1350*/  @!P0 LDG.E R4, [R4.64] ;  /* 0x0000003204048981 */ /* 0x000ee2000c1e1900 */
[----:B--2---:R-:W1:Y:S02]  /*1360*/  @P0 R2UR UR8, R0 ;  /* 0x00000000000803c2 */ /* 0x004e6400000e0000 */
[----:B-1----:R-:W-:-:S11]  /*1370*/  @UP4 UIADD3 UR8, UR8, -UR52, URZ ;  /* 0x8000003408084290 */ /* 0x002fd6000fffe03f */
[----:B---3--:R1:W2:Y:S01]  /*1380*/  @!P0 R2UR UR8, R4 ;  /* 0x00000000040883c2 */ /* 0x0082a200000e0000 */
[----:B------:R-:W-:-:S07]  /*1390*/  DEPBAR.LE SB1, 0x0, {2} ;  /* 0x000090040000791a */ /* 0x000fce0000000000 */
.L_x_586:
[----:B-123--:R-:W-:Y:S02]  /*13a0*/  ULDC.64 UR12, c[0x0][0x258] ;  /* 0x00009600000c7ab9 */ /* 0x00efe40000000a00 */
        /* <DEDUP_REMOVED lines=58> */
.L_x_588:
        /* <DEDUP_REMOVED lines=18> */
.L_x_589:
        /* <DEDUP_REMOVED lines=13> */
[----:B------:R-:W-:Y:S02]  /*1940*/  @!UP2 UMOV UR23, UR8 ;  /* 0x000000080017ac82 */ /* 0x000fe40008000000 */
[----:B------:R-:W-:Y:S02]  /*1950*/  @!UP2 UIADD3 UR29, UR9, UR13, URZ ;  /* 0x0000000d091da290 */ /* 0x000fe4000fffe03f */
[----:B------:R-:W-:Y:S01]  /*1960*/  UIMAD UR13, UR57, UR4, URZ ;  /* 0x00000004390d72a4 */ /* 0x000fe2000f8e023f */
[----:B------:R-:W-:Y:S01]  /*1970*/  IABS R6, c[0x0][0x1c8] ;  /* 0x0000720000067a13 */ /* 0x000fe20000000000 */
[----:B--2---:R1:W2:Y:S08]  /*1980*/  R2UR UR16, R0 ;  /* 0x00000000001073c2 */ /* 0x0042b000000e0000 */
[----:B---3--:R3:W5:Y:S01]  /*1990*/  R2UR UR20, R3 ;  /* 0x00000000031473c2 */ /* 0x00876200000e0000 */
[----:B-1----:R-:W4:Y:S04]  /*19a0*/  LDL R0, [R1+0x20] ;  /* 0x0000200001007983 */ /* 0x002f280000100800 */
[----:B---3--:R-:W3:Y:S01]  /*19b0*/  LDL R3, [R1+0x4] ;  /* 0x0000040001037983 */ /* 0x008ee20000100800 */
[----:B-----5:R-:W-:-:S02]  /*19c0*/  UIMAD UR8, UR49, UR17, UR20 ;  /* 0x00000011310872a4 */ /* 0x020fc4000f8e0214 */
[----:B------:R-:W1:Y:S02]  /*19d0*/  S2UR UR17, SR_CTAID.X ;  /* 0x00000000001179c3 */ /* 0x000e640000002500 */
[----:B------:R-:W-:-:S03]  /*19e0*/  UIADD3 UR8, UR15, UR8, URZ ;  /* 0x000000080f087290 */ /* 0x000fc6000fffe03f */
[----:B------:R-:W-:Y:S02]  /*19f0*/  ULDC.64 UR14, c[0x0][0x3d8] ;  /* 0x0000f600000e7ab9 */ /* 0x000fe40000000a00 */
[----:B--2---:R-:W-:-:S04]  /*1a00*/  UIMAD UR8, UR56, UR8, UR16 ;  /* 0x00000008380872a4 */ /* 0x004fc8000f8e0210 */
[----:B------:R-:W-:Y:S02]  /*1a10*/  UIADD3 UR16, UR59, UR8, URZ ;  /* 0x000000083b107290 */ /* 0x000fe4000fffe03f */
[----:B------:R-:W-:-:S04]  /*1a20*/  UIMAD.WIDE.U32 UR8, UR56, UR4, URZ ;  /* 0x00000004380872a5 */ /* 0x000fc8000f8e003f */
[----:B------:R-:W-:Y:S02]  /*1a30*/  @UP2 UIADD3 UR16, UR9, UR13, URZ ;  /* 0x0000000d09102290 */ /* 0x000fe4000fffe03f */
[----:B------:R-:W-:Y:S02]  /*1a40*/  USEL UR25, UR58, UR8, !UP2 ;  /* 0x000000083a197287 */ /* 0x000fe4000d000000 */
[----:B-1----:R-:W-:Y:S01]  /*1a50*/  UIMAD.WIDE.U32 UR8, UR17, UR14, URZ ;  /* 0x0000000e110872a5 */ /* 0x002fe2000f8e003f */
[----:B------:R1:W2:Y:S02]  /*1a60*/  R2UR UR14, R4 ;  /* 0x00000000040e73c2 */ /* 0x0002a400000e0000 */
[----:B-1----:R-:W1:Y:S01]  /*1a70*/  I2F.RP R4, R6 ;  /* 0x0000000600047306 */ /* 0x002e620000209400 */
[----:B------:R-:W-:Y:S02]  /*1a80*/  USEL UR20, UR8, URZ, UP6 ;  /* 0x0000003f08147287 */ /* 0x000fe4000b000000 */
[----:B------:R-:W-:-:S02]  /*1a90*/  UIMAD UR15, UR17, UR15, UR9 ;  /* 0x0000000f110f72a4 */ /* 0x000fc4000f8e0209 */
[----:B------:R-:W-:-:S03]  /*1aa0*/  USHF.L.U64.HI UR8, UR53, 0x7, UR49 ;  /* 0x0000000735087899 */ /* 0x000fc60008010231 */
[----:B-1----:R-:W1:Y:S01]  /*1ab0*/  MUFU.RCP R4, R4 ;  /* 0x0000000400047308 */ /* 0x002e620000001000 */
[----:B------:R-:W-:Y:S02]  /*1ac0*/  USHF.L.U32 UR17, UR53, 0x7, URZ ;  /* 0x0000000735117899 */ /* 0x000fe4000800063f */
[----:B------:R-:W-:Y:S02]  /*1ad0*/  USEL UR9, UR8, URZ, UP1 ;  /* 0x0000003f08097287 */ /* 0x000fe40008800000 */
[----:B------:R-:W-:-:S04]  /*1ae0*/  USEL UR8, UR17, URZ, UP1 ;  /* 0x0000003f11087287 */ /* 0x000fc80008800000 */
[----:B------:R-:W-:Y:S01]  /*1af0*/  UIADD3 UR8, UP1, UR6, UR8, URZ ;  /* 0x0000000806087290 */ /* 0x000fe2000ff3e03f */
[----:B-1----:R-:W-:-:S03]  /*1b00*/  IADD3 R4, R4, 0xffffffe, RZ ;  /* 0x0ffffffe04047810 */ /* 0x002fc60007ffe0ff */
[----:B------:R-:W-:Y:S01]  /*1b10*/  UIADD3.X UR13, UR26, UR9, URZ, UP1, !UPT ;  /* 0x000000091a0d7290 */ /* 0x000fe20008ffe43f */
[----:B------:R1:W5:Y:S01]  /*1b20*/  F2I.FTZ.U32.TRUNC.NTZ R5, R4 ;  /* 0x0000000400057305 */ /* 0x000362000021f000 */
[----:B------:R-:W-:-:S04]  /*1b30*/  UIMAD UR9, UR57, UR8, URZ ;  /* 0x00000008390972a4 */ /* 0x000fc8000f8e023f */
[----:B------:R-:W-:Y:S01]  /*1b40*/  UIMAD UR13, UR56, UR13, UR9 ;  /* 0x0000000d380d72a4 */ /* 0x000fe2000f8e0209 */
[----:B-1----:R-:W-:Y:S01]  /*1b50*/  IMAD.MOV.U32 R4, RZ, RZ, RZ ;  /* 0x000000ffff047224 */ /* 0x002fe200078e00ff */
[----:B------:R-:W-:Y:S01]  /*1b60*/  ISETP.NE.AND P2, PT, RZ, c[0x0][0x1c8], PT ;  /* 0x00007200ff007a0c */ /* 0x000fe20003f45270 */
[----:B--2---:R-:W-:-:S04]  /*1b70*/  @UP5 USEL UR14, UR14, UR4, !UP2 ;  /* 0x000000040e0e5287 */ /* 0x004fc8000d000000 */
[----:B----4-:R5:W1:Y:S08]  /*1b80*/  R2UR UR9, R0 ;  /* 0x00000000000973c2 */ /* 0x010a7000000e0000 */
        /* <DEDUP_REMOVED lines=13> */
[----:B-1----:R-:W-:Y:S01]  /*1c60*/  ISETP.LE.AND P1, PT, RZ, UR9, PT ;  /* 0x00000009ff007c0c */ /* 0x002fe2000bf23270 */
[----:B------:R-:W-:Y:S02]  /*1c70*/  ULDC UR9, c[0x0][0x234] ;  /* 0x00008d0000097ab9 */ /* 0x000fe40000000800 */
[----:B------:R-:W-:-:S08]  /*1c80*/  @UP5 UIMAD UR14, UR54, UR9, UR14 ;  /* 0x00000009360e52a4 */ /* 0x000fd0000f8e020e */
[----:B------:R-:W-:-:S05]  /*1c90*/  @P3 IADD3 R4, R4, 0x1, RZ ;  /* 0x0000000104043810 */ /* 0x000fca0007ffe0ff */
[----:B------:R-:W-:Y:S01]  /*1ca0*/  @!P1 IMAD.MOV R4, RZ, RZ, -R4 ;  /* 0x000000ffff049224 */ /* 0x000fe200078e0a04 */
[----:B------:R-:W-:Y:S01]  /*1cb0*/  PLOP3.LUT P1, PT, PT, PT, UP5, 0x80, 0x0 ;  /* 0x000000000000781c */ /* 0x000fe20003f2f058 */
[----:B------:R-:W-:Y:S02]  /*1cc0*/  UIMAD.WIDE.U32 UR8, UR56, UR8, URZ ;  /* 0x00000008380872a5 */ /* 0x000fe4000f8e003f */
[----:B---3--:R-:W-:Y:S01]  /*1cd0*/  @!UP5 UMOV UR14, UR17 ;  /* 0x00000011000edc82 */ /* 0x008fe20008000000 */
[----:B------:R-:W-:Y:S01]  /*1ce0*/  @!P2 LOP3.LUT R4, RZ, c[0x0][0x1c8], RZ, 0x33, !PT ;  /* 0x00007200ff04aa12 */ /* 0x000fe200078e33ff */
[----:B------:R-:W-:Y:S02]  /*1cf0*/  USEL UR17, UR15, URZ, UP6 ;  /* 0x0000003f0f117287 */ /* 0x000fe4000b000000 */
[----:B------:R-:W-:Y:S02]  /*1d00*/  UIADD3 UR15, UR9, UR13, URZ ;  /* 0x0000000d090f7290 */ /* 0x000fe4000fffe03f */
[----:B------:R-:W-:Y:S01]  /*1d10*/  USHF.R.S32.HI UR13, URZ, 0x1f, UR12 ;  /* 0x0000001f3f0d7899 */ /* 0x000fe2000801140c */
        /* <DEDUP_REMOVED lines=8> */
[----:B-1----:R-:W-:-:S03]  /*1da0*/  UIMAD UR4, UR5, UR54, UR4 ;  /* 0x00000036050472a4 */ /* 0x002fc6000f8e0204 */
[----:B------:R-:W-:Y:S01]  /*1db0*/  ULDC.U8 UR5, c[0x0][0x2d8] ;  /* 0x0000b60000057ab9 */ /* 0x000fe20000000000 */
[----:B------:R-:W-:Y:S05]  /*1dc0*/  BRA `(.L_x_591) ;  /* 0x0000003000007947 */ /* 0x000fea0003800000 */
.L_x_590:
[----:B------:R-:W2:Y:S02]  /*1dd0*/  LDL R0, [R1+0x18] ;  /* 0x0000180001007983 */ /* 0x000ea40000100800 */
[----:B--2---:R1:W2:Y:S01]  /*1de0*/  R2UR UR4, R0 ;  /* 0x00000000000473c2 */ /* 0x0042a200000e0000 */
[----:B------:R-:W-:-:S07]  /*1df0*/  DEPBAR.LE SB1, 0x0, {2} ;  /* 0x000090040000791a */ /* 0x000fce0000000000 */
.L_x_591:
[----:B------:R-:W2:Y:S04]  /*1e00*/  LDL R3, [R1+0x24] ;  /* 0x0000240001037983 */ /* 0x000ea80000100800 */
[----:B------:R-:W3:Y:S01]  /*1e10*/  LDL R0, [R1+0x8] ;  /* 0x0000080001007983 */ /* 0x000ee20000100800 */
[----:B------:R-:W-:Y:S01]  /*1e20*/  USHF.R.S32.HI UR9, URZ, 0x1f, UR61 ;  /* 0x0000001f3f097899 */ /* 0x000fe2000801143d */
[----:B------:R-:W-:Y:S01]  /*1e30*/  SHF.R.S32.HI R239, RZ, 0x1f, R238 ;  /* 0x0000001fffef7819 */ /* 0x000fe200000114ee */
[----:B------:R-:W-:Y:S01]  /*1e40*/  UIADD3 UR14, UR6, UR14, URZ ;  /* 0x0000000e060e7290 */ /* 0x000fe2000fffe03f */
[----:B------:R-:W1:Y:S01]  /*1e50*/  S2R R14, SR_TID.X ;  /* 0x00000000000e7919 */ /* 0x000e620000002100 */
[----:B------:R-:W-:Y:S01]  /*1e60*/  BSSY B1, `(.L_x_587) ;  /* 0x00008be000017945 */ /* 0x000fe20003800000 */
[----:B-1----:R-:W-:Y:S01]  /*1e70*/  SHF.R.S32.HI R10, RZ, 0x1f, R14 ;  /* 0x0000001fff0a7819 */ /* 0x002fe2000001140e */
[----:B--2---:R1:W2:Y:S03]  /*1e80*/  R2UR UR5, R3 ;  /* 0x00000000030573c2 */ /* 0x0042a600000e0000 */
[----:B-1----:R-:W-:Y:S01]  /*1e90*/  LEA.HI R3, R10, R14, RZ, 0x2 ;  /* 0x0000000e0a037211 */ /* 0x002fe200078f10ff */
[----:B--2---:R-:W-:-:S03]  /*1ea0*/  UIADD3 UR8, UP4, UP3, UR8, UR61, UR5 ;  /* 0x0000003d08087290 */ /* 0x004fc6000fb9e005 */
[----:B------:R-:W-:Y:S01]  /*1eb0*/  SHF.R.S32.HI R3, RZ, 0x2, R3 ;  /* 0x00000002ff037819 */ /* 0x000fe20000011403 */
[----:B------:R-:W-:Y:S02]  /*1ec0*/  UIADD3 UR25, UP2, UP1, UR20, UR8, UR25 ;  /* 0x0000000814197290 */ /* 0x000fe4000f95e019 */
[----:B------:R-:W-:Y:S01]  /*1ed0*/  ULDC.U8 UR5, c[0x0][0x2d8] ;  /* 0x0000b60000057ab9 */ /* 0x000fe20000000000 */
[----:B------:R-:W-:-:S04]  /*1ee0*/  SHF.R.S32.HI R17, RZ, 0x1f, R3 ;  /* 0x0000001fff117819 */ /* 0x000fc80000011403 */
[----:B---3--:R1:W2:Y:S02]  /*1ef0*/  R2UR UR8, R0 ;  /* 0x00000000000873c2 */ /* 0x0082a400000e0000 */
[----:B-1----:R-:W-:Y:S01]  /*1f00*/  IADD3 R0, P1, R3, UR6, RZ ;  /* 0x0000000603007c10 */ /* 0x002fe2000ff3e0ff */
[----:B--2---:R-:W-:Y:S02]  /*1f10*/  UIADD3.X UR8, UR15, UR9, UR8, UP4, UP3 ;  /* 0x000000090f087290 */ /* 0x004fe4000a7e6408 */
[----:B------:R-:W-:Y:S01]  /*1f20*/  USHF.R.S32.HI UR15, URZ, 0x1f, UR54 ;  /* 0x0000001f3f0f7899 */ /* 0x000fe20008011436 */
[----:B------:R-:W-:Y:S01]  /*1f30*/  IADD3.X R5, R17, UR26, RZ, P1, !PT ;  /* 0x0000001a11057c10 */ /* 0x000fe20008ffe4ff */
[----:B------:R-:W-:Y:S01]  /*1f40*/  UIADD3.X UR20, UR17, UR8, UR16, UP2, UP1 ;  /* 0x0000000811147290 */ /* 0x000fe200097e2410 */
[----:B------:R-:W-:Y:S02]  /*1f50*/  IMAD.WIDE.U32 R6, R0, c[0x0][0x190], R238 ;  /* 0x0000640000067a25 */ /* 0x000fe400078e00ee */
[----:B------:R-:W-:-:S02]  /*1f60*/  ULDC.64 UR8, c[0x0][0x1a8] ;  /* 0x00006a0000087ab9 */ /* 0x000fc40000000a00 */
[----:B------:R-:W-:Y:S01]  /*1f70*/  UIMAD UR8, UR15, UR8, URZ ;  /* 0x000000080f0872a4 */ /* 0x000fe2000f8e023f */
[----:B------:R-:W-:Y:S01]  /*1f80*/  IMAD R5, R5, c[0x0][0x190], RZ ;  /* 0x0000640005057a24 */ /* 0x000fe200078e02ff */
[----:B------:R-:W-:Y:S01]  /*1f90*/  IADD3 R8, P1, R6, UR31, RZ ;  /* 0x0000001f06087c10 */ /* 0x000fe2000ff3e0ff */
[----:B------:R-:W-:Y:S02]  /*1fa0*/  ULDC UR31, c[0x0][0x2e8] ;  /* 0x0000ba00001f7ab9 */ /* 0x000fe40000000800 */
[----:B------:R-:W-:Y:S01]  /*1fb0*/  UIMAD UR17, UR54, UR9, UR8 ;  /* 0x00000009361172a4 */ /* 0x000fe2000f8e0208 */
[----:B------:R-:W-:Y:S02]  /*1fc0*/  IMAD R0, R0, c[0x0][0x194], R5 ;  /* 0x0000650000007a24 */ /* 0x000fe400078e0205 */
[----:B------:R-:W-:Y:S01]  /*1fd0*/  ULDC.64 UR8, c[0x0][0x378] ;  /* 0x0000de0000087ab9 */ /* 0x000fe20000000a00 */
[----:B------:R-:W-:Y:S01]  /*1fe0*/  IMAD.U32 R5, RZ, RZ, UR6 ;  /* 0x00000006ff057e24 */ /* 0x000fe2000f8e00ff */
[----:B------:R-:W-:Y:S01]  /*1ff0*/  UIMAD UR8, UR15, UR8, URZ ;  /* 0x000000080f0872a4 */ /* 0x000fe2000f8e023f */
[----:B------:R-:W-:-:S02]  /*2000*/  IADD3.X R9, R7, UR27, R0, P1, !PT ;  /* 0x0000001b07097c10 */ /* 0x000fc40008ffe400 */
[----:B------:R-:W-:Y:S01]  /*2010*/  LEA.HI R0, R10, R14, RZ, 0x5 ;  /* 0x0000000e0a007211 */ /* 0x000fe200078f28ff */
[----:B------:R-:W-:Y:S01]  /*2020*/  UIMAD UR16, UR54, UR9, UR8 ;  /* 0x00000009361072a4 */ /* 0x000fe2000f8e0208 */
[----:B------:R-:W-:Y:S01]  /*2030*/  IADD3 R6, P1, R238, UR23, RZ ;  /* 0x00000017ee067c10 */ /* 0x000fe2000ff3e0ff */
[----:B------:R-:W-:Y:S01]  /*2040*/  UMOV UR23, 0x4 ;  /* 0x0000000400177882 */ /* 0x000fe20000000000 */
[----:B------:R-:W-:Y:S01]  /*2050*/  LOP3.LUT R10, R0, 0xffffffe0, RZ, 0xc0, !PT ;  /* 0xffffffe0000a7812 */ /* 0x000fe200078ec0ff */
[----:B------:R-:W-:Y:S01]  /*2060*/  ULDC.64 UR8, c[0x0][0x370] ;  /* 0x0000dc0000087ab9 */ /* 0x000fe20000000a00 */
[----:B------:R-:W-:Y:S01]  /*2070*/  SHF.R.S32.HI R0, RZ, 0x5, R0 ;  /* 0x00000005ff007819 */ /* 0x000fe20000011400 */
[----:B------:R-:W-:Y:S01]  /*2080*/  UIMAD UR8, UR26, UR8, URZ ;  /* 0x000000081a0872a4 */ /* 0x000fe2000f8e023f */
[----:B------:R-:W-:Y:S01]  /*2090*/  IADD3.X R7, R239, UR29, RZ, P1, !PT ;  /* 0x0000001def077c10 */ /* 0x000fe20008ffe4ff */
[----:B------:R-:W-:Y:S01]  /*20a0*/  IMAD.IADD R14, R14, 0x1, -R10 ;  /* 0x000000010e0e7824 */ /* 0x000fe200078e0a0a */
[----:B------:R-:W-:-:S02]  /*20b0*/  ULDC.64 UR26, c[0x0][0x3c8] ;  /* 0x0000f200001a7ab9 */ /* 0x000fc40000000a00 */
        /* <DEDUP_REMOVED lines=56> */
.L_x_593:
        /* <DEDUP_REMOVED lines=18> */
.L_x_594:
        /* <DEDUP_REMOVED lines=29> */
.L_x_596:
[----:B------:R-:W-:Y:S05]  /*2730*/  BSYNC B0 ;  /* 0x0000000000007941 */ /* 0x000fea0003800000 */
.L_x_595:
        /* <DEDUP_REMOVED lines=14> */
.L_x_598:
[----:B------:R-:W-:Y:S05]  /*2820*/  BSYNC B0 ;  /* 0x0000000000007941 */ /* 0x000fea0003800000 */
.L_x_597:
        /* <DEDUP_REMOVED lines=25> */
.L_x_600:
[----:B------:R-:W-:Y:S05]  /*29c0*/  BSYNC B0 ;  /* 0x0000000000007941 */ /* 0x000fea0003800000 */
.L_x_599:
        /* <DEDUP_REMOVED lines=12> */
.L_x_592:
        /* <DEDUP_REMOVED lines=23> */
.L_x_603:
[----:B------:R-:W-:Y:S05]  /*2c00*/  BSYNC B0 ;  /* 0x0000000000007941 */ /* 0x000fea0003800000 */
.L_x_602:
        /* <DEDUP_REMOVED lines=16> */
.L_x_605:
[----:B------:R-:W-:Y:S05]  /*2d10*/  BSYNC B0 ;  /* 0x0000000000007941 */ /* 0x000fea0003800000 */
.L_x_604:
        /* <DEDUP_REMOVED lines=20> */
.L_x_607:
[----:B------:R-:W-:Y:S05]  /*2e60*/  BSYNC B0 ;  /* 0x0000000000007941 */ /* 0x000fea0003800000 */
.L_x_606:
        /* <DEDUP_REMOVED lines=20> */
.L_x_609:
[----:B------:R-:W-:Y:S05]  /*2fb0*/  BSYNC B0 ;  /* 0x0000000000007941 */ /* 0x000fea0003800000 */
.L_x_608:
        /* <DEDUP_REMOVED lines=55> */
.L_x_611:
[----:B------:R-:W-:Y:S05]  /*3330*/  BSYNC B0 ;  /* 0x0000000000007941 */ /* 0x000fea0003800000 */
.L_x_610:
        /* <DEDUP_REMOVED lines=20> */
.L_x_613:
[----:B------:R-:W-:Y:S05]  /*3480*/  BSYNC B0 ;  /* 0x0000000000007941 */ /* 0x000fea0003800000 */
.L_x_612:
        /* <DEDUP_REMOVED lines=33> */
.L_x_615:
[----:B------:R-:W-:Y:S05]  /*36a0*/  BSYNC B0 ;  /* 0x0000000000007941 */ /* 0x000fea0003800000 */
.L_x_614:
        /* <DEDUP_REMOVED lines=19> */
.L_x_617:
[----:B------:R-:W-:Y:S05]  /*37e0*/  BSYNC B0 ;  /* 0x0000000000007941 */ /* 0x000fea0003800000 */
.L_x_616:
[----:B------:R-:W-:Y:S01]  /*37f0*/  ULDC.64 UR16, c[0x0][0x318] ;  /* 0x0000c60000107ab9 */ /* 0x000fe20000000a00 */
[----:B-1234-:R-:W2:Y:S01]  /*3800*/  LDL R0, [R1] ;  /* 0x0000000001007983 */ /* 0x01eea20000100800 */
[----:B------:R-:W-:Y:S02]  /*3810*/  UISETP.NE.U32.AND UP1, UPT, URZ, UR16, UPT ;  /* 0x000000103f00728c */ /* 0x000fe4000bf25070 */
[----:B------:R-:W-:Y:S01]  /*3820*/  USHF.R.S32.HI UR14, URZ, 0x1f, UR54 ;  /* 0x0000001f3f0e7899 */ /* 0x000fe20008011436 */
[----:B------:R-:W3:Y:S01]  /*3830*/  LDL R3, [R1+0x10] ;  /* 0x0000100001037983 */ /* 0x000ee20000100800 */
[----:B------:R-:W-:Y:S02]  /*3840*/  UISETP.NE.AND.EX UP1, UPT, URZ, UR17, UPT, UP1 ;  /* 0x000000113f00728c */ /* 0x000fe4000bf25310 */
[----:B------:R-:W-:Y:S01]  /*3850*/  ULDC.64 UR18, c[0x0][0x320] ;  /* 0x0000c80000127ab9 */ /* 0x000fe20000000a00 */
[----:B------:R-:W-:Y:S01]  /*3860*/  IMAD.MOV.U32 R6, RZ, RZ, c[0x0][0x308] ;  /* 0x0000c200ff067624 */ /* 0x000fe200078e00ff */
[----:B------:R-:W0:Y:S07]  /*3870*/  LDGDEPBAR ;  /* 0x00000000000079af */ /* 0x000e2e0000000000 */
[----:B------:R-:W-:-:S02]  /*3880*/  @UP1 UIMAD UR4, UR49, UR18, URZ ;  /* 0x00000012310412a4 */ /* 0x000fc4000f8e023f */
[----:B------:R-:W-:Y:S02]  /*3890*/  @UP1 UMOV UR15, UR14 ;  /* 0x0000000e000f1c82 */ /* 0x000fe40008000000 */
[----:B------:R-:W-:Y:S02]  /*38a0*/  @UP1 UMOV UR14, UR54 ;  /* 0x00000036000e1c82 */ /* 0x000fe40008000000 */
[----:B------:R-:W-:Y:S02]  /*38b0*/  @UP1 UIMAD.WIDE.U32 UR14, UR53, UR18, UR14 ;  /* 0x00000012350e12a5 */ /* 0x000fe4000f8e000e */
[----:B------:R-:W-:Y:S02]  /*38c0*/  @UP1 UIMAD UR19, UR53, UR19, UR4 ;  /* 0x00000013351312a4 */ /* 0x000fe4000f8e0204 */
[----:B------:R-:W-:Y:S02]  /*38d0*/  @UP1 ULEA UR16, UP0, UR14, UR16, 0x2 ;  /* 0x000000100e101291 */ /* 0x000fe4000f80103f */
[----:B------:R-:W-:Y:S01]  /*38e0*/  @UP1 UIADD3 UR19, UR15, UR19, URZ ;  /* 0x000000130f131290 */ /* 0x000fe2000fffe03f */
[----:B------:R-:W-:-:S03]  /*38f0*/  PLOP3.LUT P1, PT, PT, PT, UP1, 0x80, 0x0 ;  /* 0x000000000000781c */ /* 0x000fc60003f2f018 */
[----:B------:R-:W-:Y:S01]  /*3900*/  @UP1 ULEA.HI.X UR17, UR14, UR17, UR19, 0x2, UP0 ;  /* 0x000000110e111291 */ /* 0x000fe200080f1413 */
[----:B------:R-:W-:-:S05]  /*3910*/  IMAD.U32 R4, RZ, RZ, UR16 ;  /* 0x00000010ff047e24 */ /* 0x000fca000f8e00ff */
[----:B------:R-:W-:-:S05]  /*3920*/  IMAD.U32 R5, RZ, RZ, UR17 ;  /* 0x00000011ff057e24 */ /* 0x000fca000f8e00ff */
[----:B------:R-:W4:Y:S01]  /*3930*/  @P1 LDG.E R4, [R4.64] ;  /* 0x0000003204041981 */ /* 0x000f22000c1e1900 */
[----:B------:R-:W-:Y:S01]  /*3940*/  IMAD.MOV.U32 R7, RZ, RZ, c[0x0][0x30c] ;  /* 0x0000c300ff077624 */ /* 0x000fe200078e00ff */
[----:B--2---:R1:W2:Y:S02]  /*3950*/  R2UR UR13, R0 ;  /* 0x00000000000d73c2 */ /* 0x0042a400000e0000 */
[----:B-1----:R-:W1:Y:S06]  /*3960*/  S2R R0, SR_TID.X ;  /* 0x0000000000007919 */ /* 0x002e6c0000002100 */
[----:B---3--:R3:W1:Y:S02]  /*3970*/  R2UR UR20, R3 ;  /* 0x00000000031473c2 */ /* 0x00866400000e0000 */
[----:B---3--:R-:W4:Y:S01]  /*3980*/  @P1 MUFU.RCP R3, c[0x0][0x238] ;  /* 0x00008e0000031b08 */ /* 0x008f220000001000 */
[----:B-1----:R-:W-:-:S05]  /*3990*/  IMAD.SHL.U32 R0, R0, 0x2, RZ ;  /* 0x0000000200007824 */ /* 0x002fca00078e00ff */
[----:B------:R-:W-:-:S05]  /*39a0*/  LOP3.LUT R0, R0, 0x6, RZ, 0xc0, !PT ;  /* 0x0000000600007812 */ /* 0x000fca00078ec0ff */
[----:B------:R-:W-:Y:S02]  /*39b0*/  IMAD R0, R248, 0x40, R0 ;  /* 0x00000040f8007824 */ /* 0x000fe400078e0200 */
[----:B----4-:R-:W-:-:S03]  /*39c0*/  @P1 FMUL.FTZ R4, R4, R3 ;  /* 0x0000000304041220 */ /* 0x010fc60000410000 */
[----:B------:R-:W-:Y:S01]  /*39d0*/  IADD3 R0, R0, UR12, RZ ;  /* 0x0000000c00007c10 */ /* 0x000fe2000fffe0ff */
[----:B------:R1:W3:Y:S02]  /*39e0*/  @P1 R2UR UR12, R4 ;  /* 0x00000000040c13c2 */ /* 0x0002e400000e0000 */
[----:B-1----:R1:W4:Y:S04]  /*39f0*/  LDG.E.64 R4, [R6.64+0x8] ;  /* 0x0000083206047981 */ /* 0x002328000c1e1b00 */
[----:B-1----:R-:W2:Y:S01]  /*3a00*/  LDG.E.64 R6, [R6.64] ;  /* 0x0000003206067981 */ /* 0x002ea2000c1e1b00 */
[----:B------:R-:W-:Y:S01]  /*3a10*/  SHF.R.S32.HI R3, RZ, 0x1f, R14 ;  /* 0x0000001fff037819 */ /* 0x000fe2000001140e */
        /* <DEDUP_REMOVED lines=15> */
[----:B------:R-:W-:Y:S01]  /*3b10*/  IADD3 R219, R0, 0x39, RZ ;  /* 0x0000003900db7810 */ /* 0x000fe20007ffe0ff */
[----:B------:R1:W1:Y:S08]  /*3b20*/  I2F R234, R217 ;  /* 0x000000d900ea7306 */ /* 0x0002700000201400 */
        /* <DEDUP_REMOVED lines=13> */
[----:B------:R1:W1:Y:S01]  /*3c00*/  I2F R222, R214 ;  /* 0x000000d600de7306 */ /* 0x0002620000201400 */
[----:B------:R-:W-:Y:S01]  /*3c10*/  IMAD.SHL.U32 R122, R130, 0x2, RZ ;  /* 0x00000002827a7824 */ /* 0x000fe200078e00ff */
[----:B------:R-:W-:-:S02]  /*3c20*/  UMOV UR4, URZ ;  /* 0x0000003f00047c82 */ /* 0x000fc40008000000 */
[----:B---3--:R-:W-:Y:S01]  /*3c30*/  @UP1 UMOV UR4, UR12 ;  /* 0x0000000c00041c82 */ /* 0x008fe20008000000 */
        /* <DEDUP_REMOVED lines=19> */
[----:B----4-:R-:W-:-:S04]  /*3d70*/  IADD3 R242, P2, P1, R4, UR20, R14 ;  /* 0x0000001404f27c10 */ /* 0x010fc8000f95e00e */
[----:B--2---:R-:W-:Y:S02]  /*3d80*/  IADD3.X R5, R5, UR13, R3, P2, P1 ;  /* 0x0000000d05057c10 */ /* 0x004fe400097e2403 */
[----:B------:R-:W-:Y:S02]  /*3d90*/  IADD3 R4, R124, 0x1000, RZ ;  /* 0x000010007c047810 */ /* 0x000fe40007ffe0ff */
[----:B------:R-:W-:Y:S01]  /*3da0*/  IADD3 R3, R130, 0x1000, RZ ;  /* 0x0000100082037810 */ /* 0x000fe20007ffe0ff */
[----:B------:R-:W1:Y:S08]  /*3db0*/  R2UR UR13, R6 ;  /* 0x00000000060d73c2 */ /* 0x000e7000000e0000 */
[----:B------:R-:W2:Y:S01]  /*3dc0*/  R2UR UR30, R7 ;  /* 0x00000000071e73c2 */ /* 0x000ea200000e0000 */
[----:B------:R-:W-:-:S02]  /*3dd0*/  SEL R4, R4, R124, !P0 ;  /* 0x0000007c04047207 */ /* 0x000fc40004000000 */
[----:B------:R-:W-:Y:S01]  /*3de0*/  SEL R118, R3, R130, !P0 ;  /* 0x0000008203767207 */ /* 0x000fe20004000000 */
[----:B------:R-:W-:-:S04]  /*3df0*/  IMAD.WIDE.U32 R242, R242, -0x2daee0ad, RZ ;  /* 0xd2511f53f2f27825 */ /* 0x000fc800078e00ff */
[----:B------:R-:W-:Y:S02]  /*3e00*/  IMAD.SHL.U32 R3, R4, 0x2, RZ ;  /* 0x0000000204037824 */ /* 0x000fe400078e00ff */
[----:B------:R-:W-:Y:S01]  /*3e10*/  IMAD.SHL.U32 R118, R118, 0x2, RZ ;  /* 0x0000000276767824 */ /* 0x000fe200078e00ff */
[----:B-1----:R-:W-:Y:S01]  /*3e20*/  LOP3.LUT R247, R5, UR13, RZ, 0x3c, !PT ;  /* 0x0000000d05f77c12 */ /* 0x002fe2000f8e3cff */
[----:B------:R-:W-:Y:S02]  /*3e30*/  UIADD3 UR22, UR13, -0x61c88647, URZ ;  /* 0x9e3779b90d167890 */ /* 0x000fe4000fffe03f */
[----:B------:R-:W-:Y:S02]  /*3e40*/  UIADD3 UR21, UR13, 0x3c6ef372, URZ ;  /* 0x3c6ef3720d157890 */ /* 0x000fe4000fffe03f */
[----:B------:R-:W-:Y:S02]  /*3e50*/  UIADD3 UR19, UR13, -0x255992d5, URZ ;  /* 0xdaa66d2b0d137890 */ /* 0x000fe4000fffe03f */
[----:B------:R-:W-:-:S02]  /*3e60*/  UIADD3 UR17, UR13, 0x78dde6e4, URZ ;  /* 0x78dde6e40d117890 */ /* 0x000fc4000fffe03f */
[----:B------:R-:W-:Y:S02]  /*3e70*/  UIADD3 UR15, UR13, 0x1715609d, URZ ;  /* 0x1715609d0d0f7890 */ /* 0x000fe4000fffe03f */
[----:B------:R-:W-:Y:S02]  /*3e80*/  UIADD3 UR13, UR13, -0x4ab325aa, URZ ;  /* 0xb54cda560d0d7890 */ /* 0x000fe4000fffe03f */
[----:B--2---:R-:W-:Y:S02]  /*3e90*/  UIADD3 UR49, UR30, -0x4498517b, URZ ;  /* 0xbb67ae851e317890 */ /* 0x004fe4000fffe03f */
[----:B------:R-:W-:Y:S02]  /*3ea0*/  UIADD3 UR20, UR30, 0x76cf5d0a, URZ ;  /* 0x76cf5d0a1e147890 */ /* 0x000fe4000fffe03f */
[----:B------:R-:W-:Y:S02]  /*3eb0*/  UIADD3 UR18, UR30, 0x32370b8f, URZ ;  /* 0x32370b8f1e127890 */ /* 0x000fe4000fffe03f */
[----:B------:R-:W-:-:S02]  /*3ec0*/  UIADD3 UR16, UR30, -0x126145ec, URZ ;  /* 0xed9eba141e107890 */ /* 0x000fc4000fffe03f */
[----:B------:R-:W-:Y:S02]  /*3ed0*/  UIADD3 UR14, UR30, -0x56f99767, URZ ;  /* 0xa90668991e0e7890 */ /* 0x000fe4000fffe03f */
[----:B------:R-:W-:Y:S02]  /*3ee0*/  UIADD3 UR12, UR30, 0x646e171e, URZ ;  /* 0x646e171e1e0c7890 */ /* 0x000fe4000fffe03f */
.L_x_620:
[----:B------:R-:W-:Y:S01]  /*3ef0*/  LOP3.LUT R131, R242, UR49, RZ, 0x3c, !PT ;  /* 0x00000031f2837c12 */ /* 0x000fe2000f8e3cff */
[----:B------:R-:W0:Y:S01]  /*3f00*/  LDGDEPBAR ;  /* 0x00000000000079af */ /* 0x000e220000000000 */
[----:B-----5:R-:W-:Y:S01]  /*3f10*/  FSETP.NEU.FTZ.AND P0, PT, R245, -INF , PT ;  /* 0xff800000f500780b */ /* 0x020fe20003f1d000 */
[----:B------:R-:W-:Y:S01]  /*3f20*/  IMAD.IADD R112, R125, 0x1, R118 ;  /* 0x000000017d707824 */ /* 0x000fe200078e0276 */
[----:B------:R-:W-:Y:S01]  /*3f30*/  USHF.L.U32 UR23, UR24, 0x7, URZ ;  /* 0x0000000718177899 */ /* 0x000fe2000800063f */
[----:B------:R-:W-:Y:S01]  /*3f40*/  IMAD.U32 R134, RZ, RZ, UR6 ;  /* 0x00000006ff867e24 */ /* 0x000fe2000f8e00ff */
[----:B------:R-:W-:Y:S02]  /*3f50*/  UISETP.GT.AND UP2, UPT, UR6, UR31, UPT ;  /* 0x0000001f0600728c */ /* 0x000fe4000bf44270 */
[----:B------:R-:W-:Y:S01]  /*3f60*/  UIADD3 UR25, UR28, 0x80, UR23 ;  /* 0x000000801c197890 */ /* 0x000fe2000fffe017 */
[----:B------:R-:W-:Y:S01]  /*3f70*/  IMAD R134, R134, 0x8, R250 ;  /* 0x0000000886867824 */ /* 0x000fe200078e02fa */
[----:B------:R-:W1:Y:S02]  /*3f80*/  S2R R0, SR_TID.X ;  /* 0x0000000000007919 */ /* 0x000e640000002100 */
[----:B------:R-:W-:Y:S02]  /*3f90*/  UIADD3 UR29, UR25, -UR7, URZ ;  /* 0x80000007191d7290 */ /* 0x000fe4000fffe03f */
[C---:B------:R-:W-:Y:S01]  /*3fa0*/  IADD3 R132, R134.reuse, 0x4, RZ ;  /* 0x0000000486847810 */ /* 0x040fe20007ffe0ff */
[----:B------:R-:W-:Y:S01]  /*3fb0*/  USHF.L.U32 UR25, UR6, 0x7, URZ ;  /* 0x0000000706197899 */ /* 0x000fe2000800063f */
[----:B------:R-:W-:Y:S03]  /*3fc0*/  IMAD.WIDE.U32 R134, R134, -0x326172a9, RZ ;  /* 0xcd9e8d5786867825 */ /* 0x000fe600078e00ff */
[----:B------:R-:W-:Y:S01]  /*3fd0*/  UISETP.GE.AND UP0, UPT, UR25, UR29, UPT ;  /* 0x0000001d1900728c */ /* 0x000fe2000bf06270 */
[----:B------:R-:W-:Y:S01]  /*3fe0*/  IMAD.WIDE.U32 R132, R132, -0x326172a9, RZ ;  /* 0xcd9e8d5784847825 */ /* 0x000fe200078e00ff */
[-C--:B------:R-:W-:Y:S01]  /*3ff0*/  LOP3.LUT R138, R135, R247.reuse, RZ, 0x3c, !PT ;  /* 0x000000f7878a7212 */ /* 0x080fe200078e3cff */
[----:B------:R-:W-:Y:S02]  /*4000*/  UIADD3 UR29, UR23, 0x80, URZ ;  /* 0x00000080171d7890 */ /* 0x000fe4000fffe03f */
[----:B------:R-:W-:Y:S01]  /*4010*/  IMAD.U32 R146, RZ, RZ, UR25 ;  /* 0x00000019ff927e24 */ /* 0x000fe2000f8e00ff */
[----:B------:R-:W-:Y:S01]  /*4020*/  LOP3.LUT R136, R133, R247, RZ, 0x3c, !PT ;  /* 0x000000f785887212 */ /* 0x000fe200078e3cff */
[----:B------:R-:W-:Y:S01]  /*4030*/  UISETP.LT.AND UP0, UPT, UR29, UR7, UP0 ;  /* 0x000000071d00728c */ /* 0x000fe20008701270 */
[----:B------:R-:W-:Y:S04]  /*4040*/  IMAD.WIDE.U32 R138, R138, -0x2daee0ad, RZ ;  /* 0xd2511f538a8a7825 */ /* 0x000fe800078e00ff */
[----:B------:R-:W-:Y:S01]  /*4050*/  IMAD.WIDE.U32 R136, R136, -0x2daee0ad, RZ ;  /* 0xd2511f5388887825 */ /* 0x000fe200078e00ff */
[----:B------:R-:W-:Y:S02]  /*4060*/  PLOP3.LUT P1, PT, PT, PT, UP0, 0x80, 0x0 ;  /* 0x000000000000781c */ /* 0x000fe40003f2f008 */
[C---:B------:R-:W-:Y:S01]  /*4070*/  LOP3.LUT R142, R131.reuse, R139, RZ, 0x3c, !PT ;  /* 0x0000008b838e7212 */ /* 0x040fe200078e3cff */
[----:B------:R-:W-:Y:S04]  /*4080*/  DEPBAR.LE SB0, 0x0 ;  /* 0x000080000000791a */ /* 0x000fe80000000000 */
[----:B------:R-:W-:Y:S01]  /*4090*/  LOP3.LUT R140, R131, R137, RZ, 0x3c, !PT ;  /* 0x00000089838c7212 */ /* 0x000fe200078e3cff */
[----:B------:R-:W-:Y:S01]  /*40a0*/  BAR.SYNC.DEFER_BLOCKING 0x0 ;  /* 0x0000000000007b1d */ /* 0x000fe20000010000 */
[----:B------:R-:W-:Y:S02]  /*40b0*/  IMAD.U32 R133, RZ, RZ, UR28 ;  /* 0x0000001cff857e24 */ /* 0x000fe4000f8e00ff */
[----:B------:R-:W-:Y:S03]  /*40c0*/  IMAD.WIDE.U32 R142, R142, -0x326172a9, RZ ;  /* 0xcd9e8d578e8e7825 */ /* 0x000fe600078e00ff */
[----:B------:R-:W-:Y:S01]  /*40d0*/  @!P1 IADD3 R131, -R133, 0x1, R240 ;  /* 0x0000000185839810 */ /* 0x000fe20007ffe1f0 */
[----:B-1----:R-:W-:Y:S02]  /*40e0*/  @!P1 IMAD.SHL.U32 R0, R0, 0x2, RZ ;  /* 0x0000000200009824 */ /* 0x002fe400078e00ff */
[----:B------:R-:W-:Y:S01]  /*40f0*/  IMAD.WIDE.U32 R140, R140, -0x326172a9, RZ ;  /* 0xcd9e8d578c8c7825 */ /* 0x000fe200078e00ff */
[----:B------:R-:W-:Y:S02]  /*4100*/  @!P1 IADD3 R131, R146, UR7, R131 ;  /* 0x0000000792839c10 */ /* 0x000fe4000fffe083 */
[----:B------:R-:W-:Y:S05]  /*4110*/  @!P1 LOP3.LUT R0, R0, 0x6, RZ, 0xc0, !PT ;  /* 0x0000000600009812 */ /* 0x000fea00078ec0ff */
[----:B------:R-:W-:Y:S05]  /*4120*/  @!P1 IMAD R0, R248, 0x40, R0 ;  /* 0x00000040f8009824 */ /* 0x000fea00078e0200 */
[----:B------:R-:W-:Y:S01]  /*4130*/  @!P1 IADD3 R0, R0, UR23, RZ ;  /* 0x0000001700009c10 */ /* 0x000fe2000fffe0ff */
[----:B------:R-:W-:Y:S08]  /*4140*/  LDSM.16.M88.4 R64, [R118] ;  /* 0x000000007640783b */ /* 0x000ff00000000200 */
[----:B------:R-:W1:Y:S08]  /*4150*/  LDSM.16.M88.4 R16, [R116+0x6000] ;  /* 0x006000007410783b */ /* 0x000e700000000200 */
        /* <DEDUP_REMOVED lines=26> */
[----:B------:R-:W-:Y:S02]  /*4300*/  IADD3 R101, R100, 0x1, RZ ;  /* 0x0000000164657810 */ /* 0x000fe40007ffe0ff */
[C---:B------:R-:W-:Y:S02]  /*4310*/  LOP3.LUT R100, R243.reuse, UR30, R100, 0x96, !PT ;  /* 0x0000001ef3647c12 */ /* 0x040fe4000f8e9664 */
[----:B------:R-:W-:Y:S01]  /*4320*/  LOP3.LUT R101, R243, UR30, R101, 0x96, !PT ;  /* 0x0000001ef3657c12 */ /* 0x000fe2000f8e9665 */
[-C--:B-1----:R-:W-:Y:S03]  /*4330*/  HMMA.16816.F32 R4, R104, R108.reuse, R4 ;  /* 0x0000006c6804723c */ /* 0x082fe60000001804 */
[----:B------:R-:W-:Y:S04]  /*4340*/  IMAD.WIDE.U32 R148, R100, -0x326172a9, RZ ;  /* 0xcd9e8d5764947825 */ /* 0x000fe800078e00ff */
[----:B------:R-:W-:Y:S01]  /*4350*/  IMAD.WIDE.U32 R150, R101, -0x326172a9, RZ ;  /* 0xcd9e8d5765967825 */ /* 0x000fe200078e00ff */
[----:B------:R-:W-:Y:S01]  /*4360*/  LOP3.LUT R145, R149, UR22, R134, 0x96, !PT ;  /* 0x0000001695917c12 */ /* 0x000fe2000f8e9686 */
[----:B------:R-:W1:Y:S01]  /*4370*/  LDSM.16.M88.4 R100, [R117+0x6400] ;  /* 0x006400007564783b */ /* 0x000e620000000200 */
[C---:B--2---:R-:W-:Y:S02]  /*4380*/  HMMA.16816.F32 R8, R112.reuse, R108, R8 ;  /* 0x0000006c7008723c */ /* 0x044fe40000001808 */
[----:B------:R-:W-:Y:S02]  /*4390*/  LOP3.LUT R139, R143, UR21, R148, 0x96, !PT ;  /* 0x000000158f8b7c12 */ /* 0x000fe4000f8e9694 */
[----:B------:R-:W-:Y:S02]  /*43a0*/  LOP3.LUT R144, R151, UR22, R134, 0x96, !PT ;  /* 0x0000001697907c12 */ /* 0x000fe4000f8e9686 */
[----:B------:R-:W-:Y:S02]  /*43b0*/  LOP3.LUT R134, R143, UR21, R150, 0x96, !PT ;  /* 0x000000158f867c12 */ /* 0x000fe4000f8e9696 */
[--C-:B------:R-:W-:Y:S01]  /*43c0*/  LOP3.LUT R137, R149, UR22, R132.reuse, 0x96, !PT ;  /* 0x0000001695897c12 */ /* 0x100fe2000f8e9684 */
[-C--:B------:R-:W-:Y:S03]  /*43d0*/  HMMA.16816.F32 R12, R112, R110.reuse, R12 ;  /* 0x0000006e700c723c */ /* 0x080fe6000000180c */
[----:B------:R-:W-:Y:S01]  /*43e0*/  LOP3.LUT R135, R151, UR22, R132, 0x96, !PT ;  /* 0x0000001697877c12 */ /* 0x000fe2000f8e9684 */
[----:B------:R-:W-:Y:S01]  /*43f0*/  IMAD.WIDE.U32 R108, R144, -0x2daee0ad, RZ ;  /* 0xd2511f53906c7825 */ /* 0x000fe200078e00ff */
[C---:B------:R-:W-:Y:S02]  /*4400*/  LOP3.LUT R152, R141.reuse, UR21, R148, 0x96, !PT ;  /* 0x000000158d987c12 */ /* 0x040fe4000f8e9694 */
[----:B------:R-:W-:Y:S01]  /*4410*/  LOP3.LUT R141, R141, UR21, R150, 0x96, !PT ;  /* 0x000000158d8d7c12 */ /* 0x000fe2000f8e9696 */
[C---:B------:R-:W-:Y:S01]  /*4420*/  HMMA.16816.F32 R16, R104.reuse, R110, R16 ;  /* 0x0000006e6810723c */ /* 0x040fe20000001810 */
[----:B------:R-:W-:Y:S04]  /*4430*/  IMAD.WIDE.U32 R132, R145, -0x2daee0ad, RZ ;  /* 0xd2511f5391847825 */ /* 0x000fe800078e00ff */
[----:B------:R-:W-:Y:S04]  /*4440*/  IMAD.WIDE.U32 R148, R139, -0x2daee0ad, RZ ;  /* 0xd2511f538b947825 */ /* 0x000fe800078e00ff */
[----:B------:R-:W-:Y:S03]  /*4450*/  IMAD.WIDE.U32 R150, R134, -0x2daee0ad, RZ ;  /* 0xd2511f5386967825 */ /* 0x000fe600078e00ff */
[----:B------:R-:W-:Y:S01]  /*4460*/  @!P1 IADD3 R134, R131, 0x8, RZ ;  /* 0x0000000883869810 */ /* 0x000fe20007ffe0ff */
[----:B------:R-:W-:Y:S01]  /*4470*/  IMAD.WIDE.U32 R144, R135, -0x2daee0ad, RZ ;  /* 0xd2511f5387907825 */ /* 0x000fe200078e00ff */
[----:B------:R-:W-:Y:S02]  /*4480*/  LOP3.LUT R139, R149, UR18, R132, 0x96, !PT ;  /* 0x00000012958b7c12 */ /* 0x000fe4000f8e9684 */
[----:B------:R-:W-:Y:S01]  /*4490*/  @!P1 IADD3 R132, R131, 0x40, RZ ;  /* 0x0000004083849810 */ /* 0x000fe20007ffe0ff */
[----:B------:R-:W-:Y:S01]  /*44a0*/  IMAD.WIDE.U32 R146, R137, -0x2daee0ad, RZ ;  /* 0xd2511f5389927825 */ /* 0x000fe200078e00ff */
[----:B------:R-:W-:Y:S02]  /*44b0*/  LOP3.LUT R137, R133, UR20, R138, 0x96, !PT ;  /* 0x0000001485897c12 */ /* 0x000fe4000f8e968a */
[C---:B------:R-:W-:Y:S01]  /*44c0*/  @!P1 IADD3 R133, R131.reuse, 0x48, RZ ;  /* 0x0000004883859810 */ /* 0x040fe20007ffe0ff */
[----:B------:R-:W-:Y:S01]  /*44d0*/  FFMA.FTZ R7, R222, UR4, R7 ;  /* 0x00000004de077c23 */ /* 0x000fe20008010007 */
[----:B------:R-:W-:Y:S01]  /*44e0*/  @!P1 IMNMX R131, R131, UR7, PT ;  /* 0x0000000783839c17 */ /* 0x000fe2000b800200 */
[-C--:B-1----:R-:W-:Y:S01]  /*44f0*/  HMMA.16816.F32 R20, R104, R100.reuse, R20 ;  /* 0x000000646814723c */ /* 0x082fe20000001814 */
[----:B------:R-:W-:Y:S01]  /*4500*/  @!P1 IMNMX R134, R134, UR7, PT ;  /* 0x0000000786869c17 */ /* 0x000fe2000b800200 */
[----:B------:R-:W-:Y:S01]  /*4510*/  FADD.FTZ R4, R221, R4 ;  /* 0x00000004dd047221 */ /* 0x000fe20000010000 */
[----:B------:R-:W-:Y:S01]  /*4520*/  @!P1 IMNMX R132, R132, UR7, PT ;  /* 0x0000000784849c17 */ /* 0x000fe2000b800200 */
[----:B------:R-:W-:Y:S01]  /*4530*/  FFMA.FTZ R5, R222, UR4, R5 ;  /* 0x00000004de057c23 */ /* 0x000fe20008010005 */
[----:B------:R-:W-:Y:S01]  /*4540*/  @!P1 IMNMX R133, R133, UR7, PT ;  /* 0x0000000785859c17 */ /* 0x000fe2000b800200 */
[C---:B------:R-:W-:Y:S01]  /*4550*/  FADD.FTZ R6, R221.reuse, R6 ;  /* 0x00000006dd067221 */ /* 0x040fe20000010000 */
[C---:B------:R-:W-:Y:S01]  /*4560*/  @!P1 ISETP.GE.AND P5, PT, R0.reuse, R131, PT ;  /* 0x000000830000920c */ /* 0x040fe20003fa6270 */
[C---:B------:R-:W-:Y:S01]  /*4570*/  HMMA.16816.F32 R24, R112.reuse, R100, R24 ;  /* 0x000000647018723c */ /* 0x040fe20000001818 */
[C---:B------:R-:W-:Y:S02]  /*4580*/  @!P1 ISETP.GE.AND P4, PT, R0.reuse, R134, PT ;  /* 0x000000860000920c */ /* 0x040fe40003f86270 */
[-C--:B------:R-:W-:Y:S01]  /*4590*/  @!P1 ISETP.GE.AND P3, PT, R0, R132.reuse, PT ;  /* 0x000000840000920c */ /* 0x080fe20003f66270 */
[----:B------:R-:W-:Y:S01]  /*45a0*/  FFMA.FTZ R11, R222, UR4, R11 ;  /* 0x00000004de0b7c23 */ /* 0x000fe2000801000b */
[----:B------:R-:W-:Y:S01]  /*45b0*/  @!P1 ISETP.GE.AND P2, PT, R0, R133, PT ;  /* 0x000000850000920c */ /* 0x000fe20003f46270 */
[----:B------:R-:W-:Y:S01]  /*45c0*/  FADD.FTZ R0, R221, R8 ;  /* 0x00000008dd007221 */ /* 0x000fe20000010000 */
[----:B------:R-:W-:Y:S01]  /*45d0*/  @!P1 FSEL R4, R4, -INF , !P5 ;  /* 0xff80000004049808 */ /* 0x000fe20006800000 */
[----:B------:R-:W-:Y:S01]  /*45e0*/  FMUL.FTZ R100, R245, 1.4426950216293334961 ;  /* 0x3fb8aa3bf5647820 */ /* 0x000fe20000410000 */
[----:B------:R-:W-:Y:S01]  /*45f0*/  @!P1 ISETP.GE.AND P5, PT, R214, R131, PT ;  /* 0x00000083d600920c */ /* 0x000fe20003fa6270 */
[-C--:B------:R-:W-:Y:S01]  /*4600*/  HMMA.16816.F32 R28, R112, R102.reuse, R28 ;  /* 0x00000066701c723c */ /* 0x080fe2000000181c */
[----:B------:R-:W-:Y:S01]  /*4610*/  @!P1 ISETP.GE.AND P6, PT, R213, R132, PT ;  /* 0x00000084d500920c */ /* 0x000fe20003fc6270 */
[----:B------:R-:W-:Y:S01]  /*4620*/  FADD.FTZ R101, R221, R10 ;  /* 0x0000000add657221 */ /* 0x000fe20000010000 */
[----:B------:R-:W-:Y:S01]  /*4630*/  FSEL R100, R100, RZ, P0 ;  /* 0x000000ff64647208 */ /* 0x000fe20000000000 */
[C---:B------:R-:W-:Y:S01]  /*4640*/  FMUL.FTZ R10, R246.reuse, 1.4426950216293334961 ;  /* 0x3fb8aa3bf60a7820 */ /* 0x040fe20000410000 */
[----:B------:R-:W-:Y:S01]  /*4650*/  FSETP.NEU.FTZ.AND P0, PT, R246, -INF , PT ;  /* 0xff800000f600780b */ /* 0x000fe20003f1d000 */
[----:B------:R-:W-:Y:S01]  /*4660*/  FMUL.FTZ R8, R241, 1.4426950216293334961 ;  /* 0x3fb8aa3bf1087820 */ /* 0x000fe20000410000 */
[----:B------:R-:W-:Y:S01]  /*4670*/  @!P1 FSEL R0, R0, -INF , !P3 ;  /* 0xff80000000009808 */ /* 0x000fe20005800000 */
[C---:B------:R-:W-:Y:S01]  /*4680*/  HMMA.16816.F32 R32, R104.reuse, R102, R32 ;  /* 0x000000666820723c */ /* 0x040fe20000001820 */
[----:B------:R-:W-:Y:S02]  /*4690*/  FSEL R10, R10, RZ, P0 ;  /* 0x000000ff0a0a7208 */ /* 0x000fe40000000000 */
[----:B------:R-:W-:Y:S01]  /*46a0*/  @!P1 ISETP.GE.AND P0, PT, R214, R134, PT ;  /* 0x00000086d600920c */ /* 0x000fe20003f06270 */
[----:B------:R-:W-:Y:S01]  /*46b0*/  FFMA.FTZ R4, R4, c[0x0][0x23c], -R100 ;  /* 0x00008f0004047a23 */ /* 0x000fe20000010864 */
[----:B------:R-:W-:Y:S01]  /*46c0*/  LOP3.LUT R138, R109, UR20, R138, 0x96, !PT ;  /* 0x000000146d8a7c12 */ /* 0x000fe2000f8e968a */
[----:B------:R-:W-:Y:S01]  /*46d0*/  FFMA.FTZ R12, R223, UR4, R12 ;  /* 0x00000004df0c7c23 */ /* 0x000fe2000801000c */
[----:B------:R-:W-:Y:S01]  /*46e0*/  @!P1 FSEL R7, R7, -INF , !P0 ;  /* 0xff80000007079808 */ /* 0x000fe20004000000 */
[----:B------:R1:W2:Y:S01]  /*46f0*/  MUFU.EX2 R182, R4 ;  /* 0x0000000400b67308 */ /* 0x0002a20000000800 */
[----:B------:R-:W-:Y:S02]  /*4700*/  FSETP.NEU.FTZ.AND P0, PT, R241, -INF , PT ;  /* 0xff800000f100780b */ /* 0x000fe40003f1d000 */
[-C--:B------:R-:W-:Y:S01]  /*4710*/  @!P1 ISETP.GE.AND P3, PT, R214, R132.reuse, PT ;  /* 0x00000084d600920c */ /* 0x080fe20003f66270 */
[----:B------:R-:W-:Y:S01]  /*4720*/  FFMA.FTZ R7, R7, c[0x0][0x23c], -R10 ;  /* 0x00008f0007077a23 */ /* 0x000fe2000001080a */
[----:B------:R-:W-:Y:S01]  /*4730*/  FSEL R8, R8, RZ, P0 ;  /* 0x000000ff08087208 */ /* 0x000fe20000000000 */
[----:B------:R-:W-:Y:S01]  /*4740*/  IMAD.WIDE.U32 R102, R152, -0x2daee0ad, RZ ;  /* 0xd2511f5398667825 */ /* 0x000fe200078e00ff */
[----:B------:R-:W-:Y:S02]  /*4750*/  LOP3.LUT R143, R151, UR18, R108, 0x96, !PT ;  /* 0x00000012978f7c12 */ /* 0x000fe4000f8e966c */
[----:B------:R-:W-:Y:S01]  /*4760*/  @!P1 FSEL R5, R5, -INF , !P5 ;  /* 0xff80000005059808 */ /* 0x000fe20006800000 */
[----:B------:R-:W3:Y:S01]  /*4770*/  LDSM.16.M88.4 R108, [R117+0x6800] ;  /* 0x00680000756c783b */ /* 0x000ee20000000200 */
[----:B------:R-:W-:Y:S01]  /*4780*/  @!P1 FSEL R6, R6, -INF , !P4 ;  /* 0xff80000006069808 */ /* 0x000fe20006000000 */
[----:B------:R-:W-:Y:S01]  /*4790*/  FFMA.FTZ R0, R0, c[0x0][0x23c], -R8 ;  /* 0x00008f0000007a23 */ /* 0x000fe20000010808 */
[----:B------:R-:W-:Y:S01]  /*47a0*/  FSETP.NEU.FTZ.AND P0, PT, R244, -INF , PT ;  /* 0xff800000f400780b */ /* 0x000fe20003f1d000 */
[----:B------:R-:W-:Y:S01]  /*47b0*/  FFMA.FTZ R5, R5, c[0x0][0x23c], -R100 ;  /* 0x00008f0005057a23 */ /* 0x000fe20000010864 */
[----:B------:R-:W-:Y:S01]  /*47c0*/  @!P1 FSEL R12, R12, -INF , !P6 ;  /* 0xff8000000c0c9808 */ /* 0x000fe20007000000 */
[----:B------:R-:W-:Y:S01]  /*47d0*/  FFMA.FTZ R6, R6, c[0x0][0x23c], -R10 ;  /* 0x00008f0006067a23 */ /* 0x000fe2000001080a */
[----:B------:R-:W-:Y:S01]  /*47e0*/  @!P1 ISETP.GE.AND P6, PT, R213, R133, PT ;  /* 0x00000085d500920c */ /* 0x000fe20003fc6270 */
[----:B------:R4:W-:Y:S01]  /*47f0*/  MUFU.EX2 R186, R0 ;  /* 0x0000000000ba7308 */ /* 0x0009e20000000800 */
[----:B------:R-:W-:Y:S01]  /*4800*/  @!P1 FSEL R101, R101, -INF , !P2 ;  /* 0xff80000065659808 */ /* 0x000fe20005000000 */
[----:B------:R-:W-:Y:S01]  /*4810*/  FFMA.FTZ R13, R224, UR4, R13 ;  /* 0x00000004e00d7c23 */ /* 0x000fe2000801000d */
[-C--:B------:R-:W-:Y:S01]  /*4820*/  @!P1 ISETP.GE.AND P5, PT, R211, R131.reuse, PT ;  /* 0x00000083d300920c */ /* 0x080fe20003fa6270 */
[----:B------:R-:W-:Y:S01]  /*4830*/  FFMA.FTZ R14, R223, UR4, R14 ;  /* 0x00000004df0e7c23 */ /* 0x000fe2000801000e */
[-C--:B------:R-:W-:Y:S01]  /*4840*/  @!P1 ISETP.GE.AND P2, PT, R210, R131.reuse, PT ;  /* 0x00000083d200920c */ /* 0x080fe20003f46270 */
[----:B-1----:R-:W-:Y:S01]  /*4850*/  FMUL.FTZ R4, R244, 1.4426950216293334961 ;  /* 0x3fb8aa3bf4047820 */ /* 0x002fe20000410000 */
[-C--:B------:R-:W-:Y:S01]  /*4860*/  @!P1 ISETP.GE.AND P4, PT, R213, R131.reuse, PT ;  /* 0x00000083d500920c */ /* 0x080fe20003f86270 */
[----:B------:R-:W-:Y:S01]  /*4870*/  FFMA.FTZ R12, R12, c[0x0][0x23c], -R8 ;  /* 0x00008f000c0c7a23 */ /* 0x000fe20000010808 */
[----:B------:R-:W-:Y:S01]  /*4880*/  @!P1 FSEL R14, R14, -INF , !P6 ;  /* 0xff8000000e0e9808 */ /* 0x000fe20007000000 */
[----:B------:R-:W-:Y:S01]  /*4890*/  MUFU.EX2 R180, R5 ;  /* 0x0000000500b47308 */ /* 0x000fe20000000800 */
[----:B------:R-:W-:Y:S01]  /*48a0*/  LOP3.LUT R135, R147, UR20, R136, 0x96, !PT ;  /* 0x0000001493877c12 */ /* 0x000fe2000f8e9688 */
[----:B------:R-:W-:Y:S01]  /*48b0*/  FFMA.FTZ R35, R228, UR4, R35 ;  /* 0x00000004e4237c23 */ /* 0x000fe20008010023 */
[----:B------:R-:W-:Y:S01]  /*48c0*/  @!P1 ISETP.GE.AND P6, PT, R209, R131, PT ;  /* 0x00000083d100920c */ /* 0x000fe20003fc6270 */
[----:B------:R-:W-:Y:S01]  /*48d0*/  FFMA.FTZ R34, R227, UR4, R34 ;  /* 0x00000004e3227c23 */ /* 0x000fe20008010022 */
[----:B------:R-:W-:Y:S01]  /*48e0*/  LOP3.LUT R136, R145, UR20, R136, 0x96, !PT ;  /* 0x0000001491887c12 */ /* 0x000fe2000f8e9688 */
[----:B------:R-:W-:Y:S02]  /*48f0*/  FFMA.FTZ R15, R224, UR4, R15 ;  /* 0x00000004e00f7c23 */ /* 0x000fe4000801000f */
[----:B------:R-:W-:Y:S02]  /*4900*/  FFMA.FTZ R9, R222, UR4, R9 ;  /* 0x00000004de097c23 */ /* 0x000fe40008010009 */
[----:B------:R-:W-:Y:S01]  /*4910*/  MUFU.EX2 R181, R6 ;  /* 0x0000000600b57308 */ /* 0x000fe20000000800 */
[----:B------:R-:W-:Y:S02]  /*4920*/  FFMA.FTZ R20, R225, UR4, R20 ;  /* 0x00000004e1147c23 */ /* 0x000fe40008010014 */
[----:B------:R-:W-:Y:S01]  /*4930*/  @!P1 FSEL R9, R9, -INF , !P3 ;  /* 0xff80000009099808 */ /* 0x000fe20005800000 */
[----:B------:R-:W-:Y:S01]  /*4940*/  FFMA.FTZ R21, R226, UR4, R21 ;  /* 0x00000004e2157c23 */ /* 0x000fe20008010015 */
[----:B----4-:R-:W-:Y:S01]  /*4950*/  FSEL R0, R4, RZ, P0 ;  /* 0x000000ff04007208 */ /* 0x010fe20000000000 */
[----:B------:R-:W-:Y:S01]  /*4960*/  FFMA.FTZ R16, R223, UR4, R16 ;  /* 0x00000004df107c23 */ /* 0x000fe20008010010 */
[----:B------:R-:W-:Y:S01]  /*4970*/  @!P1 ISETP.GE.AND P0, PT, R214, R133, PT ;  /* 0x00000085d600920c */ /* 0x000fe20003f06270 */
[----:B------:R-:W-:Y:S01]  /*4980*/  FFMA.FTZ R9, R9, c[0x0][0x23c], -R8 ;  /* 0x00008f0009097a23 */ /* 0x000fe20000010808 */
[C---:B------:R-:W-:Y:S01]  /*4990*/  @!P1 ISETP.GE.AND P3, PT, R212.reuse, R131, PT ;  /* 0x00000083d400920c */ /* 0x040fe20003f66270 */
[----:B------:R1:W4:Y:S01]  /*49a0*/  MUFU.EX2 R179, R7 ;  /* 0x0000000700b37308 */ /* 0x0003220000000800 */
[----:B------:R-:W-:Y:S01]  /*49b0*/  @!P1 FSEL R11, R11, -INF , !P0 ;  /* 0xff8000000b0b9808 */ /* 0x000fe20004000000 */
[-C--:B---3--:R-:W-:Y:S01]  /*49c0*/  HMMA.16816.F32 R36, R104, R108.reuse, R36 ;  /* 0x0000006c6824723c */ /* 0x088fe20000001824 */
[----:B------:R-:W-:Y:S01]  /*49d0*/  @!P1 ISETP.GE.AND P0, PT, R212, R132, PT ;  /* 0x00000084d400920c */ /* 0x000fe20003f06270 */
[--C-:B------:R-:W-:Y:S01]  /*49e0*/  FFMA.FTZ R14, R14, c[0x0][0x23c], -R0.reuse ;  /* 0x00008f000e0e7a23 */ /* 0x100fe20000010800 */
[----:B------:R-:W-:Y:S01]  /*49f0*/  @!P1 FSEL R20, R20, -INF , !P5 ;  /* 0xff80000014149808 */ /* 0x000fe20006800000 */
[--C-:B------:R-:W-:Y:S01]  /*4a00*/  FFMA.FTZ R11, R11, c[0x0][0x23c], -R0.reuse ;  /* 0x00008f000b0b7a23 */ /* 0x100fe20000010800 */
[----:B------:R-:W-:Y:S01]  /*4a10*/  @!P1 FSEL R13, R13, -INF , !P0 ;  /* 0xff8000000d0d9808 */ /* 0x000fe20004000000 */
[----:B------:R-:W-:Y:S01]  /*4a20*/  FFMA.FTZ R101, R101, c[0x0][0x23c], -R0 ;  /* 0x00008f0065657a23 */ /* 0x000fe20000010800 */
[----:B------:R-:W-:Y:S01]  /*4a30*/  @!P1 ISETP.GE.AND P0, PT, R212, R133, PT ;  /* 0x00000085d400920c */ /* 0x000fe20003f06270 */
[C---:B------:R-:W-:Y:S01]  /*4a40*/  HMMA.16816.F32 R40, R112.reuse, R108, R40 ;  /* 0x0000006c7028723c */ /* 0x040fe20000001828 */
[-C--:B------:R-:W-:Y:S01]  /*4a50*/  @!P1 ISETP.GE.AND P5, PT, R211, R134.reuse, PT ;  /* 0x00000086d300920c */ /* 0x080fe20003fa6270 */
[----:B------:R-:W-:Y:S02]  /*4a60*/  MUFU.EX2 R189, R101 ;  /* 0x0000006500bd7308 */ /* 0x000fe40000000800 */
[----:B------:R-:W-:Y:S01]  /*4a70*/  @!P1 FSEL R15, R15, -INF , !P0 ;  /* 0xff8000000f0f9808 */ /* 0x000fe20004000000 */
[----:B------:R-:W-:Y:S01]  /*4a80*/  FFMA.FTZ R17, R224, UR4, R17 ;  /* 0x00000004e0117c23 */ /* 0x000fe20008010011 */
[----:B------:R-:W-:Y:S01]  /*4a90*/  @!P1 FSEL R21, R21, -INF , !P2 ;  /* 0xff80000015159808 */ /* 0x000fe20005000000 */
[----:B------:R-:W-:Y:S01]  /*4aa0*/  FFMA.FTZ R22, R225, UR4, R22 ;  /* 0x00000004e1167c23 */ /* 0x000fe20008010016 */
[-C--:B------:R-:W-:Y:S01]  /*4ab0*/  @!P1 ISETP.GE.AND P2, PT, R210, R134.reuse, PT ;  /* 0x00000086d200920c */ /* 0x080fe20003f46270 */
[----:B------:R-:W-:Y:S01]  /*4ac0*/  FFMA.FTZ R23, R226, UR4, R23 ;  /* 0x00000004e2177c23 */ /* 0x000fe20008010017 */
[-C--:B------:R-:W-:Y:S01]  /*4ad0*/  @!P1 ISETP.GE.AND P0, PT, R208, R131.reuse, PT ;  /* 0x00000083d000920c */ /* 0x080fe20003f06270 */
[-C--:B------:R-:W-:Y:S01]  /*4ae0*/  HMMA.16816.F32 R44, R112, R110.reuse, R44 ;  /* 0x0000006e702c723c */ /* 0x080fe2000000182c */
[----:B------:R-:W-:Y:S01]  /*4af0*/  @!P1 FSEL R16, R16, -INF , !P4 ;  /* 0xff80000010109808 */ /* 0x000fe20006000000 */
[----:B------:R-:W-:Y:S01]  /*4b00*/  FFMA.FTZ R15, R15, c[0x0][0x23c], -R0 ;  /* 0x00008f000f0f7a23 */ /* 0x000fe20000010800 */
[-C--:B------:R-:W-:Y:S01]  /*4b10*/  @!P1 ISETP.GE.AND P4, PT, R213, R134.reuse, PT ;  /* 0x00000086d500920c */ /* 0x080fe20003f86270 */
[----:B-1----:R-:W1:Y:S01]  /*4b20*/  LDSM.16.M88.4 R4, [R117+0x6c00] ;  /* 0x006c00007504783b */ /* 0x002e620000000200 */
[----:B------:R-:W-:Y:S01]  /*4b30*/  @!P1 FSEL R17, R17, -INF , !P3 ;  /* 0xff80000011119808 */ /* 0x000fe20005800000 */
[----:B------:R-:W-:Y:S01]  /*4b40*/  FFMA.FTZ R18, R223, UR4, R18 ;  /* 0x00000004df127c23 */ /* 0x000fe20008010012 */
[----:B------:R-:W-:Y:S01]  /*4b50*/  @!P1 ISETP.GE.AND P3, PT, R212, R134, PT ;  /* 0x00000086d400920c */ /* 0x000fe20003f66270 */
[----:B------:R-:W-:Y:S01]  /*4b60*/  FFMA.FTZ R19, R224, UR4, R19 ;  /* 0x00000004e0137c23 */ /* 0x000fe20008010013 */
[----:B------:R-:W-:Y:S01]  /*4b70*/  @!P1 FSEL R22, R22, -INF , !P5 ;  /* 0xff80000016169808 */ /* 0x000fe20006800000 */
[C---:B------:R-:W-:Y:S01]  /*4b80*/  HMMA.16816.F32 R48, R104.reuse, R110, R48 ;  /* 0x0000006e6830723c */ /* 0x040fe20000001830 */
        /* <DEDUP_REMOVED lines=8> */
[----:B------:R-:W-:Y:S02]  /*4c10*/  @!P1 FSEL R19, R19, -INF , !P3 ;  /* 0xff80000013139808 */ /* 0x000fe40005800000 */
[----:B------:R-:W-:Y:S01]  /*4c20*/  @!P1 ISETP.GE.AND P4, PT, R207, R131, PT ;  /* 0x00000083cf00920c */ /* 0x000fe20003f86270 */
[----:B------:R-:W-:Y:S01]  /*4c30*/  FFMA.FTZ R16, R16, c[0x0][0x23c], -R100 ;  /* 0x00008f0010107a23 */ /* 0x000fe20000010864 */
[----:B------:R-:W-:Y:S01]  /*4c40*/  @!P1 FSEL R24, R24, -INF , !P5 ;  /* 0xff80000018189808 */ /* 0x000fe20006800000 */
[--C-:B------:R-:W-:Y:S01]  /*4c50*/  FFMA.FTZ R18, R18, c[0x0][0x23c], -R10.reuse ;  /* 0x00008f0012127a23 */ /* 0x100fe2000001080a */
[----:B------:R-:W-:Y:S01]  /*4c60*/  @!P1 FSEL R25, R25, -INF , !P2 ;  /* 0xff80000019199808 */ /* 0x000fe20005000000 */
[----:B------:R3:W-:Y:S01]  /*4c70*/  MUFU.EX2 R188, R15 ;  /* 0x0000000f00bc7308 */ /* 0x0007e20000000800 */
[-C--:B------:R-:W-:Y:S01]  /*4c80*/  @!P1 ISETP.GE.AND P5, PT, R211, R133.reuse, PT ;  /* 0x00000085d300920c */ /* 0x080fe20003fa6270 */
[--C-:B------:R-:W-:Y:S01]  /*4c90*/  FFMA.FTZ R19, R19, c[0x0][0x23c], -R10.reuse ;  /* 0x00008f0013137a23 */ /* 0x100fe2000001080a */
[----:B------:R-:W-:Y:S01]  /*4ca0*/  @!P1 ISETP.GE.AND P2, PT, R210, R133, PT ;  /* 0x00000085d200920c */ /* 0x000fe20003f46270 */
[--C-:B------:R-:W-:Y:S01]  /*4cb0*/  FFMA.FTZ R22, R22, c[0x0][0x23c], -R10.reuse ;  /* 0x00008f0016167a23 */ /* 0x100fe2000001080a */
[----:B------:R-:W-:Y:S01]  /*4cc0*/  @!P1 ISETP.GE.AND P3, PT, R206, R131, PT ;  /* 0x00000083ce00920c */ /* 0x000fe20003f66270 */
[----:B------:R-:W-:Y:S02]  /*4cd0*/  FFMA.FTZ R23, R23, c[0x0][0x23c], -R10 ;  /* 0x00008f0017177a23 */ /* 0x000fe4000001080a */
[--C-:B------:R-:W-:Y:S02]  /*4ce0*/  FFMA.FTZ R24, R24, c[0x0][0x23c], -R8.reuse ;  /* 0x00008f0018187a23 */ /* 0x100fe40000010808 */
[----:B------:R-:W-:Y:S01]  /*4cf0*/  MUFU.EX2 R184, R12 ;  /* 0x0000000c00b87308 */ /* 0x000fe20000000800 */
[----:B------:R-:W-:Y:S02]  /*4d00*/  FFMA.FTZ R25, R25, c[0x0][0x23c], -R8 ;  /* 0x00008f0019197a23 */ /* 0x000fe40000010808 */
[----:B------:R-:W-:Y:S02]  /*4d10*/  FFMA.FTZ R26, R225, UR4, R26 ;  /* 0x00000004e11a7c23 */ /* 0x000fe4000801001a */
[--C-:B------:R-:W-:Y:S02]  /*4d20*/  FFMA.FTZ R17, R17, c[0x0][0x23c], -R100.reuse ;  /* 0x00008f0011117a23 */ /* 0x100fe40000010864 */
[----:B------:R-:W-:Y:S01]  /*4d30*/  FFMA.FTZ R20, R20, c[0x0][0x23c], -R100 ;  /* 0x00008f0014147a23 */ /* 0x000fe20000010864 */
[----:B------:R-:W-:Y:S01]  /*4d40*/  @!P1 FSEL R26, R26, -INF , !P5 ;  /* 0xff8000001a1a9808 */ /* 0x000fe20006800000 */
[----:B------:R-:W-:Y:S01]  /*4d50*/  FFMA.FTZ R27, R226, UR4, R27 ;  /* 0x00000004e21b7c23 */ /* 0x000fe2000801001b */
[-C--:B------:R-:W-:Y:S01]  /*4d60*/  @!P1 ISETP.GE.AND P5, PT, R209, R132.reuse, PT ;  /* 0x00000084d100920c */ /* 0x080fe20003fa6270 */
[----:B------:R2:W2:Y:S01]  /*4d70*/  MUFU.EX2 R185, R9 ;  /* 0x0000000900b97308 */ /* 0x0004a20000000800 */
[-C--:B-1----:R-:W-:Y:S01]  /*4d80*/  HMMA.16816.F32 R52, R104, R4.reuse, R52 ;  /* 0x000000046834723c */ /* 0x082fe20000001834 */
[----:B------:R-:W-:Y:S01]  /*4d90*/  FFMA.FTZ R26, R26, c[0x0][0x23c], -R0 ;  /* 0x00008f001a1a7a23 */ /* 0x000fe20000010800 */
[----:B------:R-:W-:Y:S01]  /*4da0*/  @!P1 FSEL R27, R27, -INF , !P2 ;  /* 0xff8000001b1b9808 */ /* 0x000fe20005000000 */
[----:B------:R-:W-:Y:S01]  /*4db0*/  FFMA.FTZ R28, R227, UR4, R28 ;  /* 0x00000004e31c7c23 */ /* 0x000fe2000801001c */
[----:B------:R-:W-:Y:S01]  /*4dc0*/  @!P1 ISETP.GE.AND P2, PT, R208, R132, PT ;  /* 0x00000084d000920c */ /* 0x000fe20003f46270 */
[----:B------:R-:W-:Y:S02]  /*4dd0*/  FFMA.FTZ R29, R228, UR4, R29 ;  /* 0x00000004e41d7c23 */ /* 0x000fe4000801001d */
[----:B------:R-:W-:Y:S01]  /*4de0*/  FFMA.FTZ R21, R21, c[0x0][0x23c], -R100 ;  /* 0x00008f0015157a23 */ /* 0x000fe20000010864 */
[----:B------:R-:W-:Y:S01]  /*4df0*/  @!P1 FSEL R28, R28, -INF , !P5 ;  /* 0xff8000001c1c9808 */ /* 0x000fe20006800000 */
[----:B------:R1:W1:Y:S01]  /*4e00*/  MUFU.EX2 R190, R11 ;  /* 0x0000000b00be7308 */ /* 0x0002620000000800 */
[-C--:B------:R-:W-:Y:S01]  /*4e10*/  @!P1 ISETP.GE.AND P5, PT, R209, R133.reuse, PT ;  /* 0x00000085d100920c */ /* 0x080fe20003fa6270 */
[C---:B------:R-:W-:Y:S01]  /*4e20*/  HMMA.16816.F32 R56, R112.reuse, R4, R56 ;  /* 0x000000047038723c */ /* 0x040fe20000001838 */
[----:B------:R-:W-:Y:S01]  /*4e30*/  @!P1 FSEL R29, R29, -INF , !P2 ;  /* 0xff8000001d1d9808 */ /* 0x000fe20005000000 */
[----:B------:R-:W-:Y:S01]  /*4e40*/  FFMA.FTZ R27, R27, c[0x0][0x23c], -R0 ;  /* 0x00008f001b1b7a23 */ /* 0x000fe20000010800 */
[----:B------:R-:W-:Y:S01]  /*4e50*/  @!P1 ISETP.GE.AND P2, PT, R208, R133, PT ;  /* 0x00000085d000920c */ /* 0x000fe20003f46270 */
[----:B------:R-:W-:Y:S02]  /*4e60*/  FFMA.FTZ R30, R227, UR4, R30 ;  /* 0x00000004e31e7c23 */ /* 0x000fe4000801001e */
[----:B------:R-:W-:Y:S02]  /*4e70*/  FFMA.FTZ R31, R228, UR4, R31 ;  /* 0x00000004e41f7c23 */ /* 0x000fe4000801001f */
[----:B------:R-:W-:Y:S01]  /*4e80*/  MUFU.EX2 R183, R13 ;  /* 0x0000000d00b77308 */ /* 0x000fe20000000800 */
[----:B------:R-:W-:Y:S01]  /*4e90*/  @!P1 FSEL R30, R30, -INF , !P5 ;  /* 0xff8000001e1e9808 */ /* 0x000fe20006800000 */
[-C--:B------:R-:W-:Y:S01]  /*4ea0*/  HMMA.16816.F32 R60, R112, R6.reuse, R60 ;  /* 0x00000006703c723c */ /* 0x080fe2000000183c */
[-C--:B------:R-:W-:Y:S01]  /*4eb0*/  @!P1 ISETP.GE.AND P5, PT, R216, R131.reuse, PT ;  /* 0x00000083d800920c */ /* 0x080fe20003fa6270 */
[----:B---3--:R-:W-:Y:S01]  /*4ec0*/  IMAD.WIDE.U32 R14, R135, -0x326172a9, RZ ;  /* 0xcd9e8d57870e7825 */ /* 0x008fe200078e00ff */
[----:B------:R-:W-:Y:S02]  /*4ed0*/  @!P1 FSEL R31, R31, -INF , !P2 ;  /* 0xff8000001f1f9808 */ /* 0x000fe40005000000 */
[----:B--2---:R-:W-:Y:S01]  /*4ee0*/  LOP3.LUT R9, R103, UR18, R146, 0x96, !PT ;  /* 0x0000001267097c12 */ /* 0x004fe2000f8e9692 */
[----:B------:R-:W-:Y:S01]  /*4ef0*/  FFMA.FTZ R28, R28, c[0x0][0x23c], -R8 ;  /* 0x00008f001c1c7a23 */ /* 0x000fe20000010808 */
[----:B------:R-:W-:Y:S01]  /*4f00*/  LOP3.LUT R12, R15, UR19, R140, 0x96, !PT ;  /* 0x000000130f0c7c12 */ /* 0x000fe2000f8e968c */
[----:B------:R2:W-:Y:S01]  /*4f10*/  MUFU.EX2 R170, R16 ;  /* 0x0000001000aa7308 */ /* 0x0005e20000000800 */
[-C--:B------:R-:W-:Y:S01]  /*4f20*/  @!P1 ISETP.GE.AND P2, PT, R215, R131.reuse, PT ;  /* 0x00000083d700920c */ /* 0x080fe20003f46270 */
[----:B------:R-:W-:Y:S02]  /*4f30*/  HMMA.16816.F32 R64, R104, R6, R64 ;  /* 0x000000066840723c */ /* 0x000fe40000001840 */
[----:B------:R-:W-:Y:S02]  /*4f40*/  FFMA.FTZ R32, R227, UR4, R32 ;  /* 0x00000004e3207c23 */ /* 0x000fe40008010020 */
[----:B------:R-:W-:Y:S02]  /*4f50*/  FFMA.FTZ R33, R228, UR4, R33 ;  /* 0x00000004e4217c23 */ /* 0x000fe40008010021 */
[----:B------:R-:W-:Y:S01]  /*4f60*/  IMAD.WIDE.U32 R110, R141, -0x2daee0ad, RZ ;  /* 0xd2511f538d6e7825 */ /* 0x000fe200078e00ff */
[----:B------:R-:W-:Y:S01]  /*4f70*/  @!P1 FSEL R32, R32, -INF , !P6 ;  /* 0xff80000020209808 */ /* 0x000fe20007000000 */
[----:B------:R-:W3:Y:S01]  /*4f80*/  MUFU.EX2 R176, R18 ;  /* 0x0000001200b07308 */ /* 0x000ee20000000800 */
[----:B------:R-:W-:Y:S02]  /*4f90*/  @!P1 FSEL R33, R33, -INF , !P0 ;  /* 0xff80000021219808 */ /* 0x000fe40004000000 */
[-C--:B------:R-:W-:Y:S01]  /*4fa0*/  @!P1 ISETP.GE.AND P0, PT, R208, R134.reuse, PT ;  /* 0x00000086d000920c */ /* 0x080fe20003f06270 */
[----:B------:R-:W-:Y:S01]  /*4fb0*/  IMAD.WIDE.U32 R4, R137, -0x326172a9, RZ ;  /* 0xcd9e8d5789047825 */ /* 0x000fe200078e00ff */
[----:B-1----:R-:W-:Y:S02]  /*4fc0*/  LOP3.LUT R11, R111, UR18, R144, 0x96, !PT ;  /* 0x000000126f0b7c12 */ /* 0x002fe4000f8e9690 */
[-C--:B------:R-:W-:Y:S01]  /*4fd0*/  @!P1 ISETP.GE.AND P6, PT, R209, R134.reuse, PT ;  /* 0x00000086d100920c */ /* 0x080fe20003fc6270 */
[----:B------:R-:W-:Y:S01]  /*4fe0*/  FFMA.FTZ R29, R29, c[0x0][0x23c], -R8 ;  /* 0x00008f001d1d7a23 */ /* 0x000fe20000010808 */
[----:B------:R-:W-:Y:S01]  /*4ff0*/  @!P1 FSEL R35, R35, -INF , !P0 ;  /* 0xff80000023239808 */ /* 0x000fe20004000000 */
[----:B------:R1:W-:Y:S01]  /*5000*/  MUFU.EX2 R175, R19 ;  /* 0x0000001300af7308 */ /* 0x0003e20000000800 */
[-C--:B------:R-:W-:Y:S01]  /*5010*/  @!P1 ISETP.GE.AND P0, PT, R207, R134.reuse, PT ;  /* 0x00000086cf00920c */ /* 0x080fe20003f06270 */
[--C-:B------:R-:W-:Y:S01]  /*5020*/  FFMA.FTZ R30, R30, c[0x0][0x23c], -R0.reuse ;  /* 0x00008f001e1e7a23 */ /* 0x100fe20000010800 */
[----:B------:R-:W-:Y:S01]  /*5030*/  @!P1 FSEL R34, R34, -INF , !P6 ;  /* 0xff80000022229808 */ /* 0x000fe20007000000 */
[----:B------:R-:W-:Y:S01]  /*5040*/  FFMA.FTZ R31, R31, c[0x0][0x23c], -R0 ;  /* 0x00008f001f1f7a23 */ /* 0x000fe20000010800 */
[----:B--2---:R-:W-:Y:S01]  /*5050*/  LOP3.LUT R16, R5, UR19, R142, 0x96, !PT ;  /* 0x0000001305107c12 */ /* 0x004fe2000f8e968e */
[----:B------:R-:W-:Y:S01]  /*5060*/  IMAD.WIDE.U32 R108, R136, -0x326172a9, RZ ;  /* 0xcd9e8d57886c7825 */ /* 0x000fe200078e00ff */
[----:B------:R-:W-:Y:S03]  /*5070*/  @!P1 ISETP.GE.AND P6, PT, R218, R131, PT ;  /* 0x00000083da00920c */ /* 0x000fe60003fc6270 */
[----:B------:R-:W-:Y:S01]  /*5080*/  MUFU.EX2 R171, R22 ;  /* 0x0000001600ab7308 */ /* 0x000fe20000000800 */
[----:B------:R-:W-:Y:S04]  /*5090*/  IMAD.WIDE.U32 R12, R12, -0x2daee0ad, RZ ;  /* 0xd2511f530c0c7825 */ /* 0x000fe800078e00ff */
[--C-:B------:R-:W-:Y:S02]  /*50a0*/  FFMA.FTZ R32, R32, c[0x0][0x23c], -R100.reuse ;  /* 0x00008f0020207a23 */ /* 0x100fe40000010864 */
[----:B------:R-:W-:Y:S02]  /*50b0*/  FFMA.FTZ R33, R33, c[0x0][0x23c], -R100 ;  /* 0x00008f0021217a23 */ /* 0x000fe40000010864 */
[----:B------:R-:W-:Y:S01]  /*50c0*/  FFMA.FTZ R36, R229, UR4, R36 ;  /* 0x00000004e5247c23 */ /* 0x000fe20008010024 */
[----:B------:R2:W-:Y:S01]  /*50d0*/  MUFU.EX2 R167, R23 ;  /* 0x0000001700a77308 */ /* 0x0005e20000000800 */
[C---:B------:R-:W-:Y:S02]  /*50e0*/  FFMA.FTZ R37, R230.reuse, UR4, R37 ;  /* 0x00000004e6257c23 */ /* 0x040fe40008010025 */
[----:B------:R-:W-:Y:S01]  /*50f0*/  FFMA.FTZ R39, R230, UR4, R39 ;  /* 0x00000004e6277c23 */ /* 0x000fe20008010027 */
[----:B------:R-:W-:Y:S01]  /*5100*/  @!P1 FSEL R36, R36, -INF , !P4 ;  /* 0xff80000024249808 */ /* 0x000fe20006000000 */
[----:B-1----:R-:W-:Y:S01]  /*5110*/  IMAD.WIDE.U32 R18, R138, -0x326172a9, RZ ;  /* 0xcd9e8d578a127825 */ /* 0x002fe200078e00ff */
[----:B------:R-:W-:Y:S02]  /*5120*/  @!P1 ISETP.GE.AND P4, PT, R206, R134, PT ;  /* 0x00000086ce00920c */ /* 0x000fe40003f86270 */
[----:B------:R-:W-:Y:S01]  /*5130*/  @!P1 FSEL R37, R37, -INF , !P3 ;  /* 0xff80000025259808 */ /* 0x000fe20005800000 */
[----:B------:R-:W-:Y:S01]  /*5140*/  FFMA.FTZ R34, R34, c[0x0][0x23c], -R10 ;  /* 0x00008f0022227a23 */ /* 0x000fe2000001080a */
[----:B------:R-:W-:Y:S01]  /*5150*/  LOP3.LUT R142, R19, UR19, R142, 0x96, !PT ;  /* 0x00000013138e7c12 */ /* 0x000fe2000f8e968e */
[----:B------:R-:W-:Y:S01]  /*5160*/  MUFU.EX2 R174, R24 ;  /* 0x0000001800ae7308 */ /* 0x000fe20000000800 */
[-C--:B------:R-:W-:Y:S01]  /*5170*/  @!P1 ISETP.GE.AND P3, PT, R207, R132.reuse, PT ;  /* 0x00000084cf00920c */ /* 0x080fe20003f66270 */
[----:B------:R-:W-:Y:S01]  /*5180*/  FFMA.FTZ R40, R229, UR4, R40 ;  /* 0x00000004e5287c23 */ /* 0x000fe20008010028 */
[----:B------:R-:W-:Y:S01]  /*5190*/  @!P1 FSEL R39, R39, -INF , !P4 ;  /* 0xff80000027279808 */ /* 0x000fe20006000000 */
[----:B------:R-:W-:Y:S01]  /*51a0*/  FFMA.FTZ R41, R230, UR4, R41 ;  /* 0x00000004e6297c23 */ /* 0x000fe20008010029 */
[-C--:B------:R-:W-:Y:S01]  /*51b0*/  @!P1 ISETP.GE.AND P4, PT, R206, R132.reuse, PT ;  /* 0x00000084ce00920c */ /* 0x080fe20003f86270 */
[----:B------:R-:W-:Y:S01]  /*51c0*/  FFMA.FTZ R42, R229, UR4, R42 ;  /* 0x00000004e52a7c23 */ /* 0x000fe2000801002a */
[----:B------:R-:W-:Y:S01]  /*51d0*/  @!P1 FSEL R40, R40, -INF , !P3 ;  /* 0xff80000028289808 */ /* 0x000fe20005800000 */
[----:B------:R-:W-:Y:S01]  /*51e0*/  FFMA.FTZ R35, R35, c[0x0][0x23c], -R10 ;  /* 0x00008f0023237a23 */ /* 0x000fe2000001080a */
[-C--:B------:R-:W-:Y:S01]  /*51f0*/  @!P1 ISETP.GE.AND P3, PT, R207, R133.reuse, PT ;  /* 0x00000085cf00920c */ /* 0x080fe20003f66270 */
[----:B------:R1:W-:Y:S01]  /*5200*/  MUFU.EX2 R173, R25 ;  /* 0x0000001900ad7308 */ /* 0x0003e20000000800 */
[----:B------:R-:W-:Y:S01]  /*5210*/  @!P1 FSEL R41, R41, -INF , !P4 ;  /* 0xff80000029299808 */ /* 0x000fe20006000000 */
[----:B------:R-:W-:Y:S01]  /*5220*/  FFMA.FTZ R43, R230, UR4, R43 ;  /* 0x00000004e62b7c23 */ /* 0x000fe2000801002b */
[-C--:B------:R-:W-:Y:S01]  /*5230*/  @!P1 ISETP.GE.AND P4, PT, R206, R133.reuse, PT ;  /* 0x00000085ce00920c */ /* 0x080fe20003f86270 */
[----:B--2---:R-:W-:Y:S01]  /*5240*/  IMAD.WIDE.U32 R22, R143, -0x326172a9, RZ ;  /* 0xcd9e8d578f167825 */ /* 0x004fe200078e00ff */
[----:B------:R-:W-:Y:S02]  /*5250*/  @!P1 FSEL R42, R42, -INF , !P3 ;  /* 0xff8000002a2a9808 */ /* 0x000fe40005800000 */
[-C--:B------:R-:W-:Y:S01]  /*5260*/  @!P1 ISETP.GE.AND P3, PT, R216, R132.reuse, PT ;  /* 0x00000084d800920c */ /* 0x080fe20003f66270 */
[----:B------:R-:W-:Y:S01]  /*5270*/  FFMA.FTZ R44, R231, UR4, R44 ;  /* 0x00000004e72c7c23 */ /* 0x000fe2000801002c */
[----:B------:R-:W-:Y:S01]  /*5280*/  @!P1 FSEL R43, R43, -INF , !P4 ;  /* 0xff8000002b2b9808 */ /* 0x000fe20006000000 */
[----:B------:R-:W2:Y:S01]  /*5290*/  MUFU.EX2 R169, R17 ;  /* 0x0000001100a97308 */ /* 0x000ea20000000800 */
[----:B------:R-:W-:Y:S01]  /*52a0*/  @!P1 ISETP.GE.AND P4, PT, R215, R132, PT ;  /* 0x00000084d700920c */ /* 0x000fe20003f86270 */
[C---:B------:R-:W-:Y:S01]  /*52b0*/  FFMA.FTZ R48, R231.reuse, UR4, R48 ;  /* 0x00000004e7307c23 */ /* 0x040fe20008010030 */
[----:B------:R-:W-:Y:S01]  /*52c0*/  @!P1 FSEL R44, R44, -INF , !P3 ;  /* 0xff8000002c2c9808 */ /* 0x000fe20005800000 */
[----:B------:R-:W-:Y:S01]  /*52d0*/  FFMA.FTZ R49, R232, UR4, R49 ;  /* 0x00000004e8317c23 */ /* 0x000fe20008010031 */
[-C--:B------:R-:W-:Y:S01]  /*52e0*/  @!P1 ISETP.GE.AND P3, PT, R216, R133.reuse, PT ;  /* 0x00000085d800920c */ /* 0x080fe20003f66270 */
[----:B------:R-:W-:Y:S01]  /*52f0*/  FFMA.FTZ R45, R232, UR4, R45 ;  /* 0x00000004e82d7c23 */ /* 0x000fe2000801002d */
[----:B------:R-:W-:Y:S01]  /*5300*/  @!P1 FSEL R48, R48, -INF , !P5 ;  /* 0xff80000030309808 */ /* 0x000fe20006800000 */
[----:B------:R-:W-:Y:S01]  /*5310*/  FFMA.FTZ R46, R231, UR4, R46 ;  /* 0x00000004e72e7c23 */ /* 0x000fe2000801002e */
[-C--:B------:R-:W-:Y:S01]  /*5320*/  @!P1 ISETP.GE.AND P5, PT, R216, R134.reuse, PT ;  /* 0x00000086d800920c */ /* 0x080fe20003fa6270 */
[----:B------:R2:W-:Y:S01]  /*5330*/  MUFU.EX2 R164, R20 ;  /* 0x0000001400a47308 */ /* 0x0005e20000000800 */
[----:B------:R-:W-:Y:S01]  /*5340*/  @!P1 FSEL R45, R45, -INF , !P4 ;  /* 0xff8000002d2d9808 */ /* 0x000fe20006000000 */
[----:B------:R-:W-:Y:S01]  /*5350*/  FFMA.FTZ R48, R48, c[0x0][0x23c], -R100 ;  /* 0x00008f0030307a23 */ /* 0x000fe20000010864 */
[----:B------:R-:W-:Y:S01]  /*5360*/  @!P1 ISETP.GE.AND P4, PT, R215, R133, PT ;  /* 0x00000085d700920c */ /* 0x000fe20003f86270 */
[----:B-1----:R-:W-:Y:S01]  /*5370*/  IMAD.WIDE.U32 R24, R139, -0x326172a9, RZ ;  /* 0xcd9e8d578b187825 */ /* 0x002fe200078e00ff */
[----:B------:R-:W-:Y:S02]  /*5380*/  @!P1 FSEL R46, R46, -INF , !P3 ;  /* 0xff8000002e2e9808 */ /* 0x000fe40005800000 */
[-C--:B------:R-:W-:Y:S01]  /*5390*/  @!P1 ISETP.GE.AND P3, PT, R220, R131.reuse, PT ;  /* 0x00000083dc00920c */ /* 0x080fe20003f66270 */
[C---:B------:R-:W-:Y:S01]  /*53a0*/  FFMA.FTZ R65, R236.reuse, UR4, R65 ;  /* 0x00000004ec417c23 */ /* 0x040fe20008010041 */
[----:B------:R-:W-:Y:S01]  /*53b0*/  LOP3.LUT R103, R25, UR17, R4, 0x96, !PT ;  /* 0x0000001119677c12 */ /* 0x000fe2000f8e9604 */
[----:B------:R1:W-:Y:S01]  /*53c0*/  MUFU.EX2 R178, R26 ;  /* 0x0000001a00b27308 */ /* 0x0003e20000000800 */
[----:B------:R-:W-:Y:S01]  /*53d0*/  @!P1 FSEL R49, R49, -INF , !P2 ;  /* 0xff80000031319808 */ /* 0x000fe20005000000 */
[C---:B------:R-:W-:Y:S01]  /*53e0*/  FFMA.FTZ R61, R236.reuse, UR4, R61 ;  /* 0x00000004ec3d7c23 */ /* 0x040fe2000801003d */
[-C--:B------:R-:W-:Y:S01]  /*53f0*/  @!P1 ISETP.GE.AND P2, PT, R215, R134.reuse, PT ;  /* 0x00000086d700920c */ /* 0x080fe20003f46270 */
[C---:B------:R-:W-:Y:S02]  /*5400*/  FFMA.FTZ R67, R236.reuse, UR4, R67 ;  /* 0x00000004ec437c23 */ /* 0x040fe40008010043 */
[--C-:B------:R-:W-:Y:S02]  /*5410*/  FFMA.FTZ R49, R49, c[0x0][0x23c], -R100.reuse ;  /* 0x00008f0031317a23 */ /* 0x100fe40000010864 */
[----:B------:R-:W-:Y:S02]  /*5420*/  FFMA.FTZ R63, R236, UR4, R63 ;  /* 0x00000004ec3f7c23 */ /* 0x000fe4000801003f */
[----:B------:R3:W-:Y:S01]  /*5430*/  MUFU.EX2 R165, R21 ;  /* 0x0000001500a57308 */ /* 0x0007e20000000800 */
[--C-:B------:R-:W-:Y:S02]  /*5440*/  FFMA.FTZ R37, R37, c[0x0][0x23c], -R100.reuse ;  /* 0x00008f0025257a23 */ /* 0x100fe40000010864 */
[----:B------:R-:W-:Y:S01]  /*5450*/  FFMA.FTZ R36, R36, c[0x0][0x23c], -R100 ;  /* 0x00008f0024247a23 */ /* 0x000fe20000010864 */
[----:B--2---:R-:W-:Y:S01]  /*5460*/  LOP3.LUT R20, R109, UR19, R140, 0x96, !PT ;  /* 0x000000136d147c12 */ /* 0x004fe2000f8e968c */
[----:B------:R-:W-:Y:S01]  /*5470*/  FFMA.FTZ R40, R40, c[0x0][0x23c], -R8 ;  /* 0x00008f0028287a23 */ /* 0x000fe20000010808 */
[----:B------:R-:W-:Y:S01]  /*5480*/  LOP3.LUT R109, R13, UR16, R102, 0x96, !PT ;  /* 0x000000100d6d7c12 */ /* 0x000fe2000f8e9666 */
[----:B------:R-:W-:Y:S03]  /*5490*/  IMAD.WIDE.U32 R16, R16, -0x2daee0ad, RZ ;  /* 0xd2511f5310107825 */ /* 0x000fe600078e00ff */
[----:B------:R-:W-:Y:S01]  /*54a0*/  MUFU.EX2 R177, R27 ;  /* 0x0000001b00b17308 */ /* 0x000fe20000000800 */
[----:B------:R-:W-:Y:S01]  /*54b0*/  IMAD.WIDE.U32 R4, R9, -0x326172a9, RZ ;  /* 0xcd9e8d5709047825 */ /* 0x000fe200078e00ff */
[----:B------:R-:W-:Y:S02]  /*54c0*/  LOP3.LUT R9, R23, UR17, R18, 0x96, !PT ;  /* 0x0000001117097c12 */ /* 0x000fe4000f8e9612 */
[----:B------:R-:W-:Y:S01]  /*54d0*/  LOP3.LUT R17, R17, UR16, R148, 0x96, !PT ;  /* 0x0000001011117c12 */ /* 0x000fe2000f8e9694 */
[----:B------:R-:W-:Y:S01]  /*54e0*/  IMAD.WIDE.U32 R18, R11, -0x326172a9, RZ ;  /* 0xcd9e8d570b127825 */ /* 0x000fe200078e00ff */
[----:B-1----:R-:W-:Y:S03]  /*54f0*/  LOP3.LUT R26, R5, UR17, R14, 0x96, !PT ;  /* 0x00000011051a7c12 */ /* 0x002fe6000f8e960e */
[----:B------:R-:W-:Y:S01]  /*5500*/  IMAD.WIDE.U32 R14, R142, -0x2daee0ad, RZ ;  /* 0xd2511f538e0e7825 */ /* 0x000fe200078e00ff */
[----:B------:R-:W-:Y:S01]  /*5510*/  LOP3.LUT R5, R19, UR17, R108, 0x96, !PT ;  /* 0x0000001113057c12 */ /* 0x000fe2000f8e966c */
[----:B------:R1:W2:Y:S02]  /*5520*/  MUFU.EX2 R166, R28 ;  /* 0x0000001c00a67308 */ /* 0x0002a40000000800 */
[----:B------:R-:W-:Y:S01]  /*5530*/  IMAD.WIDE.U32 R108, R109, -0x326172a9, RZ ;  /* 0xcd9e8d576d6c7825 */ /* 0x000fe200078e00ff */
[----:B------:R-:W-:Y:S03]  /*5540*/  LOP3.LUT R25, R15, UR16, R150, 0x96, !PT ;  /* 0x000000100f197c12 */ /* 0x000fe6000f8e9696 */
[----:B------:R-:W-:Y:S01]  /*5550*/  IMAD.WIDE.U32 R102, R103, -0x2daee0ad, RZ ;  /* 0xd2511f5367667825 */ /* 0x000fe200078e00ff */
[----:B------:R-:W-:Y:S03]  /*5560*/  LOP3.LUT R4, R109, UR15, R4, 0x96, !PT ;  /* 0x0000000f6d047c12 */ /* 0x000fe6000f8e9604 */
[----:B------:R-:W-:Y:S01]  /*5570*/  MUFU.EX2 R172, R30 ;  /* 0x0000001e00ac7308 */ /* 0x000fe20000000800 */
[----:B------:R-:W-:Y:S01]  /*5580*/  LOP3.LUT R13, R103, UR14, R16, 0x96, !PT ;  /* 0x0000000e670d7c12 */ /* 0x000fe2000f8e9610 */
[----:B---3--:R-:W-:Y:S04]  /*5590*/  IMAD.WIDE.U32 R20, R20, -0x2daee0ad, RZ ;  /* 0xd2511f5314147825 */ /* 0x008fe800078e00ff */
[----:B------:R-:W-:Y:S04]  /*55a0*/  IMAD.WIDE.U32 R112, R9, -0x2daee0ad, RZ ;  /* 0xd2511f5309707825 */ /* 0x000fe800078e00ff */
[----:B------:R3:W-:Y:S01]  /*55b0*/  MUFU.EX2 R163, R29 ;  /* 0x0000001d00a37308 */ /* 0x0007e20000000800 */
[----:B------:R-:W-:Y:S01]  /*55c0*/  IMAD.WIDE.U32 R16, R17, -0x326172a9, RZ ;  /* 0xcd9e8d5711107825 */ /* 0x000fe200078e00ff */
[----:B-1----:R-:W-:Y:S03]  /*55d0*/  LOP3.LUT R28, R21, UR16, R110, 0x96, !PT ;  /* 0x00000010151c7c12 */ /* 0x002fe6000f8e966e */
        /* <DEDUP_REMOVED lines=9> */
[----:B------:R-:W-:Y:S03]  /*5670*/  LOP3.LUT R103, R25, UR15, R22, 0x96, !PT ;  /* 0x0000000f19677c12 */ /* 0x000fe6000f8e9616 */
[----:B------:R2:W2:Y:S01]  /*5680*/  MUFU.EX2 R155, R32 ;  /* 0x00000020009b7308 */ /* 0x0004a20000000800 */
[----:B------:R-:W-:Y:S01]  /*5690*/  LOP3.LUT R27, R12, 0xffff, RZ, 0xc0, !PT ;  /* 0x0000ffff0c1b7812 */ /* 0x000fe200078ec0ff */
[----:B------:R-:W-:Y:S01]  /*56a0*/  IMAD.WIDE.U32 R4, R4, -0x2daee0ad, RZ ;  /* 0xd2511f5304047825 */ /* 0x000fe200078e00ff */
[----:B------:R-:W-:Y:S02]  /*56b0*/  LOP3.LUT R9, R13, UR13, R16, 0x96, !PT ;  /* 0x0000000d0d097c12 */ /* 0x000fe4000f8e9610 */
[----:B------:R-:W-:Y:S01]  /*56c0*/  SHF.R.U32.HI R19, RZ, 0x18, R12 ;  /* 0x00000018ff137819 */ /* 0x000fe2000001160c */
[----:B---3--:R-:W-:Y:S01]  /*56d0*/  IMAD.WIDE.U32 R28, R28, -0x326172a9, RZ ;  /* 0xcd9e8d571c1c7825 */ /* 0x008fe200078e00ff */
[C---:B------:R-:W-:Y:S02]  /*56e0*/  LOP3.LUT R30, R4.reuse, 0xffff, RZ, 0xc0, !PT ;  /* 0x0000ffff041e7812 */ /* 0x040fe400078ec0ff */
[----:B------:R-:W-:Y:S01]  /*56f0*/  LOP3.LUT R16, R5, UR12, R26, 0x96, !PT ;  /* 0x0000000c05107c12 */ /* 0x000fe2000f8e961a */
[----:B------:R3:W-:Y:S01]  /*5700*/  MUFU.EX2 R153, R33 ;  /* 0x0000002100997308 */ /* 0x0007e20000000800 */
[----:B------:R-:W-:Y:S01]  /*5710*/  LOP3.LUT R22, R4, 0xff, RZ, 0xc0, !PT ;  /* 0x000000ff04167812 */ /* 0x000fe200078ec0ff */
[----:B------:R-:W-:Y:S01]  /*5720*/  IMAD.WIDE.U32 R14, R15, -0x2daee0ad, RZ ;  /* 0xd2511f530f0e7825 */ /* 0x000fe200078e00ff */
[--C-:B------:R-:W-:Y:S02]  /*5730*/  SHF.R.U32.HI R23, RZ, 0x18, R4.reuse ;  /* 0x00000018ff177819 */ /* 0x100fe40000011604 */
[----:B-1----:R-:W-:Y:S01]  /*5740*/  SHF.R.U32.HI R31, RZ, 0x10, R4 ;  /* 0x00000010ff1f7819 */ /* 0x002fe20000011604 */
[----:B------:R-:W-:Y:S01]  /*5750*/  IMAD.WIDE.U32 R6, R17, -0x326172a9, RZ ;  /* 0xcd9e8d5711067825 */ /* 0x000fe200078e00ff */
[----:B------:R-:W-:Y:S02]  /*5760*/  LOP3.LUT R109, R29, UR15, R18, 0x96, !PT ;  /* 0x0000000f1d6d7c12 */ /* 0x000fe4000f8e9612 */
[----:B------:R-:W-:Y:S01]  /*5770*/  SHF.R.U32.HI R29, RZ, 0x10, R12 ;  /* 0x00000010ff1d7819 */ /* 0x000fe2000001160c */
[----:B------:R-:W-:Y:S01]  /*5780*/  IMAD.WIDE.U32 R4, R21, -0x326172a9, RZ ;  /* 0xcd9e8d5715047825 */ /* 0x000fe200078e00ff */
[----:B------:R-:W-:Y:S01]  /*5790*/  LOP3.LUT R18, R12, 0xff, RZ, 0xc0, !PT ;  /* 0x000000ff0c127812 */ /* 0x000fe200078ec0ff */
[----:B------:R-:W-:Y:S01]  /*57a0*/  MUFU.EX2 R158, R34 ;  /* 0x00000022009e7308 */ /* 0x000fe20000000800 */
[----:B------:R-:W-:Y:S01]  /*57b0*/  SHF.R.U32.HI R25, RZ, 0x18, R14 ;  /* 0x00000018ff197819 */ /* 0x000fe2000001160e */
[----:B------:R-:W-:Y:S01]  /*57c0*/  FFMA.FTZ R50, R231, UR4, R50 ;  /* 0x00000004e7327c23 */ /* 0x000fe20008010032 */
[----:B------:R-:W-:Y:S01]  /*57d0*/  LOP3.LUT R11, R15, UR12, R102, 0x96, !PT ;  /* 0x0000000c0f0b7c12 */ /* 0x000fe2000f8e9666 */
[----:B------:R-:W-:Y:S01]  /*57e0*/  FFMA.FTZ R51, R232, UR4, R51 ;  /* 0x00000004e8337c23 */ /* 0x000fe20008010033 */
[C---:B------:R-:W-:Y:S01]  /*57f0*/  LOP3.LUT R26, R14.reuse, 0xffff, RZ, 0xc0, !PT ;  /* 0x0000ffff0e1a7812 */ /* 0x040fe200078ec0ff */
[----:B------:R-:W-:Y:S01]  /*5800*/  FFMA.FTZ R64, R235, UR4, R64 ;  /* 0x00000004eb407c23 */ /* 0x000fe20008010040 */
[----:B------:R-:W-:Y:S01]  /*5810*/  LOP3.LUT R20, R14, 0xff, RZ, 0xc0, !PT ;  /* 0x000000ff0e147812 */ /* 0x000fe200078ec0ff */
[----:B------:R-:W-:Y:S01]  /*5820*/  FFMA.FTZ R47, R232, UR4, R47 ;  /* 0x00000004e82f7c23 */ /* 0x000fe2000801002f */
[----:B--2---:R-:W-:Y:S01]  /*5830*/  SHF.R.U32.HI R32, RZ, 0x10, R14 ;  /* 0x00000010ff207819 */ /* 0x004fe2000001160e */
[----:B------:R-:W1:Y:S01]  /*5840*/  MUFU.EX2 R157, R35 ;  /* 0x00000023009d7308 */ /* 0x000e620000000800 */
[----:B------:R-:W-:Y:S01]  /*5850*/  SHF.R.U32.HI R14, RZ, 0x18, R4 ;  /* 0x00000018ff0e7819 */ /* 0x000fe20000011604 */
[----:B------:R-:W-:Y:S01]  /*5860*/  FFMA.FTZ R42, R42, c[0x0][0x23c], -R0 ;  /* 0x00008f002a2a7a23 */ /* 0x000fe20000010800 */
[----:B------:R-:W-:Y:S01]  /*5870*/  LOP3.LUT R13, R7, UR13, R24, 0x96, !PT ;  /* 0x0000000d070d7c12 */ /* 0x000fe2000f8e9618 */
[----:B------:R-:W-:Y:S01]  /*5880*/  FFMA.FTZ R41, R41, c[0x0][0x23c], -R8 ;  /* 0x00008f0029297a23 */ /* 0x000fe20000010808 */
[----:B------:R-:W-:Y:S01]  /*5890*/  LOP3.LUT R21, R6, 0xff, RZ, 0xc0, !PT ;  /* 0x000000ff06157812 */ /* 0x000fe200078ec0ff */
[----:B------:R-:W-:Y:S01]  /*58a0*/  FFMA.FTZ R43, R43, c[0x0][0x23c], -R0 ;  /* 0x00008f002b2b7a23 */ /* 0x000fe20000010800 */
[----:B------:R-:W-:Y:S01]  /*58b0*/  SHF.R.U32.HI R24, RZ, 0x18, R6 ;  /* 0x00000018ff187819 */ /* 0x000fe20000011606 */
[----:B------:R-:W-:Y:S01]  /*58c0*/  FFMA.FTZ R46, R46, c[0x0][0x23c], -R0 ;  /* 0x00008f002e2e7a23 */ /* 0x000fe20000010800 */
[----:B------:R-:W-:Y:S01]  /*58d0*/  SHF.R.U32.HI R102, RZ, 0x10, R6 ;  /* 0x00000010ff667819 */ /* 0x000fe20000011606 */
[----:B------:R-:W-:Y:S01]  /*58e0*/  MUFU.EX2 R137, R48 ;  /* 0x0000003000897308 */ /* 0x000fe20000000800 */
[----:B---3--:R-:W-:Y:S01]  /*58f0*/  LOP3.LUT R33, R6, 0xffff, RZ, 0xc0, !PT ;  /* 0x0000ffff06217812 */ /* 0x008fe200078ec0ff */
[----:B------:R-:W-:Y:S01]  /*5900*/  FFMA.FTZ R39, R39, c[0x0][0x23c], -R10 ;  /* 0x00008f0027277a23 */ /* 0x000fe2000001080a */
[----:B------:R-:W-:Y:S01]  /*5910*/  LOP3.LUT R6, R5, UR13, R108, 0x96, !PT ;  /* 0x0000000d05067c12 */ /* 0x000fe2000f8e966c */
[--C-:B------:R-:W-:Y:S01]  /*5920*/  FFMA.FTZ R44, R44, c[0x0][0x23c], -R8.reuse ;  /* 0x00008f002c2c7a23 */ /* 0x100fe20000010808 */
[C---:B------:R-:W-:Y:S01]  /*5930*/  LOP3.LUT R12, R4.reuse, 0xffff, RZ, 0xc0, !PT ;  /* 0x0000ffff040c7812 */ /* 0x040fe200078ec0ff */
[----:B------:R-:W-:Y:S01]  /*5940*/  FFMA.FTZ R45, R45, c[0x0][0x23c], -R8 ;  /* 0x00008f002d2d7a23 */ /* 0x000fe20000010808 */
[----:B------:R-:W-:Y:S01]  /*5950*/  LOP3.LUT R17, R4, 0xff, RZ, 0xc0, !PT ;  /* 0x000000ff04117812 */ /* 0x000fe200078ec0ff */
[----:B------:R-:W-:Y:S01]  /*5960*/  FFMA.FTZ R60, R235, UR4, R60 ;  /* 0x00000004eb3c7c23 */ /* 0x000fe2000801003c */
[----:B------:R-:W-:Y:S01]  /*5970*/  SHF.R.U32.HI R15, RZ, 0x10, R4 ;  /* 0x00000010ff0f7819 */ /* 0x000fe20000011604 */
[----:B------:R-:W-:Y:S01]  /*5980*/  MUFU.EX2 R136, R49 ;  /* 0x0000003100887308 */ /* 0x000fe20000000800 */
[----:B------:R-:W-:Y:S01]  /*5990*/  LOP3.LUT R4, R9, 0xff, RZ, 0xc0, !PT ;  /* 0x000000ff09047812 */ /* 0x000fe200078ec0ff */
[----:B------:R-:W-:Y:S01]  /*59a0*/  FFMA.FTZ R66, R235, UR4, R66 ;  /* 0x00000004eb427c23 */ /* 0x000fe20008010042 */
[----:B------:R-:W-:Y:S01]  /*59b0*/  LOP3.LUT R5, R9, 0xffff, RZ, 0xc0, !PT ;  /* 0x0000ffff09057812 */ /* 0x000fe200078ec0ff */
        /* <DEDUP_REMOVED lines=8> */
[----:B------:R-:W-:Y:S01]  /*5a40*/  MUFU.EX2 R156, R40 ;  /* 0x00000028009c7308 */ /* 0x000fe20000000800 */
[----:B------:R-:W-:Y:S01]  /*5a50*/  @!P1 FSEL R51, R51, -INF , !P2 ;  /* 0xff80000033339808 */ /* 0x000fe20005000000 */
[----:B------:R-:W-:Y:S01]  /*5a60*/  FFMA.FTZ R47, R47, c[0x0][0x23c], -R0 ;  /* 0x00008f002f2f7a23 */ /* 0x000fe20000010800 */
[----:B------:R-:W-:Y:S01]  /*5a70*/  @!P1 ISETP.GE.AND P2, PT, R217, R134, PT ;  /* 0x00000086d900920c */ /* 0x000fe20003f46270 */
[----:B------:R-:W-:Y:S01]  /*5a80*/  FFMA.FTZ R38, R229, UR4, R38 ;  /* 0x00000004e5267c23 */ /* 0x000fe20008010026 */
[----:B------:R-:W-:Y:S01]  /*5a90*/  @!P1 FSEL R64, R64, -INF , !P3 ;  /* 0xff80000040409808 */ /* 0x000fe20005800000 */
[----:B------:R-:W-:Y:S01]  /*5aa0*/  FFMA.FTZ R51, R51, c[0x0][0x23c], -R10 ;  /* 0x00008f0033337a23 */ /* 0x000fe2000001080a */
[----:B------:R-:W-:Y:S01]  /*5ab0*/  ISETP.LE.U32.AND P3, PT, R4, UR5, PT ;  /* 0x0000000504007c0c */ /* 0x000fe2000bf63070 */
[C---:B------:R-:W-:Y:S01]  /*5ac0*/  FFMA.FTZ R52, R233.reuse, UR4, R52 ;  /* 0x00000004e9347c23 */ /* 0x040fe20008010034 */
[----:B------:R-:W-:Y:S01]  /*5ad0*/  SHF.R.U32.HI R4, RZ, 0x18, R9 ;  /* 0x00000018ff047819 */ /* 0x000fe20000011609 */
[----:B------:R-:W-:Y:S01]  /*5ae0*/  MUFU.EX2 R144, R50 ;  /* 0x0000003200907308 */ /* 0x000fe20000000800 */
[----:B------:R-:W-:Y:S01]  /*5af0*/  SHF.R.U32.HI R5, RZ, 0x8, R5 ;  /* 0x00000008ff057819 */ /* 0x000fe20000011605 */
[----:B------:R-:W-:Y:S01]  /*5b00*/  FFMA.FTZ R64, R64, c[0x0][0x23c], -R100 ;  /* 0x00008f0040407a23 */ /* 0x000fe20000010864 */
[----:B------:R-:W-:Y:S01]  /*5b10*/  @!P1 FSEL R54, R54, -INF , !P5 ;  /* 0xff80000036369808 */ /* 0x000fe20006800000 */
[----:B------:R-:W-:Y:S01]  /*5b20*/  FFMA.FTZ R53, R234, UR4, R53 ;  /* 0x00000004ea357c23 */ /* 0x000fe20008010035 */
[-C--:B------:R-:W-:Y:S01]  /*5b30*/  @!P1 ISETP.GE.AND P5, PT, R220, R132.reuse, PT ;  /* 0x00000084dc00920c */ /* 0x080fe20003fa6270 */
[----:B------:R-:W-:Y:S01]  /*5b40*/  FFMA.FTZ R56, R233, UR4, R56 ;  /* 0x00000004e9387c23 */ /* 0x000fe20008010038 */
[----:B------:R-:W-:Y:S01]  /*5b50*/  @!P1 FSEL R55, R55, -INF , !P2 ;  /* 0xff80000037379808 */ /* 0x000fe20005000000 */
[--C-:B------:R-:W-:Y:S01]  /*5b60*/  FFMA.FTZ R54, R54, c[0x0][0x23c], -R10.reuse ;  /* 0x00008f0036367a23 */ /* 0x100fe2000001080a */
[----:B------:R-:W-:Y:S01]  /*5b70*/  @!P1 ISETP.GE.AND P2, PT, R219, R132, PT ;  /* 0x00000084db00920c */ /* 0x000fe20003f46270 */
[----:B------:R-:W-:Y:S01]  /*5b80*/  MUFU.EX2 R115, R64 ;  /* 0x0000004000737308 */ /* 0x000fe20000000800 */
[----:B------:R-:W-:Y:S01]  /*5b90*/  @!P1 FSEL R65, R65, -INF , !P4 ;  /* 0xff80000041419808 */ /* 0x000fe20006000000 */
[----:B------:R-:W-:Y:S01]  /*5ba0*/  @!P3 FADD.FTZ R182, -R182, -RZ ;  /* 0x800000ffb6b6b221 */ /* 0x000fe20000010100 */
[----:B------:R-:W-:Y:S01]  /*5bb0*/  ISETP.LE.U32.AND P4, PT, R4, UR5, PT ;  /* 0x0000000504007c0c */ /* 0x000fe2000bf83070 */
[----:B------:R-:W-:Y:S01]  /*5bc0*/  FFMA.FTZ R55, R55, c[0x0][0x23c], -R10 ;  /* 0x00008f0037377a23 */ /* 0x000fe2000001080a */
[----:B------:R-:W-:Y:S01]  /*5bd0*/  LOP3.LUT R4, R5, 0xffff, RZ, 0xc0, !PT ;  /* 0x0000ffff05047812 */ /* 0x000fe200078ec0ff */
[----:B------:R-:W-:Y:S01]  /*5be0*/  FFMA.FTZ R57, R234, UR4, R57 ;  /* 0x00000004ea397c23 */ /* 0x000fe20008010039 */
[----:B------:R-:W-:Y:S01]  /*5bf0*/  SHF.R.U32.HI R5, RZ, 0x10, R9 ;  /* 0x00000010ff057819 */ /* 0x000fe20000011609 */
[----:B------:R-:W-:Y:S01]  /*5c00*/  FFMA.FTZ R58, R233, UR4, R58 ;  /* 0x00000004e93a7c23 */ /* 0x000fe2000801003a */
[----:B------:R-:W-:Y:S01]  /*5c10*/  @!P1 FSEL R60, R60, -INF , !P5 ;  /* 0xff8000003c3c9808 */ /* 0x000fe20006800000 */
[----:B------:R-:W2:Y:S01]  /*5c20*/  MUFU.EX2 R140, R51 ;  /* 0x00000033008c7308 */ /* 0x000ea20000000800 */
[-C--:B------:R-:W-:Y:S01]  /*5c30*/  @!P1 ISETP.GE.AND P5, PT, R220, R134.reuse, PT ;  /* 0x00000086dc00920c */ /* 0x080fe20003fa6270 */
[----:B------:R-:W-:Y:S01]  /*5c40*/  FFMA.FTZ R59, R234, UR4, R59 ;  /* 0x00000004ea3b7c23 */ /* 0x000fe2000801003b */
[----:B------:R-:W-:Y:S01]  /*5c50*/  @!P1 FSEL R61, R61, -INF , !P2 ;  /* 0xff8000003d3d9808 */ /* 0x000fe20005000000 */
[----:B------:R-:W-:Y:S01]  /*5c60*/  FFMA.FTZ R60, R60, c[0x0][0x23c], -R8 ;  /* 0x00008f003c3c7a23 */ /* 0x000fe20000010808 */
[----:B------:R-:W-:Y:S01]  /*5c70*/  @!P1 ISETP.GE.AND P2, PT, R219, R134, PT ;  /* 0x00000086db00920c */ /* 0x000fe20003f46270 */
[----:B----4-:R-:W-:Y:S01]  /*5c80*/  @!P4 FADD.FTZ R179, -R179, -RZ ;  /* 0x800000ffb3b3c221 */ /* 0x010fe20000010100 */
[----:B------:R-:W-:Y:S02]  /*5c90*/  LOP3.LUT R5, R5, 0xff, RZ, 0xc0, !PT ;  /* 0x000000ff05057812 */ /* 0x000fe400078ec0ff */
[----:B------:R-:W-:Y:S01]  /*5ca0*/  @!P1 FSEL R66, R66, -INF , !P5 ;  /* 0xff80000042429808 */ /* 0x000fe20006800000 */
[----:B------:R-:W-:Y:S01]  /*5cb0*/  MUFU.EX2 R134, R60 ;  /* 0x0000003c00867308 */ /* 0x000fe20000000800 */
[----:B------:R-:W-:Y:S02]  /*5cc0*/  ISETP.LE.U32.AND P5, PT, R4, UR5, PT ;  /* 0x0000000504007c0c */ /* 0x000fe4000bfa3070 */
[----:B------:R-:W-:Y:S01]  /*5cd0*/  LOP3.LUT R4, R6, 0xffff, RZ, 0xc0, !PT ;  /* 0x0000ffff06047812 */ /* 0x000fe200078ec0ff */
[----:B------:R-:W-:Y:S01]  /*5ce0*/  FFMA.FTZ R66, R66, c[0x0][0x23c], -R10 ;  /* 0x00008f0042427a23 */ /* 0x000fe2000001080a */
[----:B------:R-:W-:Y:S02]  /*5cf0*/  @!P1 FSEL R67, R67, -INF , !P2 ;  /* 0xff80000043439808 */ /* 0x000fe40005000000 */
[----:B------:R-:W-:Y:S02]  /*5d00*/  ISETP.LE.U32.AND P2, PT, R5, UR5, PT ;  /* 0x0000000505007c0c */ /* 0x000fe4000bf43070 */
[----:B------:R-:W-:Y:S01]  /*5d10*/  @!P1 FSEL R38, R38, -INF , !P0 ;  /* 0xff80000026269808 */ /* 0x000fe20004000000 */
[----:B------:R-:W-:Y:S01]  /*5d20*/  MUFU.EX2 R113, R66 ;  /* 0x0000004200717308 */ /* 0x000fe20000000800 */
[----:B------:R-:W-:Y:S02]  /*5d30*/  @!P1 ISETP.GE.AND P0, PT, R217, R131, PT ;  /* 0x00000083d900920c */ /* 0x000fe40003f06270 */
[----:B------:R-:W-:Y:S01]  /*5d40*/  SHF.R.U32.HI R4, RZ, 0x8, R4 ;  /* 0x00000008ff047819 */ /* 0x000fe20000011604 */
[----:B------:R-:W-:Y:S01]  /*5d50*/  @!P5 FADD.FTZ R180, -R180, -RZ ;  /* 0x800000ffb4b4d221 */ /* 0x000fe20000010100 */
[----:B------:R-:W-:Y:S01]  /*5d60*/  @!P1 FSEL R52, R52, -INF , !P6 ;  /* 0xff80000034349808 */ /* 0x000fe20007000000 */
[--C-:B------:R-:W-:Y:S01]  /*5d70*/  FFMA.FTZ R38, R38, c[0x0][0x23c], -R10.reuse ;  /* 0x00008f0026267a23 */ /* 0x100fe2000001080a */
[-C--:B------:R-:W-:Y:S01]  /*5d80*/  @!P1 ISETP.GE.AND P6, PT, R218, R132.reuse, PT ;  /* 0x00000084da00920c */ /* 0x080fe20003fc6270 */
[----:B------:R-:W-:Y:S01]  /*5d90*/  FFMA.FTZ R10, R67, c[0x0][0x23c], -R10 ;  /* 0x00008f00430a7a23 */ /* 0x000fe2000001080a */
[----:B------:R-:W-:Y:S01]  /*5da0*/  @!P1 FSEL R53, R53, -INF , !P0 ;  /* 0xff80000035359808 */ /* 0x000fe20004000000 */
[----:B------:R-:W-:Y:S01]  /*5db0*/  @!P2 FADD.FTZ R181, -R181, -RZ ;  /* 0x800000ffb5b5a221 */ /* 0x000fe20000010100 */
[----:B------:R-:W-:Y:S01]  /*5dc0*/  @!P1 ISETP.GE.AND P0, PT, R217, R132, PT ;  /* 0x00000084d900920c */ /* 0x000fe20003f06270 */
[--C-:B------:R-:W-:Y:S01]  /*5dd0*/  FFMA.FTZ R52, R52, c[0x0][0x23c], -R100.reuse ;  /* 0x00008f0034347a23 */ /* 0x100fe20000010864 */
[----:B------:R-:W-:Y:S01]  /*5de0*/  LOP3.LUT R4, R4, 0xffff, RZ, 0xc0, !PT ;  /* 0x0000ffff04047812 */ /* 0x000fe200078ec0ff */
[--C-:B------:R-:W-:Y:S01]  /*5df0*/  FFMA.FTZ R53, R53, c[0x0][0x23c], -R100.reuse ;  /* 0x00008f0035357a23 */ /* 0x100fe20000010864 */
[----:B------:R-:W-:Y:S01]  /*5e00*/  @!P1 FSEL R56, R56, -INF , !P6 ;  /* 0xff80000038389808 */ /* 0x000fe20007000000 */
[----:B------:R-:W-:Y:S01]  /*5e10*/  FFMA.FTZ R100, R65, c[0x0][0x23c], -R100 ;  /* 0x00008f0041647a23 */ /* 0x000fe20000010864 */
[-C--:B------:R-:W-:Y:S01]  /*5e20*/  @!P1 ISETP.GE.AND P6, PT, R218, R133.reuse, PT ;  /* 0x00000085da00920c */ /* 0x080fe20003fc6270 */
[----:B------:R-:W-:Y:S01]  /*5e30*/  MUFU.EX2 R132, R52 ;  /* 0x0000003400847308 */ /* 0x000fe20000000800 */
[----:B------:R-:W-:Y:S01]  /*5e40*/  @!P1 FSEL R57, R57, -INF , !P0 ;  /* 0xff80000039399808 */ /* 0x000fe20004000000 */
[--C-:B------:R-:W-:Y:S01]  /*5e50*/  FFMA.FTZ R56, R56, c[0x0][0x23c], -R8.reuse ;  /* 0x00008f0038387a23 */ /* 0x100fe20000010808 */
[-C--:B------:R-:W-:Y:S02]  /*5e60*/  @!P1 ISETP.GE.AND P0, PT, R217, R133.reuse, PT ;  /* 0x00000085d900920c */ /* 0x080fe40003f06270 */
[----:B------:R-:W-:Y:S01]  /*5e70*/  LOP3.LUT R9, R6, 0xff, RZ, 0xc0, !PT ;  /* 0x000000ff06097812 */ /* 0x000fe200078ec0ff */
[----:B------:R-:W-:Y:S01]  /*5e80*/  FFMA.FTZ R57, R57, c[0x0][0x23c], -R8 ;  /* 0x00008f0039397a23 */ /* 0x000fe20000010808 */
[----:B------:R-:W-:Y:S01]  /*5e90*/  SHF.R.U32.HI R7, RZ, 0x10, R6 ;  /* 0x00000010ff077819 */ /* 0x000fe20000011606 */
[----:B------:R-:W-:Y:S01]  /*5ea0*/  FFMA.FTZ R8, R61, c[0x0][0x23c], -R8 ;  /* 0x00008f003d087a23 */ /* 0x000fe20000010808 */
[----:B------:R-:W-:Y:S01]  /*5eb0*/  SHF.R.U32.HI R6, RZ, 0x18, R6 ;  /* 0x00000018ff067819 */ /* 0x000fe20000011606 */
[----:B------:R-:W-:Y:S01]  /*5ec0*/  MUFU.EX2 R114, R100 ;  /* 0x0000006400727308 */ /* 0x000fe20000000800 */
[----:B------:R-:W-:Y:S02]  /*5ed0*/  ISETP.LE.U32.AND P5, PT, R4, UR5, PT ;  /* 0x0000000504007c0c */ /* 0x000fe4000bfa3070 */
[----:B------:R-:W-:Y:S02]  /*5ee0*/  ISETP.LE.U32.AND P2, PT, R6, UR5, PT ;  /* 0x0000000506007c0c */ /* 0x000fe4000bf43070 */
[----:B------:R-:W-:Y:S02]  /*5ef0*/  @!P1 FSEL R58, R58, -INF , !P6 ;  /* 0xff8000003a3a9808 */ /* 0x000fe40007000000 */
[----:B------:R-:W-:Y:S02]  /*5f00*/  LOP3.LUT R6, R29, 0xff, RZ, 0xc0, !PT ;  /* 0x000000ff1d067812 */ /* 0x000fe400078ec0ff */
[-C--:B------:R-:W-:Y:S01]  /*5f10*/  @!P1 ISETP.GE.AND P6, PT, R220, R133.reuse, PT ;  /* 0x00000085dc00920c */ /* 0x080fe20003fc6270 */
[----:B------:R-:W-:Y:S01]  /*5f20*/  MUFU.EX2 R131, R53 ;  /* 0x0000003500837308 */ /* 0x000fe20000000800 */
[----:B------:R-:W-:Y:S01]  /*5f30*/  @!P1 FSEL R59, R59, -INF , !P0 ;  /* 0xff8000003b3b9808 */ /* 0x000fe20004000000 */
[--C-:B------:R-:W-:Y:S01]  /*5f40*/  FFMA.FTZ R58, R58, c[0x0][0x23c], -R0.reuse ;  /* 0x00008f003a3a7a23 */ /* 0x100fe20000010800 */
[----:B------:R-:W-:Y:S01]  /*5f50*/  @!P1 ISETP.GE.AND P0, PT, R219, R133, PT ;  /* 0x00000085db00920c */ /* 0x000fe20003f06270 */
[----:B------:R-:W-:Y:S01]  /*5f60*/  @!P5 FADD.FTZ R185, -R185, -RZ ;  /* 0x800000ffb9b9d221 */ /* 0x000fe20000010100 */
[----:B------:R-:W-:Y:S01]  /*5f70*/  @!P1 FSEL R62, R62, -INF , !P6 ;  /* 0xff8000003e3e9808 */ /* 0x000fe20007000000 */
[----:B------:R-:W-:Y:S01]  /*5f80*/  @!P2 FADD.FTZ R190, -R190, -RZ ;  /* 0x800000ffbebea221 */ /* 0x000fe20000010100 */
[----:B------:R-:W-:Y:S01]  /*5f90*/  ISETP.LE.U32.AND P2, PT, R14, UR5, PT ;  /* 0x000000050e007c0c */ /* 0x000fe2000bf43070 */
[--C-:B------:R-:W-:Y:S01]  /*5fa0*/  FFMA.FTZ R59, R59, c[0x0][0x23c], -R0.reuse ;  /* 0x00008f003b3b7a23 */ /* 0x100fe20000010800 */
[----:B------:R-:W-:Y:S01]  /*5fb0*/  @!P1 FSEL R63, R63, -INF , !P0 ;  /* 0xff8000003f3f9808 */ /* 0x000fe20004000000 */
[----:B------:R-:W-:Y:S01]  /*5fc0*/  FFMA.FTZ R62, R62, c[0x0][0x23c], -R0 ;  /* 0x00008f003e3e7a23 */ /* 0x000fe20000010800 */
[----:B------:R-:W-:Y:S01]  /*5fd0*/  SHF.R.U32.HI R14, RZ, 0x8, R30 ;  /* 0x00000008ff0e7819 */ /* 0x000fe2000001161e */
[----:B------:R-:W-:Y:S01]  /*5fe0*/  MUFU.EX2 R139, R54 ;  /* 0x00000036008b7308 */ /* 0x000fe20000000800 */
[----:B------:R-:W-:Y:S01]  /*5ff0*/  ISETP.LE.U32.AND P1, PT, R9, UR5, PT ;  /* 0x0000000509007c0c */ /* 0x000fe2000bf23070 */
[----:B------:R-:W-:Y:S01]  /*6000*/  FFMA.FTZ R0, R63, c[0x0][0x23c], -R0 ;  /* 0x00008f003f007a23 */ /* 0x000fe20000010800 */
[----:B------:R-:W-:Y:S02]  /*6010*/  LOP3.LUT R14, R14, 0xffff, RZ, 0xc0, !PT ;  /* 0x0000ffff0e0e7812 */ /* 0x000fe400078ec0ff */
[----:B------:R-:W-:Y:S02]  /*6020*/  LOP3.LUT R5, R7, 0xff, RZ, 0xc0, !PT ;  /* 0x000000ff07057812 */ /* 0x000fe400078ec0ff */
[----:B------:R-:W-:Y:S01]  /*6030*/  LOP3.LUT R7, R11, 0xff, RZ, 0xc0, !PT ;  /* 0x000000ff0b077812 */ /* 0x000fe200078ec0ff */
[----:B------:R-:W-:Y:S01]  /*6040*/  @!P2 FADD.FTZ R188, -R188, -RZ ;  /* 0x800000ffbcbca221 */ /* 0x000fe20000010100 */
[----:B------:R-:W-:Y:S01]  /*6050*/  ISETP.LE.U32.AND P3, PT, R5, UR5, PT ;  /* 0x0000000505007c0c */ /* 0x000fe2000bf63070 */
[----:B------:R-:W-:Y:S01]  /*6060*/  MUFU.EX2 R142, R62 ;  /* 0x0000003e008e7308 */ /* 0x000fe20000000800 */
[----:B------:R-:W-:Y:S02]  /*6070*/  LOP3.LUT R5, R15, 0xff, RZ, 0xc0, !PT ;  /* 0x000000ff0f057812 */ /* 0x000fe400078ec0ff */
[----:B------:R-:W-:Y:S01]  /*6080*/  SHF.R.U32.HI R4, RZ, 0x8, R12 ;  /* 0x00000008ff047819 */ /* 0x000fe2000001160c */
[----:B------:R-:W-:Y:S01]  /*6090*/  @!P1 FADD.FTZ R186, -R186, -RZ ;  /* 0x800000ffbaba9221 */ /* 0x000fe20000010100 */
[----:B------:R-:W-:Y:S02]  /*60a0*/  ISETP.LE.U32.AND P5, PT, R5, UR5, PT ;  /* 0x0000000505007c0c */ /* 0x000fe4000bfa3070 */
[----:B------:R-:W-:Y:S02]  /*60b0*/  LOP3.LUT R4, R4, 0xffff, RZ, 0xc0, !PT ;  /* 0x0000ffff04047812 */ /* 0x000fe400078ec0ff */
[----:B------:R-:W-:Y:S01]  /*60c0*/  ISETP.LE.U32.AND P2, PT, R6, UR5, PT ;  /* 0x0000000506007c0c */ /* 0x000fe2000bf43070 */
[----:B------:R-:W-:Y:S01]  /*60d0*/  MUFU.EX2 R138, R0 ;  /* 0x00000000008a7308 */ /* 0x000fe20000000800 */
[----:B------:R-:W-:Y:S01]  /*60e0*/  ISETP.LE.U32.AND P1, PT, R4, UR5, PT ;  /* 0x0000000504007c0c */ /* 0x000fe2000bf23070 */
[----:B------:R-:W-:Y:S01]  /*60f0*/  @!P3 FADD.FTZ R189, -R189, -RZ ;  /* 0x800000ffbdbdb221 */ /* 0x000fe20000010100 */
[----:B------:R-:W-:Y:S02]  /*6100*/  LOP3.LUT R6, R11, 0xffff, RZ, 0xc0, !PT ;  /* 0x0000ffff0b067812 */ /* 0x000fe400078ec0ff */
[----:B------:R-:W-:Y:S02]  /*6110*/  SHF.R.U32.HI R4, RZ, 0x8, R27 ;  /* 0x00000008ff047819 */ /* 0x000fe4000001161b */
[----:B------:R-:W-:Y:S01]  /*6120*/  SHF.R.U32.HI R6, RZ, 0x8, R6 ;  /* 0x00000008ff067819 */ /* 0x000fe20000011606 */
[----:B------:R-:W-:Y:S01]  /*6130*/  @!P5 FADD.FTZ R187, -R187, -RZ ;  /* 0x800000ffbbbbd221 */ /* 0x000fe20000010100 */
[----:B------:R-:W-:Y:S01]  /*6140*/  LOP3.LUT R4, R4, 0xffff, RZ, 0xc0, !PT ;  /* 0x0000ffff04047812 */ /* 0x000fe200078ec0ff */
[----:B------:R-:W-:Y:S01]  /*6150*/  MUFU.EX2 R143, R56 ;  /* 0x00000038008f7308 */ /* 0x000fe20000000800 */
[----:B------:R-:W-:Y:S01]  /*6160*/  LOP3.LUT R6, R6, 0xffff, RZ, 0xc0, !PT ;  /* 0x0000ffff06067812 */ /* 0x000fe200078ec0ff */
[----:B------:R-:W-:Y:S01]  /*6170*/  @!P2 FADD.FTZ R176, -R176, -RZ ;  /* 0x800000ffb0b0a221 */ /* 0x000fe20000010100 */
[----:B------:R-:W-:Y:S01]  /*6180*/  ISETP.LE.U32.AND P5, PT, R4, UR5, PT ;  /* 0x0000000504007c0c */ /* 0x000fe2000bfa3070 */
[----:B------:R-:W-:Y:S01]  /*6190*/  IMAD.WIDE.U32 R4, R101, -0x326172a9, RZ ;  /* 0xcd9e8d5765047825 */ /* 0x000fe200078e00ff */
[----:B------:R-:W-:Y:S02]  /*61a0*/  ISETP.LE.U32.AND P6, PT, R18, UR5, PT ;  /* 0x0000000512007c0c */ /* 0x000fe4000bfc3070 */
[----:B------:R-:W-:Y:S01]  /*61b0*/  ISETP.LE.U32.AND P0, PT, R19, UR5, PT ;  /* 0x0000000513007c0c */ /* 0x000fe2000bf03070 */
[----:B------:R-:W-:Y:S01]  /*61c0*/  @!P1 FADD.FTZ R183, -R183, -RZ ;  /* 0x800000ffb7b79221 */ /* 0x000fe20000010100 */
[----:B------:R-:W-:Y:S01]  /*61d0*/  LOP3.LUT R9, R16, 0xff, RZ, 0xc0, !PT ;  /* 0x000000ff10097812 */ /* 0x000fe200078ec0ff */
[----:B------:R-:W-:Y:S01]  /*61e0*/  MUFU.EX2 R146, R58 ;  /* 0x0000003a00927308 */ /* 0x000fe20000000800 */
[----:B------:R-:W-:Y:S02]  /*61f0*/  ISETP.LE.U32.AND P3, PT, R22, UR5, PT ;  /* 0x0000000516007c0c */ /* 0x000fe4000bf63070 */
[----:B------:R-:W-:Y:S02]  /*6200*/  ISETP.LE.U32.AND P4, PT, R17, UR5, PT ;  /* 0x0000000511007c0c */ /* 0x000fe4000bf83070 */
[----:B------:R-:W-:Y:S01]  /*6210*/  ISETP.LE.U32.AND P1, PT, R20, UR5, PT ;  /* 0x0000000514007c0c */ /* 0x000fe2000bf23070 */
[----:B------:R-:W-:Y:S01]  /*6220*/  @!P5 FADD.FTZ R169, -R169, -RZ ;  /* 0x800000ffa9a9d221 */ /* 0x000fe20000010100 */
[----:B------:R-:W-:Y:S01]  /*6230*/  ISETP.LE.U32.AND P5, PT, R6, UR5, PT ;  /* 0x0000000506007c0c */ /* 0x000fe2000bfa3070 */
[----:B------:R-:W-:Y:S01]  /*6240*/  @!P6 FADD.FTZ R170, -R170, -RZ ;  /* 0x800000ffaaaae221 */ /* 0x000fe20000010100 */
[----:B------:R-:W-:Y:S01]  /*6250*/  ISETP.LE.U32.AND P6, PT, R7, UR5, PT ;  /* 0x0000000507007c0c */ /* 0x000fe2000bfc3070 */
[----:B------:R-:W-:Y:S01]  /*6260*/  @!P0 FADD.FTZ R175, -R175, -RZ ;  /* 0x800000ffafaf8221 */ /* 0x000fe20000010100 */
[--C-:B------:R-:W-:Y:S01]  /*6270*/  SHF.R.U32.HI R7, RZ, 0x10, R11.reuse ;  /* 0x00000010ff077819 */ /* 0x100fe2000001160b */
[----:B------:R3:W-:Y:S01]  /*6280*/  MUFU.EX2 R133, R8 ;  /* 0x0000000800857308 */ /* 0x0007e20000000800 */
[----:B------:R-:W-:Y:S01]  /*6290*/  SHF.R.U32.HI R11, RZ, 0x18, R11 ;  /* 0x00000018ff0b7819 */ /* 0x000fe2000001160b */
[----:B------:R-:W-:Y:S01]  /*62a0*/  @!P3 FADD.FTZ R166, -R166, -RZ ;  /* 0x800000ffa6a6b221 */ /* 0x000fe20000010100 */
[----:B------:R-:W-:Y:S01]  /*62b0*/  LOP3.LUT R6, R7, 0xff, RZ, 0xc0, !PT ;  /* 0x000000ff07067812 */ /* 0x000fe200078ec0ff */
[----:B------:R-:W-:Y:S01]  /*62c0*/  @!P4 FADD.FTZ R184, -R184, -RZ ;  /* 0x800000ffb8b8c221 */ /* 0x000fe20000010100 */
[----:B------:R-:W-:Y:S01]  /*62d0*/  ISETP.LE.U32.AND P2, PT, R11, UR5, PT ;  /* 0x000000050b007c0c */ /* 0x000fe2000bf43070 */
[----:B------:R-:W-:Y:S01]  /*62e0*/  @!P1 FADD.FTZ R155, -R155, -RZ ;  /* 0x800000ff9b9b9221 */ /* 0x000fe20000010100 */
[----:B------:R-:W-:Y:S01]  /*62f0*/  ISETP.LE.U32.AND P0, PT, R6, UR5, PT ;  /* 0x0000000506007c0c */ /* 0x000fe2000bf03070 */
[----:B------:R-:W-:Y:S01]  /*6300*/  @!P5 FADD.FTZ R165, -R165, -RZ ;  /* 0x800000ffa5a5d221 */ /* 0x000fe20000010100 */
[----:B------:R-:W-:Y:S01]  /*6310*/  ISETP.LE.U32.AND P5, PT, R9, UR5, PT ;  /* 0x0000000509007c0c */ /* 0x000fe2000bfa3070 */
[----:B------:R-:W-:Y:S01]  /*6320*/  @!P6 FADD.FTZ R164, -R164, -RZ ;  /* 0x800000ffa4a4e221 */ /* 0x000fe20000010100 */
[----:B------:R-:W-:Y:S01]  /*6330*/  ISETP.LE.U32.AND P6, PT, R25, UR5, PT ;  /* 0x0000000519007c0c */ /* 0x000fe2000bfc3070 */
[----:B------:R-:W-:Y:S01]  /*6340*/  MUFU.EX2 R135, R55 ;  /* 0x0000003700877308 */ /* 0x000fe20000000800 */
[----:B------:R-:W-:Y:S02]  /*6350*/  LOP3.LUT R6, R16, 0xffff, RZ, 0xc0, !PT ;  /* 0x0000ffff10067812 */ /* 0x000fe400078ec0ff */
[--C-:B------:R-:W-:Y:S02]  /*6360*/  SHF.R.U32.HI R7, RZ, 0x10, R16.reuse ;  /* 0x00000010ff077819 */ /* 0x100fe40000011610 */
[----:B------:R-:W-:Y:S01]  /*6370*/  SHF.R.U32.HI R16, RZ, 0x18, R16 ;  /* 0x00000018ff107819 */ /* 0x000fe20000011610 */
[----:B------:R-:W-:Y:S01]  /*6380*/  @!P2 FADD.FTZ R167, -R167, -RZ ;  /* 0x800000ffa7a7a221 */ /* 0x000fe20000010100 */
[----:B------:R-:W-:Y:S01]  /*6390*/  SHF.R.U32.HI R6, RZ, 0x8, R6 ;  /* 0x00000008ff067819 */ /* 0x000fe20000011606 */
[----:B------:R-:W-:Y:S01]  /*63a0*/  @!P0 FADD.FTZ R171, -R171, -RZ ;  /* 0x800000ffabab8221 */ /* 0x000fe20000010100 */
[----:B------:R-:W-:Y:S01]  /*63b0*/  LOP3.LUT R7, R7, 0xff, RZ, 0xc0, !PT ;  /* 0x000000ff07077812 */ /* 0x000fe200078ec0ff */
[----:B------:R-:W-:Y:S01]  /*63c0*/  @!P5 FADD.FTZ R174, -R174, -RZ ;  /* 0x800000ffaeaed221 */ /* 0x000fe20000010100 */
[----:B------:R-:W-:Y:S01]  /*63d0*/  ISETP.LE.U32.AND P5, PT, R16, UR5, PT ;  /* 0x0000000510007c0c */ /* 0x000fe2000bfa3070 */
[----:B-1----:R-:W-:Y:S01]  /*63e0*/  @!P6 FADD.FTZ R157, -R157, -RZ ;  /* 0x800000ff9d9de221 */ /* 0x002fe20000010100 */
[----:B------:R-:W-:Y:S01]  /*63f0*/  LOP3.LUT R6, R6, 0xffff, RZ, 0xc0, !PT ;  /* 0x0000ffff06067812 */ /* 0x000fe200078ec0ff */
[----:B------:R-:W-:Y:S01]  /*6400*/  MUFU.EX2 R141, R57 ;  /* 0x00000039008d7308 */ /* 0x000fe20000000800 */
[----:B------:R-:W-:Y:S02]  /*6410*/  ISETP.LE.U32.AND P0, PT, R7, UR5, PT ;  /* 0x0000000507007c0c */ /* 0x000fe4000bf03070 */
[----:B------:R-:W-:Y:S01]  /*6420*/  ISETP.LE.U32.AND P2, PT, R6, UR5, PT ;  /* 0x0000000506007c0c */ /* 0x000fe2000bf43070 */
[----:B------:R-:W-:Y:S01]  /*6430*/  IMAD.WIDE.U32 R6, R103, -0x2daee0ad, RZ ;  /* 0xd2511f5367067825 */ /* 0x000fe200078e00ff */
[----:B------:R-:W-:Y:S02]  /*6440*/  LOP3.LUT R12, R5, UR13, R28, 0x96, !PT ;  /* 0x0000000d050c7c12 */ /* 0x000fe4000f8e961c */
[----:B------:R-:W-:Y:S02]  /*6450*/  LOP3.LUT R17, R4, 0xffff, RZ, 0xc0, !PT ;  /* 0x0000ffff04117812 */ /* 0x000fe400078ec0ff */
[----:B------:R-:W-:Y:S01]  /*6460*/  LOP3.LUT R15, R6, 0xff, RZ, 0xc0, !PT ;  /* 0x000000ff060f7812 */ /* 0x000fe200078ec0ff */
[----:B------:R-:W-:Y:S01]  /*6470*/  @!P5 FADD.FTZ R177, -R177, -RZ ;  /* 0x800000ffb1b1d221 */ /* 0x000fe20000010100 */
[----:B------:R-:W-:Y:S01]  /*6480*/  ISETP.LE.U32.AND P5, PT, R14, UR5, PT ;  /* 0x000000050e007c0c */ /* 0x000fe2000bfa3070 */
[----:B------:R-:W-:Y:S01]  /*6490*/  MUFU.EX2 R145, R59 ;  /* 0x0000003b00917308 */ /* 0x000fe20000000800 */
[----:B------:R-:W-:Y:S01]  /*64a0*/  LOP3.LUT R14, R31, 0xff, RZ, 0xc0, !PT ;  /* 0x000000ff1f0e7812 */ /* 0x000fe200078ec0ff */
[----:B------:R-:W-:Y:S01]  /*64b0*/  @!P0 FADD.FTZ R178, -R178, -RZ ;  /* 0x800000ffb2b28221 */ /* 0x000fe20000010100 */
[----:B------:R-:W-:Y:S01]  /*64c0*/  LOP3.LUT R19, R4, 0xff, RZ, 0xc0, !PT ;  /* 0x000000ff04137812 */ /* 0x000fe200078ec0ff */
[----:B------:R-:W-:Y:S01]  /*64d0*/  @!P2 FADD.FTZ R173, -R173, -RZ ;  /* 0x800000ffadada221 */ /* 0x000fe20000010100 */
[----:B------:R-:W-:Y:S02]  /*64e0*/  ISETP.LE.U32.AND P3, PT, R14, UR5, PT ;  /* 0x000000050e007c0c */ /* 0x000fe4000bf63070 */
[--C-:B------:R-:W-:Y:S02]  /*64f0*/  SHF.R.U32.HI R18, RZ, 0x10, R4.reuse ;  /* 0x00000010ff127819 */ /* 0x100fe40000011604 */
[----:B------:R-:W-:Y:S01]  /*6500*/  ISETP.LE.U32.AND P0, PT, R24, UR5, PT ;  /* 0x0000000518007c0c */ /* 0x000fe2000bf03070 */
[----:B------:R-:W-:Y:S01]  /*6510*/  MUFU.EX2 R162, R42 ;  /* 0x0000002a00a27308 */ /* 0x000fe20000000800 */
[----:B------:R-:W-:Y:S01]  /*6520*/  SHF.R.U32.HI R20, RZ, 0x18, R4 ;  /* 0x00000018ff147819 */ /* 0x000fe20000011604 */
[----:B------:R-:W-:Y:S01]  /*6530*/  IMAD.WIDE.U32 R4, R109, -0x2daee0ad, RZ ;  /* 0xd2511f536d047825 */ /* 0x000fe200078e00ff */
[----:B------:R-:W-:Y:S02]  /*6540*/  SHF.R.U32.HI R24, RZ, 0x10, R6 ;  /* 0x00000010ff187819 */ /* 0x000fe40000011606 */
[----:B------:R-:W-:Y:S01]  /*6550*/  ISETP.LE.U32.AND P2, PT, R21, UR5, PT ;  /* 0x0000000515007c0c */ /* 0x000fe2000bf43070 */
[----:B------:R-:W-:Y:S01]  /*6560*/  @!P5 FADD.FTZ R163, -R163, -RZ ;  /* 0x800000ffa3a3d221 */ /* 0x000fe20000010100 */
[----:B------:R-:W-:Y:S01]  /*6570*/  LOP3.LUT R11, R7, UR12, R112, 0x96, !PT ;  /* 0x0000000c070b7c12 */ /* 0x000fe2000f8e9670 */
[----:B------:R-:W-:Y:S01]  /*6580*/  @!P3 FADD.FTZ R172, -R172, -RZ ;  /* 0x800000ffacacb221 */ /* 0x000fe20000010100 */
[----:B------:R-:W-:Y:S01]  /*6590*/  SHF.R.U32.HI R16, RZ, 0x18, R6 ;  /* 0x00000018ff107819 */ /* 0x000fe20000011606 */
[----:B------:R-:W1:Y:S01]  /*65a0*/  MUFU.EX2 R152, R38 ;  /* 0x0000002600987308 */ /* 0x000e620000000800 */
[----:B------:R-:W-:Y:S01]  /*65b0*/  SHF.R.U32.HI R14, RZ, 0x18, R4 ;  /* 0x00000018ff0e7819 */ /* 0x000fe20000011604 */
[----:B--2---:R-:W-:Y:S01]  /*65c0*/  @!P0 FADD.FTZ R140, -R140, -RZ ;  /* 0x800000ff8c8c8221 */ /* 0x004fe20000010100 */
[----:B------:R-:W-:Y:S02]  /*65d0*/  LOP3.LUT R21, R6, 0xffff, RZ, 0xc0, !PT ;  /* 0x0000ffff06157812 */ /* 0x000fe400078ec0ff */
[----:B------:R-:W-:Y:S02]  /*65e0*/  SHF.R.U32.HI R6, RZ, 0x8, R26 ;  /* 0x00000008ff067819 */ /* 0x000fe4000001161a */
[----:B------:R-:W-:Y:S01]  /*65f0*/  ISETP.LE.U32.AND P4, PT, R23, UR5, PT ;  /* 0x0000000517007c0c */ /* 0x000fe2000bf83070 */
[----:B------:R-:W-:Y:S01]  /*6600*/  @!P2 FADD.FTZ R137, -R137, -RZ ;  /* 0x800000ff8989a221 */ /* 0x000fe20000010100 */
[----:B------:R-:W-:Y:S01]  /*6610*/  LOP3.LUT R9, R5, UR12, R110, 0x96, !PT ;  /* 0x0000000c05097c12 */ /* 0x000fe2000f8e966e */
[----:B------:R-:W-:Y:S01]  /*6620*/  MUFU.EX2 R154, R41 ;  /* 0x00000029009a7308 */ /* 0x000fe20000000800 */
[----:B------:R-:W-:Y:S02]  /*6630*/  LOP3.LUT R23, R4, 0xffff, RZ, 0xc0, !PT ;  /* 0x0000ffff04177812 */ /* 0x000fe400078ec0ff */
[----:B------:R-:W-:Y:S02]  /*6640*/  LOP3.LUT R5, R6, 0xffff, RZ, 0xc0, !PT ;  /* 0x0000ffff06057812 */ /* 0x000fe400078ec0ff */
[----:B------:R-:W-:Y:S02]  /*6650*/  SHF.R.U32.HI R6, RZ, 0x18, R12 ;  /* 0x00000018ff067819 */ /* 0x000fe4000001160c */
[----:B------:R-:W-:Y:S02]  /*6660*/  ISETP.LE.U32.AND P5, PT, R5, UR5, PT ;  /* 0x0000000505007c0c */ /* 0x000fe4000bfa3070 */
[----:B------:R-:W-:Y:S01]  /*6670*/  LOP3.LUT R5, R32, 0xff, RZ, 0xc0, !PT ;  /* 0x000000ff20057812 */ /* 0x000fe200078ec0ff */
[----:B------:R-:W-:Y:S01]  /*6680*/  @!P4 FADD.FTZ R168, -R168, -RZ ;  /* 0x800000ffa8a8c221 */ /* 0x000fe20000010100 */
[----:B------:R-:W-:Y:S01]  /*6690*/  LOP3.LUT R7, R4, 0xff, RZ, 0xc0, !PT ;  /* 0x000000ff04077812 */ /* 0x000fe200078ec0ff */
[----:B------:R-:W2:Y:S01]  /*66a0*/  MUFU.EX2 R147, R37 ;  /* 0x0000002500937308 */ /* 0x000ea20000000800 */
[----:B------:R-:W-:Y:S02]  /*66b0*/  ISETP.LE.U32.AND P3, PT, R5, UR5, PT ;  /* 0x0000000505007c0c */ /* 0x000fe4000bf63070 */
[C---:B------:R-:W-:Y:S02]  /*66c0*/  LOP3.LUT R5, R13.reuse, 0xff, RZ, 0xc0, !PT ;  /* 0x000000ff0d057812 */ /* 0x040fe400078ec0ff */
[----:B------:R-:W-:Y:S02]  /*66d0*/  SHF.R.U32.HI R22, RZ, 0x10, R4 ;  /* 0x00000010ff167819 */ /* 0x000fe40000011604 */
[----:B------:R-:W-:Y:S01]  /*66e0*/  LOP3.LUT R4, R13, 0xffff, RZ, 0xc0, !PT ;  /* 0x0000ffff0d047812 */ /* 0x000fe200078ec0ff */
[----:B------:R-:W-:Y:S01]  /*66f0*/  @!P5 FADD.FTZ R153, -R153, -RZ ;  /* 0x800000ff9999d221 */ /* 0x000fe20000010100 */
[----:B------:R-:W-:Y:S01]  /*6700*/  ISETP.LE.U32.AND P4, PT, R5, UR5, PT ;  /* 0x0000000505007c0c */ /* 0x000fe2000bf83070 */
[----:B------:R-:W-:Y:S01]  /*6710*/  MUFU.EX2 R161, R43 ;  /* 0x0000002b00a17308 */ /* 0x000fe20000000800 */
[----:B------:R-:W-:Y:S02]  /*6720*/  SHF.R.U32.HI R4, RZ, 0x8, R4 ;  /* 0x00000008ff047819 */ /* 0x000fe40000011604 */
[--C-:B------:R-:W-:Y:S01]  /*6730*/  SHF.R.U32.HI R5, RZ, 0x18, R13.reuse ;  /* 0x00000018ff057819 */ /* 0x100fe2000001160d */
[----:B------:R-:W-:Y:S01]  /*6740*/  @!P3 FADD.FTZ R158, -R158, -RZ ;  /* 0x800000ff9e9eb221 */ /* 0x000fe20000010100 */
[----:B------:R-:W-:Y:S02]  /*6750*/  SHF.R.U32.HI R13, RZ, 0x10, R13 ;  /* 0x00000010ff0d7819 */ /* 0x000fe4000001160d */
[----:B------:R-:W-:Y:S02]  /*6760*/  ISETP.LE.U32.AND P1, PT, R5, UR5, PT ;  /* 0x0000000505007c0c */ /* 0x000fe4000bf23070 */
[----:B------:R-:W-:Y:S01]  /*6770*/  LOP3.LUT R13, R13, 0xff, RZ, 0xc0, !PT ;  /* 0x000000ff0d0d7812 */ /* 0x000fe200078ec0ff */
[----:B------:R-:W4:Y:S01]  /*6780*/  MUFU.EX2 R148, R36 ;  /* 0x0000002400947308 */ /* 0x000f220000000800 */
[----:B---3--:R-:W-:Y:S02]  /*6790*/  F2FP.RELU.PACK_AB R8, R165, R164 ;  /* 0x000000a4a508723e */ /* 0x008fe400000008ff */
[----:B------:R-:W-:Y:S02]  /*67a0*/  LOP3.LUT R4, R4, 0xffff, RZ, 0xc0, !PT ;  /* 0x0000ffff04047812 */ /* 0x000fe400078ec0ff */
[----:B------:R-:W-:Y:S02]  /*67b0*/  ISETP.LE.U32.AND P3, PT, R13, UR5, PT ;  /* 0x000000050d007c0c */ /* 0x000fe4000bf63070 */
[----:B------:R-:W-:Y:S02]  /*67c0*/  ISETP.LE.U32.AND P5, PT, R4, UR5, PT ;  /* 0x0000000504007c0c */ /* 0x000fe4000bfa3070 */
[C---:B------:R-:W-:Y:S01]  /*67d0*/  LOP3.LUT R5, R12.reuse, 0xff, RZ, 0xc0, !PT ;  /* 0x000000ff0c057812 */ /* 0x040fe200078ec0ff */
[----:B------:R-:W-:Y:S01]  /*67e0*/  MUFU.EX2 R159, R46 ;  /* 0x0000002e009f7308 */ /* 0x000fe20000000800 */
[----:B------:R-:W-:Y:S02]  /*67f0*/  LOP3.LUT R4, R12, 0xffff, RZ, 0xc0, !PT ;  /* 0x0000ffff0c047812 */ /* 0x000fe400078ec0ff */
[----:B------:R-:W-:Y:S02]  /*6800*/  ISETP.LE.U32.AND P6, PT, R5, UR5, PT ;  /* 0x0000000505007c0c */ /* 0x000fe4000bfc3070 */
[----:B------:R-:W-:Y:S02]  /*6810*/  SHF.R.U32.HI R5, RZ, 0x8, R4 ;  /* 0x00000008ff057819 */ /* 0x000fe40000011604 */
[----:B------:R-:W-:Y:S01]  /*6820*/  SHF.R.U32.HI R4, RZ, 0x10, R12 ;  /* 0x00000010ff047819 */ /* 0x000fe2000001160c */
[----:B-1----:R-:W-:Y:S01]  /*6830*/  @!P3 FADD.FTZ R152, -R152, -RZ ;  /* 0x800000ff9898b221 */ /* 0x002fe20000010100 */
[----:B------:R-:W-:Y:S01]  /*6840*/  LOP3.LUT R5, R5, 0xffff, RZ, 0xc0, !PT ;  /* 0x0000ffff05057812 */ /* 0x000fe200078ec0ff */
[----:B--2---:R-:W-:Y:S01]  /*6850*/  @!P5 FADD.FTZ R147, -R147, -RZ ;  /* 0x800000ff9393d221 */ /* 0x004fe20000010100 */
[----:B------:R-:W-:Y:S01]  /*6860*/  LOP3.LUT R4, R4, 0xff, RZ, 0xc0, !PT ;  /* 0x000000ff04047812 */ /* 0x000fe200078ec0ff */
[----:B------:R-:W1:Y:S01]  /*6870*/  MUFU.EX2 R151, R39 ;  /* 0x0000002700977308 */ /* 0x000e620000000800 */
[----:B------:R-:W-:Y:S01]  /*6880*/  ISETP.LE.U32.AND P5, PT, R5, UR5, PT ;  /* 0x0000000505007c0c */ /* 0x000fe2000bfa3070 */
[----:B----4-:R-:W-:Y:S01]  /*6890*/  @!P4 FADD.FTZ R148, -R148, -RZ ;  /* 0x800000ff9494c221 */ /* 0x010fe20000010100 */
[----:B------:R-:W-:Y:S01]  /*68a0*/  ISETP.LE.U32.AND P3, PT, R4, UR5, PT ;  /* 0x0000000504007c0c */ /* 0x000fe2000bf63070 */
[----:B------:R-:W-:Y:S01]  /*68b0*/  @!P6 FADD.FTZ R156, -R156, -RZ ;  /* 0x800000ff9c9ce221 */ /* 0x000fe20000010100 */
[----:B------:R-:W-:Y:S02]  /*68c0*/  ISETP.LE.U32.AND P4, PT, R6, UR5, PT ;  /* 0x0000000506007c0c */ /* 0x000fe4000bf83070 */
[----:B------:R-:W-:Y:S02]  /*68d0*/  SHF.R.U32.HI R4, RZ, 0x8, R17 ;  /* 0x00000008ff047819 */ /* 0x000fe40000011611 */
[----:B------:R-:W-:Y:S01]  /*68e0*/  LOP3.LUT R5, R18, 0xff, RZ, 0xc0, !PT ;  /* 0x000000ff12057812 */ /* 0x000fe200078ec0ff */
[----:B------:R-:W2:Y:S01]  /*68f0*/  MUFU.EX2 R160, R47 ;  /* 0x0000002f00a07308 */ /* 0x000ea20000000800 */
[----:B------:R-:W-:Y:S02]  /*6900*/  LOP3.LUT R4, R4, 0xffff, RZ, 0xc0, !PT ;  /* 0x0000ffff04047812 */ /* 0x000fe400078ec0ff */
[----:B------:R-:W-:Y:S01]  /*6910*/  ISETP.LE.U32.AND P6, PT, R5, UR5, PT ;  /* 0x0000000505007c0c */ /* 0x000fe2000bfc3070 */
[----:B------:R-:W-:Y:S01]  /*6920*/  @!P5 FADD.FTZ R154, -R154, -RZ ;  /* 0x800000ff9a9ad221 */ /* 0x000fe20000010100 */
[----:B------:R-:W-:Y:S01]  /*6930*/  LOP3.LUT R5, R11, 0xffff, RZ, 0xc0, !PT ;  /* 0x0000ffff0b057812 */ /* 0x000fe200078ec0ff */
[----:B------:R-:W-:Y:S01]  /*6940*/  @!P3 FADD.FTZ R162, -R162, -RZ ;  /* 0x800000ffa2a2b221 */ /* 0x000fe20000010100 */
[----:B------:R-:W-:Y:S01]  /*6950*/  ISETP.LE.U32.AND P3, PT, R20, UR5, PT ;  /* 0x0000000514007c0c */ /* 0x000fe2000bf63070 */
[----:B------:R-:W-:Y:S01]  /*6960*/  @!P4 FADD.FTZ R161, -R161, -RZ ;  /* 0x800000ffa1a1c221 */ /* 0x000fe20000010100 */
[----:B------:R-:W-:Y:S01]  /*6970*/  ISETP.LE.U32.AND P5, PT, R4, UR5, PT ;  /* 0x0000000504007c0c */ /* 0x000fe2000bfa3070 */
[----:B------:R-:W3:Y:S01]  /*6980*/  MUFU.EX2 R150, R44 ;  /* 0x0000002c00967308 */ /* 0x000ee20000000800 */
[----:B------:R-:W-:Y:S02]  /*6990*/  LOP3.LUT R4, R102, 0xff, RZ, 0xc0, !PT ;  /* 0x000000ff66047812 */ /* 0x000fe400078ec0ff */
[----:B------:R-:W-:Y:S01]  /*69a0*/  SHF.R.U32.HI R6, RZ, 0x8, R5 ;  /* 0x00000008ff067819 */ /* 0x000fe20000011605 */
[----:B-1----:R-:W-:Y:S01]  /*69b0*/  @!P1 FADD.FTZ R151, -R151, -RZ ;  /* 0x800000ff97979221 */ /* 0x002fe20000010100 */
[----:B------:R-:W-:Y:S01]  /*69c0*/  ISETP.LE.U32.AND P4, PT, R4, UR5, PT ;  /* 0x0000000504007c0c */ /* 0x000fe2000bf83070 */
[----:B------:R-:W-:Y:S01]  /*69d0*/  @!P6 FADD.FTZ R159, -R159, -RZ ;  /* 0x800000ff9f9fe221 */ /* 0x000fe20000010100 */
[----:B------:R-:W-:Y:S02]  /*69e0*/  SHF.R.U32.HI R4, RZ, 0x8, R33 ;  /* 0x00000008ff047819 */ /* 0x000fe40000011621 */
[----:B------:R-:W-:Y:S01]  /*69f0*/  ISETP.LE.U32.AND P1, PT, R19, UR5, PT ;  /* 0x0000000513007c0c */ /* 0x000fe2000bf23070 */
[----:B------:R-:W1:Y:S01]  /*6a00*/  MUFU.EX2 R149, R45 ;  /* 0x0000002d00957308 */ /* 0x000e620000000800 */
[----:B------:R-:W-:Y:S02]  /*6a10*/  LOP3.LUT R4, R4, 0xffff, RZ, 0xc0, !PT ;  /* 0x0000ffff04047812 */ /* 0x000fe400078ec0ff */
[----:B------:R-:W-:Y:S01]  /*6a20*/  F2FP.RELU.PACK_AB R0, R161, R162 ;  /* 0x000000a2a100723e */ /* 0x000fe200000008ff */
[----:B--2---:R-:W-:Y:S01]  /*6a30*/  @!P3 FADD.FTZ R160, -R160, -RZ ;  /* 0x800000ffa0a0b221 */ /* 0x004fe20000010100 */
[----:B------:R-:W-:Y:S02]  /*6a40*/  ISETP.LE.U32.AND P6, PT, R4, UR5, PT ;  /* 0x0000000504007c0c */ /* 0x000fe4000bfc3070 */
[--C-:B------:R-:W-:Y:S01]  /*6a50*/  SHF.R.U32.HI R4, RZ, 0x10, R11.reuse ;  /* 0x00000010ff047819 */ /* 0x100fe2000001160b */
[----:B------:R-:W-:Y:S01]  /*6a60*/  @!P4 FADD.FTZ R144, -R144, -RZ ;  /* 0x800000ff9090c221 */ /* 0x000fe20000010100 */
[----:B------:R-:W-:Y:S01]  /*6a70*/  ISETP.LE.U32.AND P3, PT, R7, UR5, PT ;  /* 0x0000000507007c0c */ /* 0x000fe2000bf63070 */
[----:B------:R-:W2:Y:S01]  /*6a80*/  MUFU.EX2 R112, R10 ;  /* 0x0000000a00707308 */ /* 0x000ea20000000800 */
[----:B------:R-:W-:Y:S02]  /*6a90*/  LOP3.LUT R5, R4, 0xff, RZ, 0xc0, !PT ;  /* 0x000000ff04057812 */ /* 0x000fe400078ec0ff */
[----:B------:R-:W-:Y:S01]  /*6aa0*/  LOP3.LUT R7, R11, 0xff, RZ, 0xc0, !PT ;  /* 0x000000ff0b077812 */ /* 0x000fe200078ec0ff */
[----:B---3--:R-:W-:Y:S01]  /*6ab0*/  @!P1 FADD.FTZ R150, -R150, -RZ ;  /* 0x800000ff96969221 */ /* 0x008fe20000010100 */
[----:B------:R-:W-:Y:S02]  /*6ac0*/  ISETP.LE.U32.AND P1, PT, R15, UR5, PT ;  /* 0x000000050f007c0c */ /* 0x000fe4000bf23070 */
[----:B------:R-:W-:Y:S01]  /*6ad0*/  ISETP.LE.U32.AND P2, PT, R7, UR5, PT ;  /* 0x0000000507007c0c */ /* 0x000fe2000bf43070 */
[----:B------:R-:W-:Y:S01]  /*6ae0*/  @!P6 FADD.FTZ R136, -R136, -RZ ;  /* 0x800000ff8888e221 */ /* 0x000fe20000010100 */
[----:B------:R-:W-:Y:S02]  /*6af0*/  SHF.R.U32.HI R11, RZ, 0x18, R11 ;  /* 0x00000018ff0b7819 */ /* 0x000fe4000001160b */
[----:B------:R-:W-:Y:S01]  /*6b00*/  LOP3.LUT R4, R6, 0xffff, RZ, 0xc0, !PT ;  /* 0x0000ffff06047812 */ /* 0x000fe200078ec0ff */
[----:B------:R-:W-:Y:S01]  /*6b10*/  @!P3 FADD.FTZ R134, -R134, -RZ ;  /* 0x800000ff8686b221 */ /* 0x000fe20000010100 */
[----:B------:R-:W-:Y:S01]  /*6b20*/  ISETP.LE.U32.AND P0, PT, R11, UR5, PT ;  /* 0x000000050b007c0c */ /* 0x000fe2000bf03070 */
[----:B-1----:R-:W-:Y:S01]  /*6b30*/  @!P5 FADD.FTZ R149, -R149, -RZ ;  /* 0x800000ff9595d221 */ /* 0x002fe20000010100 */
[----:B------:R-:W-:Y:S02]  /*6b40*/  ISETP.LE.U32.AND P4, PT, R4, UR5, PT ;  /* 0x0000000504007c0c */ /* 0x000fe4000bf83070 */
[----:B------:R-:W-:Y:S01]  /*6b50*/  LOP3.LUT R4, R9, 0xffff, RZ, 0xc0, !PT ;  /* 0x0000ffff09047812 */ /* 0x000fe200078ec0ff */
[----:B------:R-:W-:Y:S01]  /*6b60*/  @!P1 FADD.FTZ R115, -R115, -RZ ;  /* 0x800000ff73739221 */ /* 0x000fe20000010100 */
[----:B------:R-:W-:Y:S01]  /*6b70*/  ISETP.LE.U32.AND P6, PT, R5, UR5, PT ;  /* 0x0000000505007c0c */ /* 0x000fe2000bfc3070 */
[----:B------:R-:W-:Y:S01]  /*6b80*/  @!P2 FADD.FTZ R132, -R132, -RZ ;  /* 0x800000ff8484a221 */ /* 0x000fe20000010100 */
[----:B------:R-:W-:Y:S02]  /*6b90*/  LOP3.LUT R5, R9, 0xff, RZ, 0xc0, !PT ;  /* 0x000000ff09057812 */ /* 0x000fe400078ec0ff */
[----:B------:R-:W-:Y:S02]  /*6ba0*/  SHF.R.U32.HI R6, RZ, 0x8, R23 ;  /* 0x00000008ff067819 */ /* 0x000fe40000011617 */
[----:B------:R-:W-:Y:S01]  /*6bb0*/  SHF.R.U32.HI R4, RZ, 0x8, R4 ;  /* 0x00000008ff047819 */ /* 0x000fe20000011604 */
[----:B------:R-:W-:Y:S01]  /*6bc0*/  @!P0 FADD.FTZ R135, -R135, -RZ ;  /* 0x800000ff87878221 */ /* 0x000fe20000010100 */
[----:B------:R-:W-:Y:S01]  /*6bd0*/  ISETP.LE.U32.AND P2, PT, R5, UR5, PT ;  /* 0x0000000505007c0c */ /* 0x000fe2000bf43070 */
[----:B------:R-:W-:Y:S01]  /*6be0*/  @!P4 FADD.FTZ R131, -R131, -RZ ;  /* 0x800000ff8383c221 */ /* 0x000fe20000010100 */
[----:B------:R-:W-:Y:S02]  /*6bf0*/  LOP3.LUT R4, R4, 0xffff, RZ, 0xc0, !PT ;  /* 0x0000ffff04047812 */ /* 0x000fe400078ec0ff */
[----:B------:R-:W-:Y:S01]  /*6c00*/  F2FP.RELU.PACK_AB R7, R180, R182 ;  /* 0x000000b6b407723e */ /* 0x000fe200000008ff */
[----:B------:R-:W-:Y:S01]  /*6c10*/  @!P6 FADD.FTZ R139, -R139, -RZ ;  /* 0x800000ff8b8be221 */ /* 0x000fe20000010100 */
[--C-:B------:R-:W-:Y:S02]  /*6c20*/  SHF.R.U32.HI R5, RZ, 0x10, R9.reuse ;  /* 0x00000010ff057819 */ /* 0x100fe40000011609 */
[----:B------:R-:W-:Y:S01]  /*6c30*/  ISETP.LE.U32.AND P5, PT, R16, UR5, PT ;  /* 0x0000000510007c0c */ /* 0x000fe2000bfa3070 */
[----:B------:R1:W-:Y:S01]  /*6c40*/  STS [R197+0x12000], R7 ;  /* 0x01200007c5007388 */ /* 0x0003e20000000800 */
[----:B------:R-:W-:Y:S02]  /*6c50*/  ISETP.LE.U32.AND P4, PT, R4, UR5, PT ;  /* 0x0000000504007c0c */ /* 0x000fe4000bf83070 */
[----:B------:R-:W-:Y:S01]  /*6c60*/  LOP3.LUT R4, R5, 0xff, RZ, 0xc0, !PT ;  /* 0x000000ff05047812 */ /* 0x000fe200078ec0ff */
[----:B------:R-:W-:Y:S01]  /*6c70*/  @!P2 FADD.FTZ R143, -R143, -RZ ;  /* 0x800000ff8f8fa221 */ /* 0x000fe20000010100 */
[----:B------:R-:W-:Y:S02]  /*6c80*/  SHF.R.U32.HI R9, RZ, 0x18, R9 ;  /* 0x00000018ff097819 */ /* 0x000fe40000011609 */
[----:B------:R-:W-:Y:S02]  /*6c90*/  SHF.R.U32.HI R5, RZ, 0x8, R21 ;  /* 0x00000008ff057819 */ /* 0x000fe40000011615 */
[----:B------:R-:W-:Y:S02]  /*6ca0*/  ISETP.LE.U32.AND P0, PT, R14, UR5, PT ;  /* 0x000000050e007c0c */ /* 0x000fe4000bf03070 */
[----:B------:R-:W-:Y:S01]  /*6cb0*/  ISETP.LE.U32.AND P6, PT, R4, UR5, PT ;  /* 0x0000000504007c0c */ /* 0x000fe2000bfc3070 */
[----:B--2---:R-:W-:Y:S01]  /*6cc0*/  @!P5 FADD.FTZ R112, -R112, -RZ ;  /* 0x800000ff7070d221 */ /* 0x004fe20000010100 */
[----:B------:R-:W-:Y:S01]  /*6cd0*/  LOP3.LUT R4, R5, 0xffff, RZ, 0xc0, !PT ;  /* 0x0000ffff05047812 */ /* 0x000fe200078ec0ff */
[----:B------:R-:W-:Y:S01]  /*6ce0*/  @!P4 FADD.FTZ R141, -R141, -RZ ;  /* 0x800000ff8d8dc221 */ /* 0x000fe20000010100 */
[----:B------:R-:W-:Y:S02]  /*6cf0*/  LOP3.LUT R5, R22, 0xff, RZ, 0xc0, !PT ;  /* 0x000000ff16057812 */ /* 0x000fe400078ec0ff */
[----:B------:R-:W-:Y:S02]  /*6d00*/  ISETP.LE.U32.AND P2, PT, R4, UR5, PT ;  /* 0x0000000504007c0c */ /* 0x000fe4000bf43070 */
[----:B------:R-:W-:Y:S02]  /*6d10*/  LOP3.LUT R4, R24, 0xff, RZ, 0xc0, !PT ;  /* 0x000000ff18047812 */ /* 0x000fe400078ec0ff */
[----:B------:R-:W-:Y:S01]  /*6d20*/  ISETP.LE.U32.AND P1, PT, R5, UR5, PT ;  /* 0x0000000505007c0c */ /* 0x000fe2000bf23070 */
[----:B------:R-:W-:Y:S01]  /*6d30*/  @!P0 FADD.FTZ R138, -R138, -RZ ;  /* 0x800000ff8a8a8221 */ /* 0x000fe20000010100 */
[----:B------:R-:W-:Y:S01]  /*6d40*/  F2FP.RELU.PACK_AB R5, R169, R170 ;  /* 0x000000aaa905723e */ /* 0x000fe200000008ff */
[----:B------:R-:W-:Y:S01]  /*6d50*/  @!P6 FADD.FTZ R146, -R146, -RZ ;  /* 0x800000ff9292e221 */ /* 0x000fe20000010100 */
[----:B------:R-:W-:Y:S02]  /*6d60*/  ISETP.LE.U32.AND P4, PT, R9, UR5, PT ;  /* 0x0000000509007c0c */ /* 0x000fe4000bf83070 */
[----:B------:R-:W-:Y:S02]  /*6d70*/  ISETP.LE.U32.AND P6, PT, R4, UR5, PT ;  /* 0x0000000504007c0c */ /* 0x000fe4000bfc3070 */
[----:B------:R-:W-:Y:S01]  /*6d80*/  LOP3.LUT R4, R6, 0xffff, RZ, 0xc0, !PT ;  /* 0x0000ffff06047812 */ /* 0x000fe200078ec0ff */
[----:B------:R-:W-:Y:S01]  /*6d90*/  @!P2 FADD.FTZ R114, -R114, -RZ ;  /* 0x800000ff7272a221 */ /* 0x000fe20000010100 */
[----:B------:R-:W-:Y:S02]  /*6da0*/  F2FP.RELU.PACK_AB R6, R179, R181 ;  /* 0x000000b5b306723e */ /* 0x000fe400000008ff */
[----:B------:R-:W-:Y:S01]  /*6db0*/  ISETP.LE.U32.AND P2, PT, R4, UR5, PT ;  /* 0x0000000504007c0c */ /* 0x000fe2000bf43070 */
[----:B------:R-:W-:Y:S01]  /*6dc0*/  @!P1 FADD.FTZ R142, -R142, -RZ ;  /* 0x800000ff8e8e9221 */ /* 0x000fe20000010100 */
[----:B------:R-:W-:Y:S01]  /*6dd0*/  F2FP.RELU.PACK_AB R4, R175, R176 ;  /* 0x000000b0af04723e */ /* 0x000fe200000008ff */
[----:B------:R2:W-:Y:S01]  /*6de0*/  STS [R197+0x12400], R6 ;  /* 0x01240006c5007388 */ /* 0x0005e20000000800 */
[----:B-1----:R-:W-:Y:S01]  /*6df0*/  F2FP.RELU.PACK_AB R7, R185, R186 ;  /* 0x000000bab907723e */ /* 0x002fe200000008ff */
[----:B------:R-:W-:Y:S01]  /*6e00*/  @!P4 FADD.FTZ R145, -R145, -RZ ;  /* 0x800000ff9191c221 */ /* 0x000fe20000010100 */
[----:B------:R-:W-:Y:S01]  /*6e10*/  FSETP.GE.FTZ.AND P1, PT, R169, RZ, PT ;  /* 0x000000ffa900720b */ /* 0x000fe20003f36000 */
[----:B------:R1:W-:Y:S01]  /*6e20*/  STS [R198+0x12000], R5 ;  /* 0x01200005c6007388 */ /* 0x0003e20000000800 */
[----:B------:R-:W-:Y:S01]  /*6e30*/  FSETP.GE.FTZ.AND P3, PT, R180, RZ, PT ;  /* 0x000000ffb400720b */ /* 0x000fe20003f76000 */
[----:B------:R-:W-:Y:S01]  /*6e40*/  @!P6 FADD.FTZ R113, -R113, -RZ ;  /* 0x800000ff7171e221 */ /* 0x000fe20000010100 */
[----:B------:R-:W-:Y:S01]  /*6e50*/  FSETP.GE.FTZ.AND P4, PT, R182, RZ, PT ;  /* 0x000000ffb600720b */ /* 0x000fe20003f96000 */
[----:B------:R3:W-:Y:S02]  /*6e60*/  STS [R198+0x12400], R4 ;  /* 0x01240004c6007388 */ /* 0x0007e40000000800 */
[----:B------:R-:W-:Y:S01]  /*6e70*/  @!P2 FADD.FTZ R133, -R133, -RZ ;  /* 0x800000ff8585a221 */ /* 0x000fe20000010100 */
[----:B------:R-:W-:Y:S01]  /*6e80*/  FSETP.GE.FTZ.AND P2, PT, R170, RZ, PT ;  /* 0x000000ffaa00720b */ /* 0x000fe20003f56000 */
[----:B------:R4:W-:Y:S01]  /*6e90*/  STS [R197+0x14000], R7 ;  /* 0x01400007c5007388 */ /* 0x0009e20000000800 */
        /* <DEDUP_REMOVED lines=61> */
[----:B------:R-:W-:Y:S01]  /*7270*/  LDSM.16.M88.4 R108, [R123+0x5000] ;  /* 0x005000007b6c783b */ /* 0x000fe20000000200 */
        /* <DEDUP_REMOVED lines=31> */
[C---:B------:R-:W-:Y:S07]  /*7470*/  HMMA.16816.F32 R56, R108.reuse, R100, R56 ;  /* 0x000000646c38723c */ /* 0x040fee0000001838 */
[----:B------:R-:W-:Y:S01]  /*7480*/  IMAD.U32 R100, RZ, RZ, UR27 ;  /* 0x0000001bff647e24 */ /* 0x000fe2000f8e00ff */
[-C--:B------:R-:W-:Y:S01]  /*7490*/  HMMA.16816.F32 R60, R108, R102.reuse, R60 ;  /* 0x000000666c3c723c */ /* 0x080fe2000000183c */
[----:B------:R-:W-:Y:S06]  /*74a0*/  IMAD.U32 R101, RZ, RZ, UR26 ;  /* 0x0000001aff657e24 */ /* 0x000fec000f8e00ff */
[C---:B------:R-:W-:Y:S01]  /*74b0*/  LEA R110, P0, R240.reuse, R100, 0x2 ;  /* 0x00000064f06e7211 */ /* 0x040fe200078010ff */
[----:B------:R-:W-:Y:S04]  /*74c0*/  HMMA.16816.F32 R64, R104, R102, R64 ;  /* 0x000000666840723c */ /* 0x000fe80000001840 */
[----:B------:R-:W-:Y:S02]  /*74d0*/  LEA.HI.X.SX32 R111, R240, R101, 0x2, P0 ;  /* 0x00000065f06f7211 */ /* 0x000fe400000f16ff */
[----:B------:R-:W-:Y:S03]  /*74e0*/  FSETP.GE.FTZ.AND P0, PT, R164, RZ, PT ;  /* 0x000000ffa400720b */ /* 0x000fe60003f16000 */
[----:B------:R-:W2:Y:S04]  /*74f0*/  LDG.E R108, [R110.64] ;  /* 0x000000326e6c7981 */ /* 0x000ea8000c1e1900 */
[----:B------:R-:W3:Y:S04]  /*7500*/  LDG.E R101, [R110.64+0x20] ;  /* 0x000020326e657981 */ /* 0x000ee8000c1e1900 */
[----:B------:R-:W4:Y:S04]  /*7510*/  LDG.E R100, [R110.64+0x100] ;  /* 0x000100326e647981 */ /* 0x000f28000c1e1900 */
[----:B------:R-:W3:Y:S01]  /*7520*/  LDG.E R0, [R110.64+0x120] ;  /* 0x000120326e007981 */ /* 0x000ee2000c1e1900 */
[C---:B--2---:R-:W-:Y:S02]  /*7530*/  FADD.FTZ R103, -R108.reuse, R4 ;  /* 0x000000046c677221 */ /* 0x044fe40000010100 */
[C---:B------:R-:W-:Y:S02]  /*7540*/  FADD.FTZ R4, -R108.reuse, R20 ;  /* 0x000000146c047221 */ /* 0x040fe40000010100 */
[C---:B------:R-:W-:Y:S01]  /*7550*/  FADD.FTZ R102, -R108.reuse, R5 ;  /* 0x000000056c667221 */ /* 0x040fe20000010100 */
[-C--:B------:R-:W-:Y:S01]  /*7560*/  FSEL R20, R103, R108.reuse, P4 ;  /* 0x0000006c67147208 */ /* 0x080fe20002000000 */
        /* <DEDUP_REMOVED lines=18> */
[C---:B------:R-:W-:Y:S01]  /*7690*/  FADD.FTZ R17, -R108.reuse, R32 ;  /* 0x000000206c117221 */ /* 0x040fe20000010100 */
[----:B------:R-:W-:Y:S01]  /*76a0*/  FSETP.GE.FTZ.AND P1, PT, R137, RZ, PT ;  /* 0x000000ff8900720b */ /* 0x000fe20003f36000 */
        /* <DEDUP_REMOVED lines=9> */
[----:B------:R-:W-:Y:S01]  /*7740*/  FSETP.GE.FTZ.AND P4, PT, R165, RZ, PT ;  /* 0x000000ffa500720b */ /* 0x000fe20003f96000 */
[C---:B------:R-:W-:Y:S01]  /*7750*/  FADD.FTZ R52, -R108.reuse, R52 ;  /* 0x000000346c347221 */ /* 0x040fe20000010100 */
[-C--:B------:R-:W-:Y:S01]  /*7760*/  FSEL R17, R17, R108.reuse, P3 ;  /* 0x0000006c11117208 */ /* 0x080fe20001800000 */
[----:B------:R-:W-:Y:S01]  /*7770*/  FADD.FTZ R64, -R108, R64 ;  /* 0x000000406c407221 */ /* 0x000fe20000010100 */
[----:B------:R-:W-:Y:S01]  /*7780*/  FSEL R16, R16, R108, P2 ;  /* 0x0000006c10107208 */ /* 0x000fe20001000000 */
[----:B------:R-:W-:Y:S01]  /*7790*/  FMUL.FTZ R147, R147, R4 ;  /* 0x0000000493937220 */ /* 0x000fe20000410000 */
[----:B------:R-:W-:Y:S01]  /*77a0*/  FSETP.GE.FTZ.AND P3, PT, R136, RZ, PT ;  /* 0x000000ff8800720b */ /* 0x000fe20003f76000 */
[----:B---3--:R-:W-:Y:S01]  /*77b0*/  FADD.FTZ R4, -R101, R7 ;  /* 0x0000000765047221 */ /* 0x008fe20000010100 */
[----:B------:R-:W-:Y:S01]  /*77c0*/  FSETP.GE.FTZ.AND P2, PT, R132, RZ, PT ;  /* 0x000000ff8400720b */ /* 0x000fe20003f56000 */
[----:B------:R-:W-:Y:S01]  /*77d0*/  FMUL.FTZ R148, R148, R5 ;  /* 0x0000000594947220 */ /* 0x000fe20000410000 */
[-C--:B------:R-:W-:Y:S01]  /*77e0*/  FSEL R53, R53, R108.reuse, P1 ;  /* 0x0000006c35357208 */ /* 0x080fe20000800000 */
[----:B------:R-:W-:Y:S01]  /*77f0*/  FADD.FTZ R5, -R101, R6 ;  /* 0x0000000665057221 */ /* 0x000fe20000010100 */
[----:B------:R-:W-:Y:S01]  /*7800*/  FSETP.GE.FTZ.AND P1, PT, R115, RZ, PT ;  /* 0x000000ff7300720b */ /* 0x000fe20003f36000 */
[C---:B------:R-:W-:Y:S01]  /*7810*/  FADD.FTZ R19, -R101.reuse, R19 ;  /* 0x0000001365137221 */ /* 0x040fe20000010100 */
[-C--:B------:R-:W-:Y:S01]  /*7820*/  FSEL R20, R20, R108.reuse, P4 ;  /* 0x0000006c14147208 */ /* 0x080fe20002000000 */
[----:B------:R-:W-:Y:S01]  /*7830*/  FADD.FTZ R18, -R101, R18 ;  /* 0x0000001265127221 */ /* 0x000fe20000010100 */
[-C--:B------:R-:W-:Y:S01]  /*7840*/  FSEL R49, R49, R108.reuse, P3 ;  /* 0x0000006c31317208 */ /* 0x080fe20001800000 */
[C---:B------:R-:W-:Y:S01]  /*7850*/  FADD.FTZ R23, -R101.reuse, R23 ;  /* 0x0000001765177221 */ /* 0x040fe20000010100 */
[-C--:B------:R-:W-:Y:S01]  /*7860*/  FSEL R52, R52, R108.reuse, P2 ;  /* 0x0000006c34347208 */ /* 0x080fe20001000000 */
[----:B------:R-:W-:Y:S01]  /*7870*/  FADD.FTZ R22, -R101, R22 ;  /* 0x0000001665167221 */ /* 0x000fe20000010100 */
[----:B------:R-:W-:Y:S01]  /*7880*/  FSEL R64, R64, R108, P1 ;  /* 0x0000006c40407208 */ /* 0x000fe20000800000 */
[----:B------:R-:W-:Y:S01]  /*7890*/  @P0 FADD.FTZ R108, -R108, R65 ;  /* 0x000000416c6c0221 */ /* 0x000fe20000010100 */
[----:B------:R-:W-:Y:S01]  /*78a0*/  FSETP.GE.FTZ.AND P0, PT, R179, RZ, PT ;  /* 0x000000ffb300720b */ /* 0x000fe20003f16000 */
[----:B------:R-:W-:Y:S01]  /*78b0*/  FADD.FTZ R35, -R101, R35 ;  /* 0x0000002365237221 */ /* 0x000fe20000010100 */
[----:B------:R-:W-:Y:S01]  /*78c0*/  FSETP.GE.FTZ.AND P1, PT, R181, RZ, PT ;  /* 0x000000ffb500720b */ /* 0x000fe20003f36000 */
[C---:B------:R-:W-:Y:S01]  /*78d0*/  FADD.FTZ R34, -R101.reuse, R34 ;  /* 0x0000002265227221 */ /* 0x040fe20000010100 */
        /* <DEDUP_REMOVED lines=9> */
[----:B------:R-:W-:Y:S01]  /*7970*/  FMUL.FTZ R179, R179, R4 ;  /* 0x00000004b3b37220 */ /* 0x000fe20000410000 */
[----:B------:R-:W-:Y:S01]  /*7980*/  FSETP.GE.FTZ.AND P0, PT, R167, RZ, PT ;  /* 0x000000ffa700720b */ /* 0x000fe20003f16000 */
[----:B----4-:R-:W-:Y:S01]  /*7990*/  FADD.FTZ R4, -R100, R8 ;  /* 0x0000000864047221 */ /* 0x010fe20000010100 */
[----:B------:R-:W-:Y:S01]  /*79a0*/  FSEL R18, R18, R101, P1 ;  /* 0x0000006512127208 */ /* 0x000fe20000800000 */
[----:B------:R-:W-:Y:S01]  /*79b0*/  FADD.FTZ R6, -R101, R55 ;  /* 0x0000003765067221 */ /* 0x000fe20000010100 */
[----:B------:R-:W-:Y:S01]  /*79c0*/  FSETP.GE.FTZ.AND P1, PT, R171, RZ, PT ;  /* 0x000000ffab00720b */ /* 0x000fe20003f36000 */
[----:B------:R-:W-:Y:S01]  /*79d0*/  FMUL.FTZ R181, R181, R5 ;  /* 0x00000005b5b57220 */ /* 0x000fe20000410000 */
[-C--:B------:R-:W-:Y:S01]  /*79e0*/  FSEL R23, R23, R101.reuse, P0 ;  /* 0x0000006517177208 */ /* 0x080fe20000000000 */
[----:B------:R-:W-:Y:S01]  /*79f0*/  FADD.FTZ R7, -R101, R54 ;  /* 0x0000003665077221 */ /* 0x000fe20000010100 */
        /* <DEDUP_REMOVED lines=39> */
[C---:B------:R-:W-:Y:S01]  /*7c70*/  FADD.FTZ R4, -R100.reuse, R25 ;  /* 0x0000001964047221 */ /* 0x040fe20000010100 */
        /* <DEDUP_REMOVED lines=12> */
[----:B------:R-:W-:Y:S01]  /*7d40*/  FSEL R6, R6, R100, P2 ;  /* 0x0000006406067208 */ /* 0x000fe20001000000 */
[----:B------:R-:W-:Y:S01]  /*7d50*/  FADD.FTZ R5, -R100, R24 ;  /* 0x0000001864057221 */ /* 0x000fe20000010100 */
[----:B------:R-:W-:Y:S01]  /*7d60*/  FSETP.GE.FTZ.AND P0, PT, R150, RZ, PT ;  /* 0x000000ff9600720b */ /* 0x000fe20003f16000 */
[----:B------:R-:W-:Y:S01]  /*7d70*/  @P1 FADD.FTZ R101, -R101, R67 ;  /* 0x0000004365651221 */ /* 0x000fe20000010100 */
[----:B------:R-:W-:Y:S01]  /*7d80*/  FSETP.GE.FTZ.AND P1, PT, R174, RZ, PT ;  /* 0x000000ffae00720b */ /* 0x000fe20003f36000 */
[----:B------:R-:W-:Y:S01]  /*7d90*/  FMUL.FTZ R39, R173, R4 ;  /* 0x00000004ad277220 */ /* 0x000fe20000410000 */
[-C--:B------:R-:W-:Y:S01]  /*7da0*/  FSEL R7, R7, R100.reuse, P3 ;  /* 0x0000006407077208 */ /* 0x080fe20001800000 */
[C---:B------:R-:W-:Y:S01]  /*7db0*/  FADD.FTZ R4, -R100.reuse, R44 ;  /* 0x0000002c64047221 */ /* 0x040fe20000010100 */
[----:B------:R-:W-:Y:S01]  /*7dc0*/  FSEL R5, R5, R100, P1 ;  /* 0x0000006405057208 */ /* 0x000fe20000800000 */
        /* <DEDUP_REMOVED lines=146> */
.L_x_618:
        /* <DEDUP_REMOVED lines=148> */
.L_x_619:
        /* <DEDUP_REMOVED lines=17> */
[----:B------:R-:W4:Y:S01]  /*9140*/  LDSM.16.M88.4 R32, [R129] ;  /* 0x000000008120783b */ /* 0x000f220000000200 */
[----:B------:R-:W-:Y:S02]  /*9150*/  UIADD3 UR6, UR6, -0x1, URZ ;  /* 0xffffffff06067890 */ /* 0x000fe4000fffe03f */
[----:B------:R-:W-:Y:S01]  /*9160*/  UISETP.NE.U32.AND UP0, UPT, UR23, 0x1, UPT ;  /* 0x000000011700788c */ /* 0x000fe2000bf05070 */
[----:B------:R-:W-:Y:S04]  /*9170*/  LDSM.16.M88.4 R36, [R121] ;  /* 0x000000007924783b */ /* 0x000fe80000000200 */
[----:B------:R-:W3:Y:S04]  /*9180*/  LDSM.16.MT88.4 R40, [R0+0x6800] ;  /* 0x006800000028783b */ /* 0x000ee80000004200 */
[----:B------:R-:W3:Y:S04]  /*9190*/  LDSM.16.M88.4 R44, [R121+0x2000] ;  /* 0x00200000792c783b */ /* 0x000ee80000000200 */
        /* <DEDUP_REMOVED lines=281> */
.L_x_621:
        /* <DEDUP_REMOVED lines=17> */
.L_x_622:
        /* <DEDUP_REMOVED lines=43> */
.L_x_624:
[----:B--2---:R-:W-:Y:S05]  /*a6f0*/  BSYNC B0 ;  /* 0x0000000000007941 */ /* 0x004fea0003800000 */
.L_x_623:
        /* <DEDUP_REMOVED lines=14> */
.L_x_626:
[----:B------:R-:W-:Y:S05]  /*a7e0*/  BSYNC B0 ;  /* 0x0000000000007941 */ /* 0x000fea0003800000 */
.L_x_625:
        /* <DEDUP_REMOVED lines=25> */
.L_x_628:
[----:B------:R-:W-:Y:S05]  /*a980*/  BSYNC B0 ;  /* 0x0000000000007941 */ /* 0x000fea0003800000 */
.L_x_627:
        /* <DEDUP_REMOVED lines=11> */
.L_x_601:
[----:B------:R-:W-:Y:S05]  /*aa40*/  BSYNC B1 ;  /* 0x0000000000017941 */ /* 0x000fea0003800000 */
.L_x_587:
        /* <DEDUP_REMOVED lines=11> */
.L_x_629:
[----:B------:R-:W-:Y:S05]  /*ab00*/  EXIT ;  /* 0x000000000000794d */ /* 0x000fea0003800000 */
.L_x_631:
        /* <DEDUP_REMOVED lines=15> */
.L_x_706:


//--------------------- .text._ZN5flash44flash_bwd_dq_dk_dv_loop_seqk_parallel_kernelI23Flash_bwd_kernel_traitsILi32ELi128ELi128ELi8ELi4ELi4ELi4ELb0ELb0EN7cutlass6half_tE19Flash_kernel_traitsILi32ELi128ELi128ELi8ES3_EELb0ELb1ELb0ELb1ELb0ELb0ELb1EEEvNS_16Flash_bwd_paramsE --------------------------
	.section	.text._ZN5flash44flash_bwd_dq_dk_dv_loop_seqk_parallel_kernelI23Flash_bwd_kernel_traitsILi32ELi128ELi128ELi8ELi4ELi4ELi4ELb0ELb0EN7cutlass6half_tE19Flash_kernel_traitsILi32ELi128ELi128ELi8ES3_EELb0ELb1ELb0ELb1ELb0ELb0ELb1EEEvNS_16Flash_bwd_paramsE,"ax",@progbits
	.sectioninfo	@"SHI_REGISTERS=255"
	.align	128
        .global         _ZN5flash44flash_bwd_dq_dk_dv_loop_seqk_parallel_kernelI23Flash_bwd_kernel_traitsILi32ELi128ELi128ELi8ELi4ELi4ELi4ELb0ELb0EN7cutlass6half_tE19Flash_kernel_traitsILi32ELi128ELi128ELi8ES3_EELb0ELb1ELb0ELb1ELb0ELb0ELb1EEEvNS_16Flash_bwd_paramsE
        .type           _ZN5flash44flash_bwd_dq_dk_dv_loop_seqk_parallel_kernelI23Flash_bwd_kernel_traitsILi32ELi128ELi128ELi8ELi4ELi4ELi4ELb0ELb0EN7cutlass6half_tE19Flash_kernel_traitsILi32ELi128ELi128ELi8ES3_EELb0ELb1ELb0ELb1ELb0ELb0ELb1EEEvNS_16Flash_bwd_paramsE,@function
        .size           _ZN5flash44flash_bwd_dq_dk_dv_loop_seqk_parallel_kernelI23Flash_bwd_kernel_traitsILi32ELi128ELi128ELi8ELi4ELi4ELi4ELb0ELb0EN7cutlass6half_tE19Flash_kernel_traitsILi32ELi128ELi128ELi8ES3_EELb0ELb1ELb0ELb1ELb0ELb0ELb1EEEvNS_16Flash_bwd_paramsE,(.L_x_707 - _ZN5flash44flash_bwd_dq_dk_dv_loop_seqk_parallel_kernelI23Flash_bwd_kernel_traitsILi32ELi128ELi128ELi8ELi4ELi4ELi4ELb0ELb0EN7cutlass6half_tE19Flash_kernel_traitsILi32ELi128ELi128ELi8ES3_EELb0ELb1ELb0ELb1ELb0ELb0ELb1EEEvNS_16Flash_bwd_paramsE)
        .other          _ZN5flash44flash_bwd_dq_dk_dv_loop_seqk_parallel_kernelI23Flash_bwd_kernel_traitsILi32ELi128ELi128ELi8ELi4ELi4ELi4ELb0ELb0EN7cutlass6half_tE19Flash_kernel_traitsILi32ELi128ELi128ELi8ES3_EELb0ELb1ELb0ELb1ELb0ELb0ELb1EEEvNS_16Flash_bwd_paramsE,@"STO_CUDA_ENTRY STV_DEFAULT"
_ZN5flash44flash_bwd_dq_dk_dv_loop_seqk_parallel_kernelI23Flash_bwd_kernel_traitsILi32ELi128ELi128ELi8ELi4ELi4ELi4ELb0ELb0EN7cutlass6half_tE19Flash_kernel_traitsILi32ELi128ELi128ELi8ES3_EELb0ELb1ELb0ELb1ELb0ELb0ELb1EEEvNS_16Flash_bwd_paramsE:
.text._ZN5flash44flash_bwd_dq_dk_dv_loop_seqk_parallel_kernelI23Flash_bwd_kernel_traitsILi32ELi128ELi128ELi8ELi4ELi4ELi4ELb0ELb0EN7cutlass6half_tE19Flash_kernel_traitsILi32ELi128ELi128ELi8ES3_EELb0ELb1ELb0ELb1ELb0ELb0ELb1EEEvNS_16Flash_bwd_paramsE:
        /* <DEDUP_REMOVED lines=23> */
[----:B------:R-:W-:Y:S02]  /*0170*/  ULDC.U8 UR10, c[0x0][0x328] ;  /* 0x0000ca00000a7ab9 */ /* 0x000fe40000000000 */
[----:B------:R-:W-:Y:S02]  /*0180*/  UISETP.NE.AND UP5, UPT, UR10, URZ, UPT ;  /* 0x0000003f0a00728c */ /* 0x000fe4000bfa5270 */
[----:B------:R-:W-:Y:S02]  /*0190*/  ULDC UR7, c[0x0][0x1c0] ;  /* 0x0000700000077ab9 */ /* 0x000fe40000000800 */
[----:B------:R-:W-:Y:S02]  /*01a0*/  ULDC UR14, c[0x0][0x214] ;  /* 0x00008500000e7ab9 */ /* 0x000fe40000000800 */
[----:B------:R-:W-:Y:S01]  /*01b0*/  ULDC UR16, c[0x0][0x224] ;  /* 0x0000890000107ab9 */ /* 0x000fe20000000800 */
[----:B-1----:R-:W-:Y:S01]  /*01c0*/  SHF.R.S32.HI R15, RZ, 0x1f, R19 ;  /* 0x0000001fff0f7819 */ /* 0x002fe20000011413 */
[----:B--2---:R-:W-:-:S02]  /*01d0*/  UIMAD UR17, UR50, UR57, URZ ;  /* 0x00000039321172a4 */ /* 0x004fc4000f8e023f */
[----:B------:R-:W-:Y:S01]  /*01e0*/  ULOP3.LUT UR6, UR50, UR13, URZ, 0x3c, !UPT ;  /* 0x0000000d32067292 */ /* 0x000fe2000f8e3c3f */
[CC--:B------:R-:W-:Y:S01]  /*01f0*/  LEA.HI R5, R15.reuse, R19.reuse, RZ, 0x4 ;  /* 0x000000130f057211 */ /* 0x0c0fe200078f20ff */
[----:B------:R-:W-:Y:S01]  /*0200*/  ULDC UR18, c[0x0][0x224] ;  /* 0x0000890000127ab9 */ /* 0x000fe20000000800 */
[CC--:B------:R-:W-:Y:S01]  /*0210*/  LEA.HI R117, R15.reuse, R19.reuse, RZ, 0x3 ;  /* 0x000000130f757211 */ /* 0x0c0fe200078f18ff */
[----:B------:R-:W-:Y:S01]  /*0220*/  USHF.R.S32.HI UR5, URZ, 0x1f, UR18 ;  /* 0x0000001f3f057899 */ /* 0x000fe20008011412 */
[----:B------:R-:W-:Y:S01]  /*0230*/  SHF.R.S32.HI R2, RZ, 0x4, R5 ;  /* 0x00000004ff027819 */ /* 0x000fe20000011405 */
[----:B------:R-:W-:Y:S01]  /*0240*/  ULDC UR52, c[0x0][0x1c0] ;  /* 0x0000700000347ab9 */ /* 0x000fe20000000800 */
[-C--:B------:R-:W-:Y:S01]  /*0250*/  LEA.HI R10, R15, R19.reuse, RZ, 0x2 ;  /* 0x000000130f0a7211 */ /* 0x080fe200078f10ff */
[----:B---3--:R-:W-:Y:S01]  /*0260*/  UIMAD UR5, UR5, UR47, URZ ;  /* 0x0000002f050572a4 */ /* 0x008fe2000f8e023f */
[----:B------:R-:W-:Y:S01]  /*0270*/  LEA.HI R0, R5, R2, RZ, 0x1 ;  /* 0x0000000205007211 */ /* 0x000fe200078f08ff */
[----:B------:R-:W-:Y:S01]  /*0280*/  ULDC UR12, c[0x0][0x1c0] ;  /* 0x00007000000c7ab9 */ /* 0x000fe20000000800 */
[----:B------:R-:W-:Y:S01]  /*0290*/  LOP3.LUT R3, R10, 0xfffffffc, RZ, 0xc0, !PT ;  /* 0xfffffffc0a037812 */ /* 0x000fe200078ec0ff */
[----:B------:R-:W-:Y:S01]  /*02a0*/  UIMAD.WIDE UR52, UR57, UR52, URZ ;  /* 0x00000034393472a5 */ /* 0x000fe2000f8e023f */
[----:B------:R-:W-:Y:S01]  /*02b0*/  LOP3.LUT R0, R0, 0xfffffffe, RZ, 0xc0, !PT ;  /* 0xfffffffe00007812 */ /* 0x000fe200078ec0ff */
[----:B------:R-:W-:Y:S01]  /*02c0*/  UIMAD.WIDE.U32 UR60, UR47, UR18, URZ ;  /* 0x000000122f3c72a5 */ /* 0x000fe2000f8e003f */
[----:B------:R-:W-:Y:S01]  /*02d0*/  SHF.R.S32.HI R14, RZ, 0x2, R10 ;  /* 0x00000002ff0e7819 */ /* 0x000fe2000001140a */
[----:B------:R-:W-:Y:S01]  /*02e0*/  IMAD.IADD R8, R19, 0x1, -R3 ;  /* 0x0000000113087824 */ /* 0x000fe200078e0a03 */
[-C--:B------:R-:W-:Y:S01]  /*02f0*/  LEA.HI R3, R15, R19.reuse, RZ, 0x7 ;  /* 0x000000130f037211 */ /* 0x080fe200078f38ff */
[----:B------:R-:W-:Y:S01]  /*0300*/  IMAD.IADD R13, R2, 0x1, -R0 ;  /* 0x00000001020d7824 */ /* 0x000fe200078e0a00 */
[----:B------:R-:W-:Y:S01]  /*0310*/  LOP3.LUT R0, R117, 0xfffffff8, RZ, 0xc0, !PT ;  /* 0xfffffff875007812 */ /* 0x000fe200078ec0ff */
[----:B------:R-:W-:Y:S01]  /*0320*/  IMAD.SHL.U32 R230, R8, 0x8, RZ ;  /* 0x0000000808e67824 */ /* 0x000fe200078e00ff */
[----:B------:R-:W-:Y:S01]  /*0330*/  SHF.R.S32.HI R2, RZ, 0x3, R117 ;  /* 0x00000003ff027819 */ /* 0x000fe20000011475 */
[----:B------:R-:W-:Y:S01]  /*0340*/  UIMAD UR57, UR57, UR12, URZ ;  /* 0x0000000c393972a4 */ /* 0x000fe2000f8e023f */
[----:B------:R-:W-:Y:S01]  /*0350*/  SHF.R.S32.HI R11, RZ, 0x7, R3 ;  /* 0x00000007ff0b7819 */ /* 0x000fe20000011403 */
[----:B------:R-:W-:Y:S01]  /*0360*/  IMAD.IADD R6, R19, 0x1, -R0 ;  /* 0x0000000113067824 */ /* 0x000fe200078e0a00 */
[----:B------:R-:W-:Y:S01]  /*0370*/  LEA.HI R15, R15, R19, RZ, 0x5 ;  /* 0x000000130f0f7211 */ /* 0x000fe200078f28ff */
[----:B------:R-:W-:Y:S01]  /*0380*/  IMAD.SHL.U32 R0, R2, 0x40, RZ ;  /* 0x0000004002007824 */ /* 0x000fe200078e00ff */
[----:B------:R-:W-:-:S02]  /*0390*/  ULDC UR15, c[0x0][0x1c0] ;  /* 0x00007000000f7ab9 */ /* 0x000fc40000000800 */
[----:B------:R-:W-:Y:S01]  /*03a0*/  LEA.HI R9, R6, R6, RZ, 0x1 ;  /* 0x0000000606097211 */ /* 0x000fe200078f08ff */
[----:B------:R-:W-:Y:S01]  /*03b0*/  ULDC.U8 UR11, c[0x0][0x3d0] ;  /* 0x0000f400000b7ab9 */ /* 0x000fe20000000000 */
[----:B------:R-:W-:Y:S01]  /*03c0*/  LOP3.LUT R0, R0, 0xc0, RZ, 0xc0, !PT ;  /* 0x000000c000007812 */ /* 0x000fe200078ec0ff */
[----:B------:R-:W-:Y:S01]  /*03d0*/  ULDC.64 UR8, c[0x0][0x118] ;  /* 0x0000460000087ab9 */ /* 0x000fe20000000a00 */
[----:B------:R-:W-:Y:S01]  /*03e0*/  LOP3.LUT R2, R9, 0x3fffffe, RZ, 0xc0, !PT ;  /* 0x03fffffe09027812 */ /* 0x000fe200078ec0ff */
[----:B------:R-:W-:Y:S01]  /*03f0*/  UISETP.NE.AND UP6, UPT, UR11, URZ, UPT ;  /* 0x0000003f0b00728c */ /* 0x000fe2000bfc5270 */
[----:B------:R-:W-:Y:S01]  /*0400*/  SHF.R.U32.HI R4, RZ, 0x3, R0 ;  /* 0x00000003ff047819 */ /* 0x000fe20000011600 */
[----:B------:R-:W-:Y:S01]  /*0410*/  UIMAD.WIDE.U32 UR58, UR52, UR60, URZ ;  /* 0x0000003c343a72a5 */ /* 0x000fe2000f8e003f */
[----:B------:R-:W-:Y:S01]  /*0420*/  LOP3.LUT R3, R0, 0x18, R230, 0xf8, !PT ;  /* 0x0000001800037812 */ /* 0x000fe200078ef8e6 */
[----:B------:R-:W-:Y:S01]  /*0430*/  IMAD.IADD R2, R6, 0x1, -R2 ;  /* 0x0000000106027824 */ /* 0x000fe200078e0a02 */
[----:B------:R-:W-:Y:S01]  /*0440*/  SHF.R.S32.HI R21, RZ, 0x5, R15 ;  /* 0x00000005ff157819 */ /* 0x000fe2000001140f */
[----:B------:R-:W-:Y:S01]  /*0450*/  IMAD R0, R11, 0x8, R13 ;  /* 0x000000080b007824 */ /* 0x000fe200078e020d */
[----:B------:R-:W-:Y:S01]  /*0460*/  LOP3.LUT R7, R3, R4, RZ, 0x3c, !PT ;  /* 0x0000000403077212 */ /* 0x000fe200078e3cff */
[----:B------:R-:W-:-:S02]  /*0470*/  USHF.L.U32 UR33, UR57, 0x3, URZ ;  /* 0x0000000339217899 */ /* 0x000fc4000800063f */
[----:B------:R-:W-:Y:S01]  /*0480*/  IMAD R18, R0, 0x8, R2 ;  /* 0x0000000800127824 */ /* 0x000fe200078e0202 */
[----:B------:R-:W-:Y:S01]  /*0490*/  LOP3.LUT R0, R5, 0xfffffff0, RZ, 0xc0, !PT ;  /* 0xfffffff005007812 */ /* 0x000fe200078ec0ff */
[----:B------:R-:W-:Y:S01]  /*04a0*/  USHF.L.U32 UR32, UR57, 0x4, URZ ;  /* 0x0000000439207899 */ /* 0x000fe2000800063f */
[----:B------:R-:W-:Y:S01]  /*04b0*/  LEA.HI R5, R10, R14, RZ, 0x1 ;  /* 0x0000000e0a057211 */ /* 0x000fe200078f08ff */
[----:B------:R-:W-:Y:S02]  /*04c0*/  UIMAD UR31, UR57, 0x18, URZ ;  /* 0x00000018391f78a4 */ /* 0x000fe4000f8e023f */
[----:B------:R-:W-:Y:S01]  /*04d0*/  IMAD.IADD R0, R19, 0x1, -R0 ;  /* 0x0000000113007824 */ /* 0x000fe200078e0a00 */
[----:B------:R-:W-:Y:S01]  /*04e0*/  LOP3.LUT R5, R5, 0x7fffffe, RZ, 0xc0, !PT ;  /* 0x07fffffe05057812 */ /* 0x000fe200078ec0ff */
[----:B------:R-:W-:Y:S02]  /*04f0*/  USHF.L.U32 UR30, UR57, 0x5, URZ ;  /* 0x00000005391e7899 */ /* 0x000fe4000800063f */
[----:B------:R-:W-:Y:S01]  /*0500*/  UIMAD UR29, UR57, 0x28, URZ ;  /* 0x00000028391d78a4 */ /* 0x000fe2000f8e023f */
[----:B------:R-:W-:Y:S01]  /*0510*/  SHF.R.S32.HI R2, RZ, 0x1f, R0 ;  /* 0x0000001fff027819 */ /* 0x000fe20000011400 */
[----:B------:R-:W-:Y:S01]  /*0520*/  UIMAD UR28, UR57, 0x30, URZ ;  /* 0x00000030391c78a4 */ /* 0x000fe2000f8e023f */
[-C--:B------:R-:W-:Y:S01]  /*0530*/  LEA.HI R4, R0, R0.reuse, RZ, 0x1 ;  /* 0x0000000000047211 */ /* 0x080fe200078f08ff */
[----:B------:R-:W-:Y:S01]  /*0540*/  UIMAD UR27, UR57, 0x38, URZ ;  /* 0x00000038391b78a4 */ /* 0x000fe2000f8e023f */
[----:B------:R-:W-:Y:S01]  /*0550*/  LEA.HI R12, R2, R0, RZ, 0x3 ;  /* 0x00000000020c7211 */ /* 0x000fe200078f18ff */
[----:B------:R-:W-:Y:S01]  /*0560*/  USHF.L.U32 UR26, UR57, 0x6, URZ ;  /* 0x00000006391a7899 */ /* 0x000fe2000800063f */
[----:B------:R-:W-:Y:S01]  /*0570*/  LOP3.LUT R3, R4, 0x7fffffe, RZ, 0xc0, !PT ;  /* 0x07fffffe04037812 */ /* 0x000fe200078ec0ff */
[----:B------:R-:W-:Y:S01]  /*0580*/  UIMAD UR25, UR57, 0x48, URZ ;  /* 0x00000048391978a4 */ /* 0x000fe2000f8e023f */
[----:B------:R-:W-:Y:S01]  /*0590*/  LOP3.LUT R2, R12, 0xfffffff8, RZ, 0xc0, !PT ;  /* 0xfffffff80c027812 */ /* 0x000fe200078ec0ff */
[----:B------:R-:W-:-:S02]  /*05a0*/  UIMAD UR24, UR57, 0x50, URZ ;  /* 0x00000050391878a4 */ /* 0x000fc4000f8e023f */
[C---:B------:R-:W-:Y:S01]  /*05b0*/  IMAD.IADD R17, R0.reuse, 0x1, -R3 ;  /* 0x0000000100117824 */ /* 0x040fe200078e0a03 */
[----:B------:R-:W-:Y:S01]  /*05c0*/  UIMAD UR23, UR57, 0x58, URZ ;  /* 0x00000058391778a4 */ /* 0x000fe2000f8e023f */
[----:B------:R-:W-:Y:S01]  /*05d0*/  IMAD.IADD R16, R0, 0x1, -R2 ;  /* 0x0000000100107824 */ /* 0x000fe200078e0a02 */
[----:B------:R-:W-:Y:S01]  /*05e0*/  SHF.R.S32.HI R2, RZ, 0x1f, R10 ;  /* 0x0000001fff027819 */ /* 0x000fe2000001140a */
[----:B------:R-:W-:Y:S01]  /*05f0*/  IMAD.IADD R0, R14, 0x1, -R5 ;  /* 0x000000010e007824 */ /* 0x000fe200078e0a05 */
[----:B------:R-:W-:Y:S01]  /*0600*/  UIMAD UR22, UR57, 0x60, URZ ;  /* 0x00000060391678a4 */ /* 0x000fe2000f8e023f */
[----:B------:R-:W-:Y:S01]  /*0610*/  IMAD.U32 R3, RZ, RZ, UR4 ;  /* 0x00000004ff037e24 */ /* 0x000fe2000f8e00ff */
[----:B------:R-:W-:Y:S01]  /*0620*/  LEA.HI R2, R2, R14, RZ, 0x3 ;  /* 0x0000000e02027211 */ /* 0x000fe200078f18ff */
[----:B------:R-:W-:Y:S01]  /*0630*/  IMAD R0, R21, 0x8, R0 ;  /* 0x0000000815007824 */ /* 0x000fe200078e0200 */
[----:B------:R-:W-:Y:S02]  /*0640*/  UIMAD UR4, UR47, UR7, UR50 ;  /* 0x000000072f0472a4 */ /* 0x000fe4000f8e0232 */
[----:B------:R-:W-:Y:S01]  /*0650*/  USHF.R.S32.HI UR7, URZ, 0x1f, UR50 ;  /* 0x0000001f3f077899 */ /* 0x000fe20008011432 */
[----:B------:R-:W-:Y:S01]  /*0660*/  IMAD.U32 R20, R0, 0x20, R7 ;  /* 0x0000002000147824 */ /* 0x000fe200078e0007 */
[----:B------:R-:W-:Y:S01]  /*0670*/  LOP3.LUT R0, R2, 0xfffffff8, RZ, 0xc0, !PT ;  /* 0xfffffff802007812 */ /* 0x000fe200078ec0ff */
[----:B------:R-:W-:Y:S01]  /*0680*/  IMAD.SHL.U32 R7, R8, 0x2, RZ ;  /* 0x0000000208077824 */ /* 0x000fe200078e00ff */
[----:B------:R-:W-:Y:S01]  /*0690*/  SHF.R.S32.HI R2, RZ, 0x1, R4 ;  /* 0x00000001ff027819 */ /* 0x000fe20000011404 */
[----:B------:R-:W-:Y:S01]  /*06a0*/  UIMAD UR4, UR4, UR16, URZ ;  /* 0x00000010040472a4 */ /* 0x000fe2000f8e023f */
[----:B------:R-:W-:Y:S01]  /*06b0*/  STL [R1+0x38], R20 ;  /* 0x0000381401007387 */ /* 0x000fe20000100800 */
[----:B------:R-:W-:Y:S01]  /*06c0*/  IMAD.IADD R0, R14, 0x1, -R0 ;  /* 0x000000010e007824 */ /* 0x000fe200078e0a00 */
[----:B------:R-:W-:Y:S01]  /*06d0*/  UIMAD UR21, UR57, 0x68, URZ ;  /* 0x00000068391578a4 */ /* 0x000fe2000f8e023f */
[----:B------:R-:W-:Y:S01]  /*06e0*/  IMAD R154, R11, 0x2000, R7 ;  /* 0x000020000b9a7824 */ /* 0x000fe200078e0207 */
[----:B------:R1:W-:Y:S01]  /*06f0*/  STL [R1+0x64], R3 ;  /* 0x0000640301007387 */ /* 0x0003e20000100800 */
[----:B------:R-:W-:Y:S01]  /*0700*/  IMAD.SHL.U32 R146, R20, 0x2, RZ ;  /* 0x0000000214927824 */ /* 0x000fe200078e00ff */
[C---:B------:R-:W-:Y:S01]  /*0710*/  LEA.HI R10, R0.reuse, R0, RZ, 0x1 ;  /* 0x00000000000a7211 */ /* 0x040fe200078f08ff */
[----:B------:R-:W-:Y:S01]  /*0720*/  UIMAD UR20, UR57, 0x70, URZ ;  /* 0x00000070391478a4 */ /* 0x000fe2000f8e023f */
[C---:B------:R-:W-:Y:S01]  /*0730*/  LOP3.LUT P5, RZ, R0.reuse, 0x2, RZ, 0xc0, !PT ;  /* 0x0000000200ff7812 */ /* 0x040fe200078ac0ff */
[----:B------:R-:W-:Y:S01]  /*0740*/  UIMAD UR19, UR57, 0x78, URZ ;  /* 0x00000078391378a4 */ /* 0x000fe2000f8e023f */
[----:B------:R-:W-:Y:S01]  /*0750*/  LOP3.LUT P4, RZ, R0, 0x4, RZ, 0xc0, !PT ;  /* 0x0000000400ff7812 */ /* 0x000fe2000788c0ff */
[----:B------:R-:W-:Y:S01]  /*0760*/  UMOV UR56, 0xffffe000 ;  /* 0xffffe00000387882 */ /* 0x000fe20000000000 */
[----:B------:R-:W-:-:S02]  /*0770*/  SEL R149, R125, 0xffffffe0, !P5 ;  /* 0xffffffe07d957807 */ /* 0x000fc40006800000 */
[----:B-1----:R-:W-:Y:S02]  /*0780*/  SHF.R.S32.HI R3, RZ, 0x1f, R4 ;  /* 0x0000001fff037819 */ /* 0x002fe40000011404 */
[----:B------:R-:W-:Y:S02]  /*0790*/  LOP3.LUT R4, R0, 0x1, RZ, 0xc0, !PT ;  /* 0x0000000100047812 */ /* 0x000fe400078ec0ff */
[----:B------:R-:W-:Y:S02]  /*07a0*/  LEA.HI R3, R3, R2, RZ, 0x2 ;  /* 0x0000000203037211 */ /* 0x000fe400078f10ff */
[----:B------:R-:W-:Y:S01]  /*07b0*/  ISETP.NE.U32.AND P6, PT, R4, 0x1, PT ;  /* 0x000000010400780c */ /* 0x000fe20003fc5070 */
[----:B------:R-:W-:Y:S01]  /*07c0*/  IMAD.U32 R4, RZ, RZ, UR17 ;  /* 0x00000011ff047e24 */ /* 0x000fe2000f8e00ff */
[----:B------:R-:W-:Y:S02]  /*07d0*/  LOP3.LUT R3, R3, 0xfffffffc, RZ, 0xc0, !PT ;  /* 0xfffffffc03037812 */ /* 0x000fe400078ec0ff */
[----:B------:R-:W-:-:S02]  /*07e0*/  SEL R148, R148, 0x10, !P6 ;  /* 0x0000001094947807 */ /* 0x000fc40007000000 */
[----:B------:R1:W-:Y:S01]  /*07f0*/  STL [R1+0x60], R4 ;  /* 0x0000600401007387 */ /* 0x0003e20000100800 */
[----:B------:R-:W-:Y:S01]  /*0800*/  IMAD.IADD R14, R2, 0x1, -R3 ;  /* 0x00000001020e7824 */ /* 0x000fe200078e0a03 */
[----:B------:R-:W-:Y:S01]  /*0810*/  SHF.R.S32.HI R2, RZ, 0x1f, R15 ;  /* 0x0000001fff027819 */ /* 0x000fe2000001140f */
[----:B------:R-:W-:Y:S01]  /*0820*/  IMAD.U32 R3, RZ, RZ, UR6 ;  /* 0x00000006ff037e24 */ /* 0x000fe2000f8e00ff */
[----:B------:R-:W-:Y:S02]  /*0830*/  USHF.R.S32.HI UR6, URZ, 0x1f, UR50 ;  /* 0x0000001f3f067899 */ /* 0x000fe40008011432 */
[----:B------:R-:W-:Y:S02]  /*0840*/  LEA.HI R2, R2, R21, RZ, 0x2 ;  /* 0x0000001502027211 */ /* 0x000fe400078f10ff */
[----:B------:R2:W-:Y:S02]  /*0850*/  STL [R1+0x5c], R3 ;  /* 0x00005c0301007387 */ /* 0x0005e40000100800 */
[----:B-1----:R-:W-:Y:S01]  /*0860*/  IMAD.U32 R4, RZ, RZ, UR6 ;  /* 0x00000006ff047e24 */ /* 0x002fe2000f8e00ff */
[----:B------:R-:W-:Y:S01]  /*0870*/  USHF.L.U32 UR6, UR47, 0x7, URZ ;  /* 0x000000072f067899 */ /* 0x000fe2000800063f */
[----:B------:R-:W-:-:S05]  /*0880*/  IMAD.SHL.U32 R4, R6, 0x40, RZ ;  /* 0x0000004006047824 */ /* 0x000fca00078e00ff */
[----:B------:R-:W-:Y:S01]  /*0890*/  IMAD.U32 R6, RZ, RZ, UR6 ;  /* 0x00000006ff067e24 */ /* 0x000fe2000f8e00ff */
[----:B--2---:R-:W-:Y:S01]  /*08a0*/  LOP3.LUT R3, R15, 0xffffffe0, RZ, 0xc0, !PT ;  /* 0xffffffe00f037812 */ /* 0x004fe200078ec0ff */
[----:B------:R-:W-:Y:S01]  /*08b0*/  USHF.R.S32.HI UR6, URZ, 0x1f, UR47 ;  /* 0x0000001f3f067899 */ /* 0x000fe2000801142f */
[----:B------:R-:W-:-:S03]  /*08c0*/  LOP3.LUT R8, R4, 0x1c0, RZ, 0xc0, !PT ;  /* 0x000001c004087812 */ /* 0x000fc600078ec0ff */
        /* <DEDUP_REMOVED lines=8> */
[C---:B------:R-:W-:Y:S01]  /*0950*/  IMAD.SHL.U32 R9, R2.reuse, 0x40, RZ ;  /* 0x0000004002097824 */ /* 0x040fe200078e00ff */
[----:B------:R-:W-:Y:S01]  /*0960*/  LOP3.LUT P0, RZ, R2, 0x2, RZ, 0xc0, !PT ;  /* 0x0000000202ff7812 */ /* 0x000fe2000780c0ff */
[----:B------:R-:W-:-:S02]  /*0970*/  IMAD.SHL.U32 R2, R130, 0x10, RZ ;  /* 0x0000001082027824 */ /* 0x000fc400078e00ff */
[----:B------:R-:W-:Y:S01]  /*0980*/  IMAD.SHL.U32 R4, R130, 0x400, RZ ;  /* 0x0000040082047824 */ /* 0x000fe200078e00ff */
[----:B------:R-:W-:Y:S02]  /*0990*/  SEL R116, R125, 0xffffffe0, !P0 ;  /* 0xffffffe07d747807 */ /* 0x000fe40004000000 */
[----:B------:R-:W-:-:S05]  /*09a0*/  LEA.HI.SX32 R15, R6, R2, 0x1e ;  /* 0x00000002060f7211 */ /* 0x000fca00078ff2ff */
[----:B------:R-:W-:Y:S01]  /*09b0*/  STL [R1+0x34], R15 ;  /* 0x0000340f01007387 */ /* 0x000fe20000100800 */
[----:B-1----:R-:W-:Y:S01]  /*09c0*/  SHF.R.S32.HI R5, RZ, 0x3, R12 ;  /* 0x00000003ff057819 */ /* 0x002fe2000001140c */
[----:B------:R-:W-:Y:S01]  /*09d0*/  IMAD.IADD R12, R0, 0x1, -R3 ;  /* 0x00000001000c7824 */ /* 0x000fe200078e0a03 */
[----:B------:R-:W-:Y:S01]  /*09e0*/  LOP3.LUT R3, R8, 0x30, R2, 0xf8, !PT ;  /* 0x0000003008037812 */ /* 0x000fe200078ef802 */
[----:B------:R-:W-:Y:S02]  /*09f0*/  IMAD.SHL.U32 R0, R0, 0x40, RZ ;  /* 0x0000004000007824 */ /* 0x000fe400078e00ff */
[----:B------:R-:W-:Y:S01]  /*0a00*/  IMAD R119, R5, 0x200, R4 ;  /* 0x0000020005777824 */ /* 0x000fe200078e0204 */
[----:B------:R-:W-:Y:S02]  /*0a10*/  LOP3.LUT R3, R3, 0x8, R117, 0xf8, !PT ;  /* 0x0000000803037812 */ /* 0x000fe400078ef875 */
[----:B------:R-:W-:Y:S02]  /*0a20*/  LOP3.LUT R2, R0, 0x1c0, RZ, 0xc0, !PT ;  /* 0x000001c000027812 */ /* 0x000fe400078ec0ff */
[----:B------:R-:W-:Y:S01]  /*0a30*/  LOP3.LUT R0, R9, 0xc0, RZ, 0xc0, !PT ;  /* 0x000000c009007812 */ /* 0x000fe200078ec0ff */
[----:B------:R-:W-:Y:S01]  /*0a40*/  IMAD R9, R5, 0x8, R17 ;  /* 0x0000000805097824 */ /* 0x000fe200078e0211 */
[----:B------:R-:W-:-:S02]  /*0a50*/  LEA.HI R2, R2, R2, RZ, 0x1d ;  /* 0x0000000202027211 */ /* 0x000fc400078fe8ff */
[----:B------:R-:W-:Y:S02]  /*0a60*/  LOP3.LUT R117, R0, 0x8, R117, 0xf8, !PT ;  /* 0x0000000800757812 */ /* 0x000fe400078ef875 */
[----:B------:R-:W-:Y:S02]  /*0a70*/  SHF.R.U32.HI R0, RZ, 0x3, R0 ;  /* 0x00000003ff007819 */ /* 0x000fe40000011600 */
[----:B------:R-:W-:Y:S01]  /*0a80*/  IADD3 R154, R2, R154, R4 ;  /* 0x0000009a029a7210 */ /* 0x000fe20007ffe004 */
[----:B------:R-:W-:Y:S01]  /*0a90*/  IMAD.U32 R4, RZ, RZ, UR7 ;  /* 0x00000007ff047e24 */ /* 0x000fe2000f8e00ff */
[----:B------:R-:W-:Y:S01]  /*0aa0*/  LOP3.LUT R117, R117, R0, RZ, 0x3c, !PT ;  /* 0x0000000075757212 */ /* 0x000fe200078e3cff */
[----:B------:R-:W-:Y:S01]  /*0ab0*/  @UP5 UIMAD UR7, UR47, UR14, URZ ;  /* 0x0000000e2f0752a4 */ /* 0x000fe2000f8e023f */
[----:B------:R-:W-:Y:S01]  /*0ac0*/  IMAD.U32 R0, RZ, RZ, UR6 ;  /* 0x00000006ff007e24 */ /* 0x000fe2000f8e00ff */
[----:B------:R-:W-:Y:S01]  /*0ad0*/  SHF.R.U32.HI R2, RZ, 0x3, R8 ;  /* 0x00000003ff027819 */ /* 0x000fe20000011608 */
[----:B------:R-:W-:Y:S01]  /*0ae0*/  IMAD R0, R130, 0x200, R7 ;  /* 0x0000020082007824 */ /* 0x000fe200078e0207 */
[----:B------:R-:W-:Y:S01]  /*0af0*/  @!UP5 UIMAD UR6, UR47, UR15, UR50 ;  /* 0x0000000f2f06d2a4 */ /* 0x000fe2000f8e0232 */
[----:B------:R-:W-:Y:S01]  /*0b00*/  IMAD.SHL.U32 R154, R154, 0x2, RZ ;  /* 0x000000029a9a7824 */ /* 0x000fe200078e00ff */
[----:B------:R-:W-:Y:S01]  /*0b10*/  LOP3.LUT R5, R3, R2, RZ, 0x3c, !PT ;  /* 0x0000000203057212 */ /* 0x000fe200078e3cff */
[----:B------:R-:W-:Y:S01]  /*0b20*/  IMAD.U32 R2, RZ, RZ, UR7 ;  /* 0x00000007ff027e24 */ /* 0x000fe2000f8e00ff */
[----:B------:R-:W-:Y:S01]  /*0b30*/  @!UP5 UIMAD UR6, UR6, UR14, URZ ;  /* 0x0000000e0606d2a4 */ /* 0x000fe2000f8e023f */
[----:B------:R-:W-:Y:S01]  /*0b40*/  IMAD R12, R12, 0x20, R0 ;  /* 0x000000200c0c7824 */ /* 0x000fe200078e0200 */
[C---:B------:R-:W-:Y:S01]  /*0b50*/  IADD3 R147, R154.reuse, 0x40, RZ ;  /* 0x000000409a937810 */ /* 0x040fe20007ffe0ff */
[----:B------:R-:W-:Y:S01]  /*0b60*/  IMAD.U32 R0, RZ, RZ, UR4 ;  /* 0x00000004ff007e24 */ /* 0x000fe2000f8e00ff */
[----:B------:R1:W-:Y:S01]  /*0b70*/  STL [R1+0x58], R2 ;  /* 0x0000580201007387 */ /* 0x0003e20000100800 */
[----:B------:R-:W-:Y:S01]  /*0b80*/  USHF.R.S32.HI UR4, URZ, 0x1f, UR17 ;  /* 0x0000001f3f047899 */ /* 0x000fe20008011411 */
[----:B------:R-:W-:Y:S01]  /*0b90*/  @P4 IADD3 R147, R154, -0x40, RZ ;  /* 0xffffffc09a934810 */ /* 0x000fe20007ffe0ff */
[----:B------:R-:W-:Y:S01]  /*0ba0*/  IMAD.U32 R117, R18, 0x20, R117 ;  /* 0x0000002012757824 */ /* 0x000fe200078e0075 */
[----:B------:R2:W-:Y:S01]  /*0bb0*/  STL [R1+0x54], R0 ;  /* 0x0000540001007387 */ /* 0x0005e20000100800 */
[----:B------:R-:W-:-:S02]  /*0bc0*/  IMAD.IADD R152, R154, 0x1, R148 ;  /* 0x000000019a987824 */ /* 0x000fc400078e0294 */
[----:B------:R-:W-:Y:S01]  /*0bd0*/  IMAD.U32 R3, RZ, RZ, UR4 ;  /* 0x00000004ff037e24 */ /* 0x000fe2000f8e00ff */
[----:B------:R-:W-:Y:S01]  /*0be0*/  USHF.L.U32 UR4, UR57, 0x7, URZ ;  /* 0x0000000739047899 */ /* 0x000fe2000800063f */
[----:B------:R-:W-:Y:S02]  /*0bf0*/  IMAD.IADD R148, R148, 0x1, R147 ;  /* 0x0000000194947824 */ /* 0x000fe400078e0293 */
[----:B------:R-:W-:Y:S01]  /*0c00*/  IMAD R116, R117, 0x2, R116 ;  /* 0x0000000275747824 */ /* 0x000fe200078e0274 */
[----:B------:R-:W-:Y:S01]  /*0c10*/  UIADD3 UR18, -UR4, URZ, URZ ;  /* 0x0000003f04127290 */ /* 0x000fe2000fffe13f */
[--C-:B------:R-:W-:Y:S02]  /*0c20*/  IMAD.IADD R153, R154, 0x1, R149.reuse ;  /* 0x000000019a997824 */ /* 0x100fe400078e0295 */
[----:B------:R-:W-:Y:S02]  /*0c30*/  IMAD.IADD R151, R152, 0x1, R149 ;  /* 0x0000000198977824 */ /* 0x000fe400078e0295 */
[----:B------:R-:W-:-:S02]  /*0c40*/  IMAD.IADD R150, R149, 0x1, R147 ;  /* 0x0000000195967824 */ /* 0x000fc400078e0293 */
[----:B------:R-:W-:Y:S02]  /*0c50*/  IMAD.SHL.U32 R117, R117, 0x2, RZ ;  /* 0x0000000275757824 */ /* 0x000fe400078e00ff */
[----:B------:R-:W-:Y:S02]  /*0c60*/  IMAD.IADD R149, R149, 0x1, R148 ;  /* 0x0000000195957824 */ /* 0x000fe400078e0294 */
[----:B-1----:R-:W-:Y:S02]  /*0c70*/  IMAD.SHL.U32 R2, R19, 0x2, RZ ;  /* 0x0000000213027824 */ /* 0x002fe400078e00ff */
[----:B--2---:R-:W-:-:S03]  /*0c80*/  IMAD.U32 R0, RZ, RZ, UR5 ;  /* 0x00000005ff007e24 */ /* 0x004fc6000f8e00ff */
[----:B------:R-:W-:Y:S01]  /*0c90*/  LOP3.LUT R2, R2, 0x6, RZ, 0xc0, !PT ;  /* 0x0000000602027812 */ /* 0x000fe200078ec0ff */
[----:B------:R-:W-:Y:S01]  /*0ca0*/  UIMAD UR5, UR53, UR60, URZ ;  /* 0x0000003c350572a4 */ /* 0x000fe2000f8e023f */
[----:B------:R1:W-:Y:S03]  /*0cb0*/  STL [R1+0x50], R0 ;  /* 0x0000500001007387 */ /* 0x0003e60000100800 */
[C---:B------:R-:W-:Y:S02]  /*0cc0*/  IMAD R4, R11.reuse, 0x40, R2 ;  /* 0x000000400b047824 */ /* 0x040fe400078e0202 */
[----:B------:R-:W-:Y:S01]  /*0cd0*/  IMAD.SHL.U32 R2, R11, 0x8, RZ ;  /* 0x000000080b027824 */ /* 0x000fe200078e00ff */
[----:B------:R2:W-:Y:S04]  /*0ce0*/  STL [R1+0x40], R3 ;  /* 0x0000400301007387 */ /* 0x0005e80000100800 */
[----:B------:R3:W-:Y:S01]  /*0cf0*/  STL [R1+0x68], R4 ;  /* 0x0000680401007387 */ /* 0x0007e20000100800 */
[----:B------:R-:W-:-:S02]  /*0d00*/  LOP3.LUT R2, R2, 0x8, RZ, 0xc0, !PT ;  /* 0x0000000802027812 */ /* 0x000fc400078ec0ff */
[----:B-1----:R-:W-:-:S04]  /*0d10*/  SHF.R.S32.HI R0, RZ, 0x1, R10 ;  /* 0x00000001ff007819 */ /* 0x002fc8000001140a */
[C---:B------:R-:W-:Y:S01]  /*0d20*/  LOP3.LUT P3, RZ, R0.reuse, 0x2, RZ, 0xc0, !PT ;  /* 0x0000000200ff7812 */ /* 0x040fe2000786c0ff */
[----:B------:R-:W-:Y:S02]  /*0d30*/  IMAD.SHL.U32 R0, R0, 0x40, RZ ;  /* 0x0000004000007824 */ /* 0x000fe400078e00ff */
[----:B--2---:R-:W-:Y:S01]  /*0d40*/  IMAD.U32 R3, RZ, RZ, UR5 ;  /* 0x00000005ff037e24 */ /* 0x004fe2000f8e00ff */
[----:B------:R-:W-:Y:S01]  /*0d50*/  USHF.R.S32.HI UR5, URZ, 0x1f, UR4 ;  /* 0x0000001f3f057899 */ /* 0x000fe20008011404 */
[----:B------:R-:W-:Y:S01]  /*0d60*/  IMAD.U32 R3, RZ, RZ, UR4 ;  /* 0x00000004ff037e24 */ /* 0x000fe2000f8e00ff */
[----:B------:R-:W-:Y:S01]  /*0d70*/  LOP3.LUT R0, R0, 0xc0, RZ, 0xc0, !PT ;  /* 0x000000c000007812 */ /* 0x000fe200078ec0ff */
[----:B---3--:R-:W-:Y:S01]  /*0d80*/  IMAD.SHL.U32 R4, R13, 0x10, RZ ;  /* 0x000000100d047824 */ /* 0x008fe200078e00ff */
[----:B------:R-:W-:Y:S02]  /*0d90*/  R2P PR, R16, 0x6 ;  /* 0x0000000610007804 */ /* 0x000fe40000000000 */
[----:B------:R-:W-:-:S02]  /*0da0*/  SHF.R.U32.HI R3, RZ, 0x3, R0 ;  /* 0x00000003ff037819 */ /* 0x000fc40000011600 */
[----:B------:R-:W-:Y:S02]  /*0db0*/  LOP3.LUT R7, R2, 0x10, R4, 0xf8, !PT ;  /* 0x0000001002077812 */ /* 0x000fe400078ef804 */
[----:B------:R-:W-:Y:S01]  /*0dc0*/  LOP3.LUT R8, R3, R0, R2, 0x1e, !PT ;  /* 0x0000000003087212 */ /* 0x000fe200078e1e02 */
[----:B------:R-:W-:Y:S01]  /*0dd0*/  IMAD.SHL.U32 R0, R16, 0x40, RZ ;  /* 0x0000004010007824 */ /* 0x000fe200078e00ff */
[----:B------:R-:W-:Y:S01]  /*0de0*/  SEL R120, R120, 0xffffffc0, !P2 ;  /* 0xffffffc078787807 */ /* 0x000fe20005000000 */
[C---:B------:R-:W-:Y:S01]  /*0df0*/  IMAD.SHL.U32 R2, R14.reuse, 0x40, RZ ;  /* 0x000000400e027824 */ /* 0x040fe200078e00ff */
[----:B------:R-:W-:Y:S01]  /*0e00*/  LOP3.LUT P0, RZ, R14, 0x2, RZ, 0xc0, !PT ;  /* 0x000000020eff7812 */ /* 0x000fe2000780c0ff */
        /* <DEDUP_REMOVED lines=13> */
[----:B------:R-:W-:Y:S01]  /*0ee0*/  IADD3 R4, R15, 0x1, RZ ;  /* 0x000000010f047810 */ /* 0x000fe20007ffe0ff */
[----:B------:R-:W-:Y:S01]  /*0ef0*/  IMAD.IADD R119, R119, 0x1, R6 ;  /* 0x0000000177777824 */ /* 0x000fe200078e0206 */
[----:B------:R-:W-:Y:S01]  /*0f00*/  SEL R125, R125, 0xffffffe0, !P0 ;  /* 0xffffffe07d7d7807 */ /* 0x000fe20004000000 */
[----:B------:R-:W-:-:S02]  /*0f10*/  IMAD.IADD R124, R0, 0x1, R2 ;  /* 0x00000001007c7824 */ /* 0x000fc400078e0202 */
[----:B------:R-:W-:Y:S01]  /*0f20*/  IMAD.U32 R0, RZ, RZ, UR6 ;  /* 0x00000006ff007e24 */ /* 0x000fe2000f8e00ff */
[----:B------:R-:W-:Y:S01]  /*0f30*/  LEA R119, R119, 0xa000, 0x1 ;  /* 0x0000a00077777811 */ /* 0x000fe200078e08ff */
[----:B------:R-:W-:Y:S02]  /*0f40*/  IMAD.U32 R2, RZ, RZ, UR5 ;  /* 0x00000005ff027e24 */ /* 0x000fe4000f8e00ff */
[----:B------:R-:W-:Y:S01]  /*0f50*/  IMAD.IADD R130, R130, 0x1, R5 ;  /* 0x0000000182827824 */ /* 0x000fe200078e0205 */
[----:B------:R1:W-:Y:S01]  /*0f60*/  STL [R1+0x4c], R0 ;  /* 0x00004c0001007387 */ /* 0x0003e20000100800 */
[----:B------:R-:W-:Y:S01]  /*0f70*/  SHF.R.S32.HI R5, RZ, 0x1f, R15 ;  /* 0x0000001fff057819 */ /* 0x000fe2000001140f */
[C---:B------:R-:W-:Y:S01]  /*0f80*/  IMAD.IADD R121, R119.reuse, 0x1, R120 ;  /* 0x0000000177797824 */ /* 0x040fe200078e0278 */
[C---:B------:R-:W-:Y:S01]  /*0f90*/  IADD3 R126, R119.reuse, 0x20, RZ ;  /* 0x00000020777e7810 */ /* 0x040fe20007ffe0ff */
[----:B------:R2:W-:Y:S01]  /*0fa0*/  STL [R1+0x48], R2 ;  /* 0x0000480201007387 */ /* 0x0005e20000100800 */
[----:B------:R-:W-:-:S03]  /*0fb0*/  @P1 IADD3 R126, R119, -0x20, RZ ;  /* 0xffffffe0777e1810 */ /* 0x000fc60007ffe0ff */
[----:B------:R-:W-:Y:S01]  /*0fc0*/  STL [R1+0x3c], R5 ;  /* 0x00003c0501007387 */ /* 0x000fe20000100800 */
[----:B------:R-:W-:Y:S01]  /*0fd0*/  IADD3 R129, R126, 0x2000, RZ ;  /* 0x000020007e817810 */ /* 0x000fe20007ffe0ff */
[----:B------:R-:W-:Y:S01]  /*0fe0*/  IMAD.IADD R120, R120, 0x1, R126 ;  /* 0x0000000178787824 */ /* 0x000fe200078e027e */
[C---:B------:R-:W-:Y:S01]  /*0ff0*/  IADD3 R128, R126.reuse, 0x4000, RZ ;  /* 0x000040007e807810 */ /* 0x040fe20007ffe0ff */
[----:B------:R3:W-:Y:S01]  /*1000*/  STL [R1+0x28], R4 ;  /* 0x0000280401007387 */ /* 0x0007e20000100800 */
[----:B------:R-:W-:Y:S02]  /*1010*/  IADD3 R127, R126, 0x6000, RZ ;  /* 0x000060007e7f7810 */ /* 0x000fe40007ffe0ff */
[----:B-1----:R-:W-:-:S04]  /*1020*/  IADD3 R0, R15, -0x80, RZ ;  /* 0xffffff800f007810 */ /* 0x002fc80007ffe0ff */
[----:B--2---:R-:W-:-:S04]  /*1030*/  SHF.R.S32.HI R2, RZ, 0x1f, R0 ;  /* 0x0000001fff027819 */ /* 0x004fc80000011400 */
[C---:B------:R-:W-:Y:S01]  /*1040*/  SHF.L.U64.HI R2, R0.reuse, 0x2, R2 ;  /* 0x0000000200027819 */ /* 0x040fe20000010202 */
[----:B------:R-:W-:Y:S01]  /*1050*/  IMAD.SHL.U32 R0, R0, 0x4, RZ ;  /* 0x0000000400007824 */ /* 0x000fe200078e00ff */
[----:B---3--:R-:W-:-:S03]  /*1060*/  LEA R4, R8, 0x6000, 0x1 ;  /* 0x0000600008047811 */ /* 0x008fc600078e08ff */
[----:B------:R1:W-:Y:S04]  /*1070*/  STL [R1+0x24], R2 ;  /* 0x0000240201007387 */ /* 0x0003e80000100800 */
[----:B------:R2:W-:Y:S04]  /*1080*/  STL [R1+0x20], R0 ;  /* 0x0000200001007387 */ /* 0x0005e80000100800 */
[----:B------:R3:W-:Y:S01]  /*1090*/  STL [R1+0x2c], R4 ;  /* 0x00002c0401007387 */ /* 0x0007e20000100800 */
[----:B-1----:R-:W-:Y:S01]  /*10a0*/  IMAD.SHL.U32 R2, R3, 0x2, RZ ;  /* 0x0000000203027824 */ /* 0x002fe200078e00ff */
[----:B--2---:R-:W-:-:S02]  /*10b0*/  IADD3 R0, R4, 0x20, RZ ;  /* 0x0000002004007810 */ /* 0x004fc40007ffe0ff */
[----:B------:R-:W-:-:S05]  /*10c0*/  @P3 IADD3 R0, R4, -0x20, RZ ;  /* 0xffffffe004003810 */ /* 0x000fca0007ffe0ff */
[----:B------:R3:W-:Y:S02]  /*10d0*/  STL [R1+0x30], R0 ;  /* 0x0000300001007387 */ /* 0x0007e40000100800 */
.L_x_676:
        /* <DEDUP_REMOVED lines=32> */
[----:B-1----:R-:W5:Y:S01]  /*12e0*/  @P2 LDG.E R6, [R6.64+0x4] ;  /* 0x0000040806062981 */ /* 0x002f62000c1e1900 */
        /* <DEDUP_REMOVED lines=20> */
.L_x_632:
        /* <DEDUP_REMOVED lines=59> */
.L_x_634:
        /* <DEDUP_REMOVED lines=18> */
.L_x_635:
        /* <DEDUP_REMOVED lines=41> */
[----:B------:R-:W-:Y:S01]  /*1b90*/  USHF.L.U64.HI UR7, UR47, 0x7, UR55 ;  /* 0x000000072f077899 */ /* 0x000fe20008010237 */
[----:B------:R-:W-:Y:S01]  /*1ba0*/  ISETP.NE.AND P2, PT, RZ, c[0x0][0x1c8], PT ;  /* 0x00007200ff007a0c */ /* 0x000fe20003f45270 */
[----:B--2---:R-:W-:-:S02]  /*1bb0*/  @UP5 USEL UR12, UR12, UR4, !UP2 ;  /* 0x000000040c0c5287 */ /* 0x004fc4000d000000 */
[----:B------:R-:W-:Y:S02]  /*1bc0*/  USEL UR7, UR7, URZ, UP1 ;  /* 0x0000003f07077287 */ /* 0x000fe40008800000 */
[----:B------:R-:W-:-:S04]  /*1bd0*/  UIADD3 UR10, UP1, UR5, UR10, URZ ;  /* 0x0000000a050a7290 */ /* 0x000fc8000ff3e03f */
[----:B------:R-:W-:Y:S02]  /*1be0*/  UIADD3.X UR11, UR44, UR7, URZ, UP1, !UPT ;  /* 0x000000072c0b7290 */ /* 0x000fe40008ffe43f */
[----:B------:R-:W-:-:S04]  /*1bf0*/  UIMAD UR7, UR53, UR10, URZ ;  /* 0x0000000a350772a4 */ /* 0x000fc8000f8e023f */
[----:B------:R-:W-:Y:S02]  /*1c00*/  UIMAD UR7, UR52, UR11, UR7 ;  /* 0x0000000b340772a4 */ /* 0x000fe4000f8e0207 */
[----:B------:R-:W-:Y:S01]  /*1c10*/  UIMAD.WIDE.U32 UR10, UR52, UR10, URZ ;  /* 0x0000000a340a72a5 */ /* 0x000fe2000f8e003f */
        /* <DEDUP_REMOVED lines=21> */
[----:B------:R-:W-:Y:S02]  /*1d70*/  UIADD3 UR13, UR11, UR7, URZ ;  /* 0x000000070b0d7290 */ /* 0x000fe4000fffe03f */
        /* <DEDUP_REMOVED lines=10> */
.L_x_636:
[----:B------:R-:W2:Y:S02]  /*1e20*/  LDL R0, [R1+0x54] ;  /* 0x0000540001007983 */ /* 0x000ea40000100800 */
[----:B--2---:R1:W2:Y:S01]  /*1e30*/  R2UR UR4, R0 ;  /* 0x00000000000473c2 */ /* 0x0042a200000e0000 */
[----:B------:R-:W-:-:S07]  /*1e40*/  DEPBAR.LE SB1, 0x0, {2} ;  /* 0x000090040000791a */ /* 0x000fce0000000000 */
.L_x_637:
[----:B------:R-:W2:Y:S04]  /*1e50*/  LDL R5, [R1+0x60] ;  /* 0x0000600001057983 */ /* 0x000ea80000100800 */
[----:B------:R-:W3:Y:S04]  /*1e60*/  LDL R4, [R1+0x48] ;  /* 0x0000480001047983 */ /* 0x000ee80000100800 */
[----:B------:R-:W4:Y:S01]  /*1e70*/  LDL R0, [R1+0x40] ;  /* 0x0000400001007983 */ /* 0x000f220000100800 */
[----:B------:R-:W-:-:S03]  /*1e80*/  USHF.L.U32 UR46, UR57, 0x7, URZ ;  /* 0x00000007392e7899 */ /* 0x000fc6000800063f */
[----:B------:R-:W5:Y:S04]  /*1e90*/  LDL R12, [R1+0x44] ;  /* 0x00004400010c7983 */ /* 0x000f680000100800 */
[----:B------:R-:W1:Y:S04]  /*1ea0*/  S2R R16, SR_TID.X ;  /* 0x0000000000107919 */ /* 0x000e680000002100 */
[----:B------:R-:W1:Y:S01]  /*1eb0*/  S2R R17, SR_TID.X ;  /* 0x0000000000117919 */ /* 0x000e620000002100 */
[----:B------:R-:W-:Y:S01]  /*1ec0*/  UIADD3 UR12, UR5, UR12, URZ ;  /* 0x0000000c050c7290 */ /* 0x000fe2000fffe03f */
[----:B------:R-:W-:-:S02]  /*1ed0*/  IMAD.U32 R8, RZ, RZ, UR5 ;  /* 0x00000005ff087e24 */ /* 0x000fc4000f8e00ff */
[----:B------:R-:W1:Y:S02]  /*1ee0*/  S2R R9, SR_TID.X ;  /* 0x0000000000097919 */ /* 0x000e640000002100 */
[----:B-1----:R-:W-:-:S04]  /*1ef0*/  SHF.R.S32.HI R16, RZ, 0x1f, R16 ;  /* 0x0000001fff107819 */ /* 0x002fc80000011410 */
[----:B------:R-:W-:-:S04]  /*1f00*/  LEA.HI R16, R16, R17, RZ, 0x2 ;  /* 0x0000001110107211 */ /* 0x000fc800078f10ff */
[----:B------:R-:W-:Y:S01]  /*1f10*/  SHF.R.S32.HI R16, RZ, 0x2, R16 ;  /* 0x00000002ff107819 */ /* 0x000fe20000011410 */
[----:B------:R-:W1:Y:S03]  /*1f20*/  S2R R10, SR_TID.X ;  /* 0x00000000000a7919 */ /* 0x000e660000002100 */
[----:B------:R-:W-:Y:S02]  /*1f30*/  SHF.R.S32.HI R13, RZ, 0x1f, R16 ;  /* 0x0000001fff0d7819 */ /* 0x000fe40000011410 */
[----:B------:R-:W-:Y:S02]  /*1f40*/  SHF.R.S32.HI R231, RZ, 0x1f, R230 ;  /* 0x0000001fffe77819 */ /* 0x000fe400000114e6 */
[----:B------:R-:W-:-:S04]  /*1f50*/  SHF.R.S32.HI R9, RZ, 0x1f, R9 ;  /* 0x0000001fff097819 */ /* 0x000fc80000011409 */
[----:B-1----:R-:W-:-:S04]  /*1f60*/  LEA.HI R9, R9, R10, RZ, 0x5 ;  /* 0x0000000a09097211 */ /* 0x002fc800078f28ff */
        /* <DEDUP_REMOVED lines=12> */
[----:B------:R-:W-:-:S04]  /*2030*/  UIMAD UR10, UR36, UR10, URZ ;  /* 0x0000000a240a72a4 */ /* 0x000fc8000f8e023f */
[----:B------:R-:W-:-:S03]  /*2040*/  UIMAD UR41, UR50, UR11, UR10 ;  /* 0x0000000b322972a4 */ /* 0x000fc6000f8e020a */
[----:B------:R-:W-:Y:S02]  /*2050*/  ULDC.64 UR10, c[0x0][0x378] ;  /* 0x0000de00000a7ab9 */ /* 0x000fe40000000a00 */
[----:B------:R-:W-:-:S04]  /*2060*/  UIMAD UR10, UR36, UR10, URZ ;  /* 0x0000000a240a72a4 */ /* 0x000fc8000f8e023f */
[----:B------:R-:W-:-:S03]  /*2070*/  UIMAD UR36, UR50, UR11, UR10 ;  /* 0x0000000b322472a4 */ /* 0x000fc6000f8e020a */
[----:B------:R-:W-:Y:S02]  /*2080*/  ULDC.64 UR10, c[0x0][0x370] ;  /* 0x0000dc00000a7ab9 */ /* 0x000fe40000000a00 */
[----:B------:R-:W-:Y:S01]  /*2090*/  UIMAD UR10, UR44, UR10, URZ ;  /* 0x0000000a2c0a72a4 */ /* 0x000fe2000f8e023f */
[----:B------:R-:W-:Y:S01]  /*20a0*/  IADD3 R0, P0, R16, UR5, RZ ;  /* 0x0000000510007c10 */ /* 0x000fe2000ff1e0ff */
[----:B------:R-:W-:Y:S02]  /*20b0*/  UMOV UR17, 0x4 ;  /* 0x0000000400117882 */ /* 0x000fe40000000000 */
[----:B------:R-:W-:Y:S02]  /*20c0*/  UIMAD UR14, UR5, UR11, UR10 ;  /* 0x0000000b050e72a4 */ /* 0x000fe4000f8e020a */
[----:B------:R-:W-:Y:S02]  /*20d0*/  UIADD3 UR13, UR5, UR4, URZ ;  /* 0x00000004050d7290 */ /* 0x000fe4000fffe03f */
[----:B------:R-:W-:-:S02]  /*20e0*/  ULDC.64 UR10, c[0x0][0x200] ;  /* 0x00008000000a7ab9 */ /* 0x000fc40000000a00 */
[----:B------:R-:W-:-:S07]  /*20f0*/  UIMAD.WIDE UR4, UR12, UR17, UR10 ;  /* 0x000000110c0472a5 */ /* 0x000fce000f8e020a */
[----:B------:R-:W-:Y:S02]  /*2100*/  UMOV UR11, UR4 ;  /* 0x00000004000b7c82 */ /* 0x000fe40008000000 */
[----:B------:R-:W-:Y:S02]  /*2110*/  UMOV UR10, UR5 ;  /* 0x00000005000a7c82 */ /* 0x000fe40008000000 */
[----:B------:R-:W-:Y:S02]  /*2120*/  ULDC.64 UR4, c[0x0][0x3c8] ;  /* 0x0000f20000047ab9 */ /* 0x000fe40000000a00 */
[----:B------:R-:W-:Y:S01]  /*2130*/  UIMAD.WIDE UR4, UR13, UR17, UR4 ;  /* 0x000000110d0472a5 */ /* 0x000fe2000f8e0204 */
[----:B------:R-:W-:Y:S01]  /*2140*/  IADD3.X R7, R13, UR44, RZ, P0, !PT ;  /* 0x0000002c0d077c10 */ /* 0x000fe200087fe4ff */
[----:B------:R-:W-:Y:S01]  /*2150*/  IMAD.WIDE.U32 R4, R0, c[0x0][0x190], R230 ;  /* 0x0000640000047a25 */ /* 0x000fe200078e00e6 */
[----:B------:R-:W-:-:S04]  /*2160*/  ULDC UR17, c[0x0][0x2e8] ;  /* 0x0000ba0000117ab9 */ /* 0x000fc80000000800 */
[----:B------:R-:W-:Y:S01]  /*2170*/  UMOV UR13, UR4 ;  /* 0x00000004000d7c82 */ /* 0x000fe20008000000 */
[----:B------:R-:W-:Y:S01]  /*2180*/  IMAD R7, R7, c[0x0][0x190], RZ ;  /* 0x0000640007077a24 */ /* 0x000fe200078e02ff */
[----:B------:R-:W-:Y:S01]  /*2190*/  UIADD3 UR4, -UR6, UR16, UR15 ;  /* 0x0000001006047290 */ /* 0x000fe2000fffe10f */
[----:B------:R-:W-:Y:S02]  /*21a0*/  IADD3 R6, P0, R4, UR54, RZ ;  /* 0x0000003604067c10 */ /* 0x000fe4000ff1e0ff */
[----:B------:R-:W-:Y:S01]  /*21b0*/  IMAD R0, R0, c[0x0][0x194], R7 ;  /* 0x0000650000007a24 */ /* 0x000fe200078e0207 */
[----:B------:R-:W-:-:S04]  /*21c0*/  UIADD3 UR4, UR4, -UR17, URZ ;  /* 0x8000001104047290 */ /* 0x000fc8000fffe03f */
[----:B------:R-:W-:Y:S01]  /*21d0*/  USHF.R.S32.HI UR17, URZ, 0x1f, UR4 ;  /* 0x0000001f3f117899 */ /* 0x000fe20008011404 */
[----:B------:R-:W-:Y:S02]  /*21e0*/  IADD3.X R7, R5, UR51, R0, P0, !PT ;  /* 0x0000003305077c10 */ /* 0x000fe400087fe400 */
[----:B------:R-:W-:Y:S01]  /*21f0*/  IADD3 R4, P0, R230, UR37, RZ ;  /* 0x00000025e6047c10 */ /* 0x000fe2000ff1e0ff */
[----:B------:R-:W-:Y:S01]  /*2200*/  ULEA.HI UR17, UR17, UR4, URZ, 0x7 ;  /* 0x0000000411117291 */ /* 0x000fe2000f8f383f */
[----:B-----5:R-:W-:Y:S02]  /*2210*/  IMAD R0, R9, UR57, R12 ;  /* 0x0000003909007c24 */ /* 0x020fe4000f8e020c */
[----:B------:R-:W-:Y:S01]  /*2220*/  IADD3.X R5, R231, UR43, RZ, P0, !PT ;  /* 0x0000002be7057c10 */ /* 0x000fe200087fe4ff */
[----:B------:R-:W-:Y:S02]  /*2230*/  USHF.R.S32.HI UR17, URZ, 0x7, UR17 ;  /* 0x000000073f117899 */ /* 0x000fe40008011411 */
[----:B------:R-:W-:-:S02]  /*2240*/  IADD3 R9, P0, R0, UR46, RZ ;  /* 0x0000002e00097c10 */ /* 0x000fc4000ff1e0ff */
[----:B------:R-:W-:Y:S01]  /*2250*/  IMAD.WIDE.U32 R4, R8, c[0x0][0x370], R4 ;  /* 0x0000dc0008047a25 */ /* 0x000fe200078e0004 */
[----:B------:R-:W-:Y:S01]  /*2260*/  UISETP.LT.AND UP1, UPT, URZ, UR17, UPT ;  /* 0x000000113f00728c */ /* 0x000fe2000bf21270 */
[----:B------:R-:W-:-:S03]  /*2270*/  LEA.HI.X.SX32 R165, R0, UR45, 0x1, P0 ;  /* 0x0000002d00a57c11 */ /* 0x000fc600080f0eff */
        /* <DEDUP_REMOVED lines=40> */
.L_x_639:
        /* <DEDUP_REMOVED lines=18> */
.L_x_640:
        /* <DEDUP_REMOVED lines=29> */
.L_x_642:
[----:B------:R-:W-:Y:S05]  /*27f0*/  BSYNC B0 ;  /* 0x0000000000007941 */ /* 0x000fea0003800000 */
.L_x_641:
        /* <DEDUP_REMOVED lines=14> */
.L_x_644:
[----:B------:R-:W-:Y:S05]  /*28e0*/  BSYNC B0 ;  /* 0x0000000000007941 */ /* 0x000fea0003800000 */
.L_x_643:
[----:B------:R-:W-:Y:S01]  /*28f0*/  ULDC.64 UR10, c[0x0][0x3a8] ;  /* 0x0000ea00000a7ab9 */ /* 0x000fe20000000a00 */
[----:B-1----:R-:W-:Y:S01]  /*2900*/  IMAD.U32 R4, RZ, RZ, UR15 ;  /* 0x0000000fff047e24 */ /* 0x002fe2000f8e00ff */
[----:B------:R-:W-:Y:S01]  /*2910*/  UIMAD UR6, UR7, UR10, URZ ;  /* 0x0000000a070672a4 */ /* 0x000fe2000f8e023f */
[----:B------:R-:W-:Y:S01]  /*2920*/  BSSY B0, `(.L_x_645) ;  /* 0x0000017000007945 */ /* 0x000fe20003800000 */
[----:B------:R-:W-:Y:S01]  /*2930*/  USHF.R.S32.HI UR12, URZ, 0x1f, UR50 ;  /* 0x0000001f3f0c7899 */ /* 0x000fe20008011432 */
[----:B------:R-:W-:Y:S01]  /*2940*/  IMAD.WIDE.U32 R4, R4, c[0x0][0x3a8], R230 ;  /* 0x0000ea0004047a25 */ /* 0x000fe200078e00e6 */
[----:B------:R-:W-:-:S04]  /*2950*/  UIMAD UR6, UR15, UR11, UR6 ;  /* 0x0000000b0f0672a4 */ /* 0x000fc8000f8e0206 */
[----:B------:R-:W-:Y:S02]  /*2960*/  IADD3 R4, P2, R4, UR5, RZ ;  /* 0x0000000504047c10 */ /* 0x000fe4000ff5e0ff */
[----:B------:R-:W-:Y:S01]  /*2970*/  MOV R0, UR6 ;  /* 0x0000000600007c02 */ /* 0x000fe20008000f00 */
[----:B------:R-:W-:Y:S02]  /*2980*/  ULDC.64 UR6, c[0x0][0x3c0] ;  /* 0x0000f00000067ab9 */ /* 0x000fe40000000a00 */
        /* <DEDUP_REMOVED lines=16> */
.L_x_646:
[----:B------:R-:W-:Y:S05]  /*2a90*/  BSYNC B0 ;  /* 0x0000000000007941 */ /* 0x000fea0003800000 */
.L_x_645:
        /* <DEDUP_REMOVED lines=12> */
.L_x_638:
[----:B------:R-:W-:Y:S01]  /*2b60*/  PLOP3.LUT P0, PT, PT, PT, UP6, 0x80, 0x0 ;  /* 0x000000000000781c */ /* 0x000fe20003f0f068 */
[----:B------:R-:W-:Y:S01]  /*2b70*/  ULEA.HI UR4, UR5, UR5, URZ, 0x1 ;  /* 0x0000000505047291 */ /* 0x000fe2000f8f083f */
[----:B------:R-:W-:Y:S03]  /*2b80*/  BSSY B0, `(.L_x_648) ;  /* 0x0000014000007945 */ /* 0x000fe60003800000 */
        /* <DEDUP_REMOVED lines=19> */
.L_x_649:
[----:B------:R-:W-:Y:S05]  /*2cc0*/  BSYNC B0 ;  /* 0x0000000000007941 */ /* 0x000fea0003800000 */
.L_x_648:
        /* <DEDUP_REMOVED lines=16> */
.L_x_651:
[----:B------:R-:W-:Y:S05]  /*2dd0*/  BSYNC B0 ;  /* 0x0000000000007941 */ /* 0x000fea0003800000 */
.L_x_650:
[----:B-1----:R-:W5:Y:S01]  /*2de0*/  LDL R4, [R1+0x38] ;  /* 0x0000380001047983 */ /* 0x002f620000100800 */
[----:B------:R-:W-:Y:S01]  /*2df0*/  PLOP3.LUT P0, PT, PT, PT, UP0, 0x80, 0x0 ;  /* 0x000000000000781c */ /* 0x000fe20003f0f008 */
[----:B------:R-:W-:Y:S01]  /*2e00*/  BSSY B0, `(.L_x_652) ;  /* 0x0000013000007945 */ /* 0x000fe20003800000 */
[----:B-----5:R-:W-:-:S04]  /*2e10*/  IADD3 R0, R4, 0x1000, RZ ;  /* 0x0000100004007810 */ /* 0x020fc80007ffe0ff */
        /* <DEDUP_REMOVED lines=17> */
.L_x_653:
[----:B------:R-:W-:Y:S05]  /*2f30*/  BSYNC B0 ;  /* 0x0000000000007941 */ /* 0x000fea0003800000 */
.L_x_652:
        /* <DEDUP_REMOVED lines=20> */
.L_x_655:
[----:B------:R-:W-:Y:S05]  /*3080*/  BSYNC B0 ;  /* 0x0000000000007941 */ /* 0x000fea0003800000 */
.L_x_654:
[----:B------:R-:W5:Y:S01]  /*3090*/  LDL R14, [R1+0x34] ;  /* 0x00003400010e7983 */ /* 0x000f620000100800 */
[----:B------:R-:W-:-:S03]  /*30a0*/  ULDC.64 UR36, c[0x0][0x198] ;  /* 0x0000660000247ab9 */ /* 0x000fc60000000a00 */
[----:B--2---:R-:W2:Y:S01]  /*30b0*/  LDL R15, [R1+0x3c] ;  /* 0x00003c00010f7983 */ /* 0x004ea20000100800 */
[----:B------:R-:W-:Y:S01]  /*30c0*/  UIMAD UR14, UR7, UR36, URZ ;  /* 0x00000024070e72a4 */ /* 0x000fe2000f8e023f */
[----:B-1----:R-:W-:-:S03]  /*30d0*/  IMAD.U32 R4, RZ, RZ, UR15 ;  /* 0x0000000fff047e24 */ /* 0x002fc6000f8e00ff */
[----:B------:R-:W-:Y:S01]  /*30e0*/  UIMAD UR14, UR15, UR37, UR14 ;  /* 0x000000250f0e72a4 */ /* 0x000fe2000f8e020e */
[----:B------:R-:W-:-:S05]  /*30f0*/  IMAD.WIDE.U32 R4, R4, c[0x0][0x198], R230 ;  /* 0x0000660004047a25 */ /* 0x000fca00078e00e6 */
[----:B------:R-:W-:Y:S01]  /*3100*/  IMAD.U32 R0, RZ, RZ, UR14 ;  /* 0x0000000eff007e24 */ /* 0x000fe2000f8e00ff */
[----:B------:R-:W-:-:S04]  /*3110*/  IADD3 R6, P1, R4, UR39, RZ ;  /* 0x0000002704067c10 */ /* 0x000fc8000ff3e0ff */
[----:B------:R-:W-:Y:S01]  /*3120*/  IADD3.X R7, R5, UR40, R0, P1, !PT ;  /* 0x0000002805077c10 */ /* 0x000fe20008ffe400 */
[----:B------:R-:W-:Y:S02]  /*3130*/  IMAD.MOV.U32 R10, RZ, RZ, 0x7f800000 ;  /* 0x7f800000ff0a7424 */ /* 0x000fe400078e00ff */
[----:B------:R-:W-:Y:S02]  /*3140*/  IMAD.MOV.U32 R17, RZ, RZ, 0x7f800000 ;  /* 0x7f800000ff117424 */ /* 0x000fe400078e00ff */
[----:B------:R-:W-:Y:S02]  /*3150*/  IMAD.MOV.U32 R18, RZ, RZ, 0x7f800000 ;  /* 0x7f800000ff127424 */ /* 0x000fe400078e00ff */
[----:B------:R-:W-:Y:S01]  /*3160*/  IMAD.MOV.U32 R19, RZ, RZ, 0x7f800000 ;  /* 0x7f800000ff137424 */ /* 0x000fe200078e00ff */
[----:B-----5:R-:W-:-:S04]  /*3170*/  IADD3 R0, R14, 0x48, RZ ;  /* 0x000000480e007810 */ /* 0x020fc80007ffe0ff */
[----:B------:R-:W-:Y:S02]  /*3180*/  ISETP.GE.AND P2, PT, R0, UR4, PT ;  /* 0x0000000400007c0c */ /* 0x000fe4000bf46270 */
[C---:B------:R-:W-:Y:S02]  /*3190*/  IADD3 R4, R14.reuse, 0x8, RZ ;  /* 0x000000080e047810 */ /* 0x040fe40007ffe0ff */
[----:B------:R-:W-:Y:S02]  /*31a0*/  IADD3 R5, R14, 0x40, RZ ;  /* 0x000000400e057810 */ /* 0x000fe40007ffe0ff */
[----:B------:R-:W-:Y:S02]  /*31b0*/  ISETP.GE.AND P4, PT, R4, UR4, PT ;  /* 0x0000000404007c0c */ /* 0x000fe4000bf86270 */
[----:B------:R-:W-:Y:S01]  /*31c0*/  ISETP.GE.AND P3, PT, R5, UR4, PT ;  /* 0x0000000405007c0c */ /* 0x000fe2000bf66270 */
[----:B------:R-:W-:Y:S01]  /*31d0*/  IMAD.SHL.U32 R5, R14, 0x4, RZ ;  /* 0x000000040e057824 */ /* 0x000fe200078e00ff */
[----:B------:R-:W-:-:S03]  /*31e0*/  SHF.R.S32.HI R4, RZ, 0x1f, R0 ;  /* 0x0000001fff047819 */ /* 0x000fc60000011400 */
[----:B------:R-:W-:Y:S02]  /*31f0*/  @!P2 LEA R8, P1, R0, UR11, 0x2 ;  /* 0x0000000b0008ac11 */ /* 0x000fe4000f8210ff */
[----:B------:R-:W-:Y:S02]  /*3200*/  ISETP.GE.AND P5, PT, R14, UR4, PT ;  /* 0x000000040e007c0c */ /* 0x000fe4000bfa6270 */
[----:B------:R-:W-:Y:S02]  /*3210*/  @!P2 LEA.HI.X R9, R0, UR10, R4, 0x2, P1 ;  /* 0x0000000a0009ac11 */ /* 0x000fe400088f1404 */
[----:B--2---:R-:W-:Y:S02]  /*3220*/  SHF.L.U64.HI R0, R14, 0x2, R15 ;  /* 0x000000020e007819 */ /* 0x004fe4000001020f */
[----:B------:R-:W-:Y:S01]  /*3230*/  IADD3 R4, P1, R5, UR11, RZ ;  /* 0x0000000b05047c10 */ /* 0x000fe2000ff3e0ff */
[----:B------:R-:W2:Y:S03]  /*3240*/  @!P2 LDG.E R10, [R8.64] ;  /* 0x00000008080aa981 */ /* 0x000ea6000c1e1900 */
[----:B------:R-:W-:-:S05]  /*3250*/  IADD3.X R5, R0, UR10, RZ, P1, !PT ;  /* 0x0000000a00057c10 */ /* 0x000fca0008ffe4ff */
[----:B------:R1:W5:Y:S04]  /*3260*/  @!P3 LDG.E R17, [R4.64+0x100] ;  /* 0x000100080411b981 */ /* 0x000368000c1e1900 */
        /* <DEDUP_REMOVED lines=11> */
[----:B--2---:R1:W-:Y:S04]  /*3320*/  STL [R1+0x8], R10 ;  /* 0x0000080a01007387 */ /* 0x0043e80000100800 */
[----:B-----5:R2:W-:Y:S04]  /*3330*/  STL [R1+0x4], R17 ;  /* 0x0000041101007387 */ /* 0x0205e80000100800 */
        /* <DEDUP_REMOVED lines=21> */
.L_x_657:
[----:B------:R-:W-:Y:S05]  /*3490*/  BSYNC B0 ;  /* 0x0000000000007941 */ /* 0x000fea0003800000 */
.L_x_656:
        /* <DEDUP_REMOVED lines=20> */
.L_x_659:
[----:B------:R-:W-:Y:S05]  /*35e0*/  BSYNC B0 ;  /* 0x0000000000007941 */ /* 0x000fea0003800000 */
.L_x_658:
[----:B------:R-:W-:Y:S01]  /*35f0*/  ULDC.64 UR36, c[0x0][0x1a0] ;  /* 0x0000680000247ab9 */ /* 0x000fe20000000a00 */
[----:B---3--:R-:W-:Y:S01]  /*3600*/  MOV R4, UR15 ;  /* 0x0000000f00047c02 */ /* 0x008fe20008000f00 */
[----:B------:R-:W-:Y:S01]  /*3610*/  UIMAD UR4, UR7, UR36, URZ ;  /* 0x00000024070472a4 */ /* 0x000fe2000f8e023f */
[----:B------:R3:W-:Y:S01]  /*3620*/  @P3 STS [R146+0x8000], RZ ;  /* 0x008000ff92003388 */ /* 0x0007e20000000800 */
[----:B------:R-:W-:Y:S02]  /*3630*/  BSSY B0, `(.L_x_660) ;  /* 0x000001e000007945 */ /* 0x000fe40003800000 */
[----:B------:R-:W-:Y:S01]  /*3640*/  UIMAD UR4, UR15, UR37, UR4 ;  /* 0x000000250f0472a4 */ /* 0x000fe2000f8e0204 */
[----:B------:R3:W-:Y:S01]  /*3650*/  @P3 STS [R146+0x8004], RZ ;  /* 0x008004ff92003388 */ /* 0x0007e20000000800 */
[----:B------:R-:W-:-:S03]  /*3660*/  IMAD.WIDE.U32 R4, R4, c[0x0][0x1a0], R230 ;  /* 0x0000680004047a25 */ /* 0x000fc600078e00e6 */
[----:B------:R3:W-:Y:S01]  /*3670*/  @P3 STS.64 [R146+0x8008], RZ ;  /* 0x008008ff92003388 */ /* 0x0007e20000000a00 */
[----:B------:R-:W-:Y:S02]  /*3680*/  MOV R0, UR4 ;  /* 0x0000000400007c02 */ /* 0x000fe40008000f00 */
[----:B------:R-:W-:-:S04]  /*3690*/  IADD3 R4, P1, R4, UR35, RZ ;  /* 0x0000002304047c10 */ /* 0x000fc8000ff3e0ff */
        /* <DEDUP_REMOVED lines=23> */
.L_x_661:
[----:B------:R-:W-:Y:S05]  /*3810*/  BSYNC B0 ;  /* 0x0000000000007941 */ /* 0x000fea0003800000 */
.L_x_660:
        /* <DEDUP_REMOVED lines=19> */
.L_x_663:
[----:B------:R-:W-:Y:S05]  /*3950*/  BSYNC B0 ;  /* 0x0000000000007941 */ /* 0x000fea0003800000 */
.L_x_662:
[----:B------:R-:W-:Y:S01]  /*3960*/  ULDC.64 UR38, c[0x0][0x318] ;  /* 0x0000c60000267ab9 */ /* 0x000fe20000000a00 */
[----:B------:R-:W5:Y:S01]  /*3970*/  LDL R6, [R1+0x68] ;  /* 0x0000680001067983 */ /* 0x000f620000100800 */
[----:B------:R-:W-:Y:S02]  /*3980*/  UISETP.NE.U32.AND UP1, UPT, URZ, UR38, UPT ;  /* 0x000000263f00728c */ /* 0x000fe4000bf25070 */
[----:B------:R-:W-:Y:S01]  /*3990*/  USHF.R.S32.HI UR7, URZ, 0x1f, UR50 ;  /* 0x0000001f3f077899 */ /* 0x000fe20008011432 */
[----:B------:R-:W0:Y:S01]  /*39a0*/  LDGDEPBAR ;  /* 0x00000000000079af */ /* 0x000e220000000000 */
[----:B------:R-:W-:Y:S02]  /*39b0*/  UISETP.NE.AND.EX UP1, UPT, URZ, UR39, UPT, UP1 ;  /* 0x000000273f00728c */ /* 0x000fe4000bf25310 */
[----:B------:R-:W-:-:S04]  /*39c0*/  ULDC.64 UR40, c[0x0][0x320] ;  /* 0x0000c80000287ab9 */ /* 0x000fc80000000a00 */
[----:B------:R-:W-:-:S05]  /*39d0*/  PLOP3.LUT P1, PT, PT, PT, UP1, 0x80, 0x0 ;  /* 0x000000000000781c */ /* 0x000fca0003f2f018 */
[----:B------:R-:W-:Y:S02]  /*39e0*/  @UP1 UIMAD UR4, UR55, UR40, URZ ;  /* 0x00000028370412a4 */ /* 0x000fe4000f8e023f */
[----:B------:R-:W-:Y:S02]  /*39f0*/  @UP1 UMOV UR36, UR50 ;  /* 0x0000003200241c82 */ /* 0x000fe40008000000 */
[----:B------:R-:W-:Y:S02]  /*3a00*/  @UP1 UMOV UR37, UR7 ;  /* 0x0000000700251c82 */ /* 0x000fe40008000000 */
[----:B------:R-:W-:Y:S02]  /*3a10*/  @UP1 UIMAD.WIDE.U32 UR36, UR47, UR40, UR36 ;  /* 0x000000282f2412a5 */ /* 0x000fe4000f8e0024 */
[----:B------:R-:W-:Y:S02]  /*3a20*/  @UP1 UIMAD UR41, UR47, UR41, UR4 ;  /* 0x000000292f2912a4 */ /* 0x000fe4000f8e0204 */
[----:B------:R-:W-:-:S02]  /*3a30*/  @UP1 ULEA UR38, UP0, UR36, UR38, 0x2 ;  /* 0x0000002624261291 */ /* 0x000fc4000f80103f */
[----:B------:R-:W-:-:S04]  /*3a40*/  @UP1 UIADD3 UR41, UR37, UR41, URZ ;  /* 0x0000002925291290 */ /* 0x000fc8000fffe03f */
[----:B------:R-:W-:Y:S01]  /*3a50*/  @UP1 ULEA.HI.X UR39, UR36, UR39, UR41, 0x2, UP0 ;  /* 0x0000002724271291 */ /* 0x000fe200080f1429 */
[----:B-1----:R-:W-:-:S05]  /*3a60*/  IMAD.U32 R4, RZ, RZ, UR38 ;  /* 0x00000026ff047e24 */ /* 0x002fca000f8e00ff */
[----:B------:R-:W-:-:S05]  /*3a70*/  IMAD.U32 R5, RZ, RZ, UR39 ;  /* 0x00000027ff057e24 */ /* 0x000fca000f8e00ff */
[----:B--2---:R-:W2:Y:S01]  /*3a80*/  @P1 LDG.E R4, [R4.64] ;  /* 0x0000000804041981 */ /* 0x004ea2000c1e1900 */
[----:B------:R-:W2:Y:S01]  /*3a90*/  @P1 MUFU.RCP R0, c[0x0][0x238] ;  /* 0x00008e0000001b08 */ /* 0x000ea20000001000 */
[----:B------:R-:W-:Y:S01]  /*3aa0*/  IMAD.U32 R161, RZ, RZ, UR48 ;  /* 0x00000030ffa17e24 */ /* 0x000fe2000f8e00ff */
[----:B------:R-:W-:Y:S01]  /*3ab0*/  IADD3 R3, R124, 0x1000, RZ ;  /* 0x000010007c037810 */ /* 0x000fe20007ffe0ff */
[----:B------:R-:W-:Y:S01]  /*3ac0*/  IMAD.SHL.U32 R122, R130, 0x2, RZ ;  /* 0x00000002827a7824 */ /* 0x000fe200078e00ff */
[----:B------:R-:W-:Y:S01]  /*3ad0*/  CS2R R94, SRZ ;  /* 0x00000000005e7805 */ /* 0x000fe2000001ff00 */
[----:B------:R-:W-:Y:S01]  /*3ae0*/  IMAD.MOV.U32 R217, RZ, RZ, R134 ;  /* 0x000000ffffd97224 */ /* 0x000fe200078e0086 */
[----:B------:R-:W-:Y:S01]  /*3af0*/  SEL R3, R3, R124, !P0 ;  /* 0x0000007c03037207 */ /* 0x000fe20004000000 */
        /* <DEDUP_REMOVED lines=15> */
[----:B------:R-:W-:Y:S01]  /*3bf0*/  IMAD.SHL.U32 R3, R3, 0x2, RZ ;  /* 0x0000000203037824 */ /* 0x000fe200078e00ff */
[----:B------:R-:W-:Y:S01]  /*3c00*/  UMOV UR4, URZ ;  /* 0x0000003f00047c82 */ /* 0x000fe20008000000 */
[----:B------:R-:W-:Y:S01]  /*3c10*/  IMAD.IADD R123, R122, 0x1, R125 ;  /* 0x000000017a7b7824 */ /* 0x000fe200078e027d */
[----:B------:R-:W-:Y:S01]  /*3c20*/  UIADD3 UR35, UR15, 0x80, URZ ;  /* 0x000000800f237890 */ /* 0x000fe2000fffe03f */
[----:B-----5:R-:W-:-:S04]  /*3c30*/  IMAD R161, R161, 0x80, R6 ;  /* 0x00000080a1a17824 */ /* 0x020fc800078e0206 */
[----:B------:R1:W3:Y:S01]  /*3c40*/  I2F R210, R161 ;  /* 0x000000a100d27306 */ /* 0x0002e20000201400 */
[C---:B------:R-:W-:Y:S02]  /*3c50*/  IADD3 R209, R161.reuse, 0x31, RZ ;  /* 0x00000031a1d17810 */ /* 0x040fe40007ffe0ff */
[C---:B------:R-:W-:Y:S02]  /*3c60*/  IADD3 R207, R161.reuse, 0x39, RZ ;  /* 0x00000039a1cf7810 */ /* 0x040fe40007ffe0ff */
[C---:B------:R-:W-:Y:S02]  /*3c70*/  IADD3 R205, R161.reuse, 0x38, RZ ;  /* 0x00000038a1cd7810 */ /* 0x040fe40007ffe0ff */
[C---:B------:R-:W-:Y:S01]  /*3c80*/  IADD3 R204, R161.reuse, 0x30, RZ ;  /* 0x00000030a1cc7810 */ /* 0x040fe20007ffe0ff */
[----:B------:R-:W4:Y:S01]  /*3c90*/  I2F R209, R209 ;  /* 0x000000d100d17306 */ /* 0x000f220000201400 */
[C---:B------:R-:W-:Y:S02]  /*3ca0*/  IADD3 R203, R161.reuse, 0x29, RZ ;  /* 0x00000029a1cb7810 */ /* 0x040fe40007ffe0ff */
[----:B------:R-:W-:-:S02]  /*3cb0*/  IADD3 R202, R161, 0x28, RZ ;  /* 0x00000028a1ca7810 */ /* 0x000fc40007ffe0ff */
[C---:B------:R-:W-:Y:S02]  /*3cc0*/  IADD3 R201, R161.reuse, 0x21, RZ ;  /* 0x00000021a1c97810 */ /* 0x040fe40007ffe0ff */
[C---:B------:R-:W-:Y:S01]  /*3cd0*/  IADD3 R200, R161.reuse, 0x20, RZ ;  /* 0x00000020a1c87810 */ /* 0x040fe20007ffe0ff */
[----:B------:R-:W1:Y:S01]  /*3ce0*/  I2F R207, R207 ;  /* 0x000000cf00cf7306 */ /* 0x000e620000201400 */
[C---:B------:R-:W-:Y:S02]  /*3cf0*/  IADD3 R185, R161.reuse, 0x18, RZ ;  /* 0x00000018a1b97810 */ /* 0x040fe40007ffe0ff */
[C---:B------:R-:W-:Y:S02]  /*3d00*/  IADD3 R184, R161.reuse, 0x11, RZ ;  /* 0x00000011a1b87810 */ /* 0x040fe40007ffe0ff */
[C---:B------:R-:W-:Y:S02]  /*3d10*/  IADD3 R183, R161.reuse, 0x10, RZ ;  /* 0x00000010a1b77810 */ /* 0x040fe40007ffe0ff */
[C---:B------:R-:W-:Y:S01]  /*3d20*/  IADD3 R182, R161.reuse, 0x9, RZ ;  /* 0x00000009a1b67810 */ /* 0x040fe20007ffe0ff */
[----:B------:R-:W1:Y:S01]  /*3d30*/  I2F R205, R205 ;  /* 0x000000cd00cd7306 */ /* 0x000e620000201400 */
[----:B------:R-:W-:-:S02]  /*3d40*/  IADD3 R181, R161, 0x8, RZ ;  /* 0x00000008a1b57810 */ /* 0x000fc40007ffe0ff */
[C---:B------:R-:W-:Y:S02]  /*3d50*/  IADD3 R180, R161.reuse, 0x1, RZ ;  /* 0x00000001a1b47810 */ /* 0x040fe40007ffe0ff */
[C---:B------:R-:W-:Y:S02]  /*3d60*/  IADD3 R186, R161.reuse, 0x19, RZ ;  /* 0x00000019a1ba7810 */ /* 0x040fe40007ffe0ff */
[C---:B------:R-:W-:Y:S01]  /*3d70*/  IADD3 R206, R161.reuse, 0x39, RZ ;  /* 0x00000039a1ce7810 */ /* 0x040fe20007ffe0ff */
[----:B------:R-:W1:Y:S01]  /*3d80*/  I2F R204, R204 ;  /* 0x000000cc00cc7306 */ /* 0x000e620000201400 */
[C---:B------:R-:W-:Y:S02]  /*3d90*/  IADD3 R199, R161.reuse, 0x38, RZ ;  /* 0x00000038a1c77810 */ /* 0x040fe40007ffe0ff */
[C---:B------:R-:W-:Y:S02]  /*3da0*/  IADD3 R193, R161.reuse, 0x31, RZ ;  /* 0x00000031a1c17810 */ /* 0x040fe40007ffe0ff */
[C---:B------:R-:W-:Y:S01]  /*3db0*/  IADD3 R192, R161.reuse, 0x30, RZ ;  /* 0x00000030a1c07810 */ /* 0x040fe20007ffe0ff */
[----:B--2---:R-:W-:Y:S01]  /*3dc0*/  @P1 FMUL.FTZ R4, R4, R0 ;  /* 0x0000000004041220 */ /* 0x004fe20000410000 */
[----:B------:R-:W-:Y:S01]  /*3dd0*/  IADD3 R0, R130, 0x1000, RZ ;  /* 0x0000100082007810 */ /* 0x000fe20007ffe0ff */
[----:B------:R-:W2:Y:S01]  /*3de0*/  I2F R203, R203 ;  /* 0x000000cb00cb7306 */ /* 0x000ea20000201400 */
[----:B------:R-:W-:Y:S01]  /*3df0*/  IADD3 R191, R161, 0x29, RZ ;  /* 0x00000029a1bf7810 */ /* 0x000fe20007ffe0ff */
[----:B------:R5:W1:Y:S01]  /*3e00*/  @P1 R2UR UR7, R4 ;  /* 0x00000000040713c2 */ /* 0x000a6200000e0000 */
[----:B------:R-:W-:-:S02]  /*3e10*/  SEL R0, R0, R130, !P0 ;  /* 0x0000008200007207 */ /* 0x000fc40004000000 */
[C---:B------:R-:W-:Y:S02]  /*3e20*/  IADD3 R190, R161.reuse, 0x28, RZ ;  /* 0x00000028a1be7810 */ /* 0x040fe40007ffe0ff */
[C---:B------:R-:W-:Y:S01]  /*3e30*/  IADD3 R189, R161.reuse, 0x21, RZ ;  /* 0x00000021a1bd7810 */ /* 0x040fe20007ffe0ff */
[----:B------:R-:W-:Y:S01]  /*3e40*/  IMAD.SHL.U32 R118, R0, 0x2, RZ ;  /* 0x0000000200767824 */ /* 0x000fe200078e00ff */
[----:B------:R-:W1:Y:S01]  /*3e50*/  I2F R202, R202 ;  /* 0x000000ca00ca7306 */ /* 0x000e620000201400 */
[----:B------:R-:W-:Y:S01]  /*3e60*/  IMAD.SHL.U32 R0, R14, 0x4, RZ ;  /* 0x000000040e007824 */ /* 0x000fe200078e00ff */
[----:B------:R-:W-:-:S06]  /*3e70*/  IADD3 R188, R161, 0x20, RZ ;  /* 0x00000020a1bc7810 */ /* 0x000fcc0007ffe0ff */
[----:B------:R-:W2:Y:S01]  /*3e80*/  I2F R201, R201 ;  /* 0x000000c900c97306 */ /* 0x000ea20000201400 */
[----:B-----5:R-:W-:-:S07]  /*3e90*/  SHF.L.U64.HI R4, R14, 0x2, R15 ;  /* 0x000000020e047819 */ /* 0x020fce000001020f */
[----:B------:R-:W2:Y:S01]  /*3ea0*/  I2F R200, R200 ;  /* 0x000000c800c87306 */ /* 0x000ea20000201400 */
[----:B-1----:R-:W-:Y:S01]  /*3eb0*/  @UP1 UMOV UR4, UR7 ;  /* 0x0000000700041c82 */ /* 0x002fe20008000000 */
[----:B------:R1:W-:Y:S04]  /*3ec0*/  STL [R1+0x1c], R4 ;  /* 0x00001c0401007387 */ /* 0x0003e80000100800 */
[----:B------:R1:W-:Y:S02]  /*3ed0*/  STL [R1+0x18], R0 ;  /* 0x0000180001007387 */ /* 0x0003e40000100800 */
[----:B------:R1:W1:Y:S08]  /*3ee0*/  I2F R216, R185 ;  /* 0x000000b900d87306 */ /* 0x0002700000201400 */
[----:B------:R1:W1:Y:S08]  /*3ef0*/  I2F R215, R184 ;  /* 0x000000b800d77306 */ /* 0x0002700000201400 */
[----:B------:R1:W1:Y:S08]  /*3f00*/  I2F R214, R183 ;  /* 0x000000b700d67306 */ /* 0x0002700000201400 */
[----:B------:R1:W1:Y:S08]  /*3f10*/  I2F R213, R182 ;  /* 0x000000b600d57306 */ /* 0x0002700000201400 */
[----:B------:R1:W1:Y:S08]  /*3f20*/  I2F R212, R181 ;  /* 0x000000b500d47306 */ /* 0x0002700000201400 */
[----:B------:R1:W1:Y:S08]  /*3f30*/  I2F R211, R180 ;  /* 0x000000b400d37306 */ /* 0x0002700000201400 */
[----:B--234-:R1:W1:Y:S02]  /*3f40*/  I2F R208, R186 ;  /* 0x000000ba00d07306 */ /* 0x01c2640000201400 */
.L_x_666:
[----:B-1----:R-:W2:Y:S01]  /*3f50*/  LDL R4, [R1+0x28] ;  /* 0x0000280001047983 */ /* 0x002ea20000100800 */
[----:B------:R-:W-:Y:S01]  /*3f60*/  UIADD3 UR7, UR16, 0x80, UR15 ;  /* 0x0000008010077890 */ /* 0x000fe2000fffe00f */
[----:B------:R-:W-:Y:S02]  /*3f70*/  MOV R0, UR6 ;  /* 0x0000000600007c02 */ /* 0x000fe40008000f00 */
[----:B------:R-:W-:Y:S01]  /*3f80*/  STL [R1+0x140], R167 ;  /* 0x000140a701007387 */ /* 0x000fe20000100800 */
[----:B------:R-:W-:Y:S01]  /*3f90*/  UIADD3 UR14, UR7, -UR6, URZ ;  /* 0x80000006070e7290 */ /* 0x000fe2000fffe03f */
[----:B------:R-:W-:Y:S01]  /*3fa0*/  IADD3 R112, R125, R118, RZ ;  /* 0x000000767d707210 */ /* 0x000fe20007ffe0ff */
[----:B------:R-:W-:Y:S01]  /*3fb0*/  USHF.L.U32 UR7, UR5, 0x7, URZ ;  /* 0x0000000705077899 */ /* 0x000fe2000800063f */
[----:B------:R-:W-:Y:S03]  /*3fc0*/  STL [R1+0x13c], R165 ;  /* 0x00013ca501007387 */ /* 0x000fe60000100800 */
        /* <DEDUP_REMOVED lines=55> */
[----:B------:R-:W-:Y:S04]  /*4340*/  STL [R1+0x70], R3 ;  /* 0x0000700301007387 */ /* 0x000fe80000100800 */
[----:B------:R-:W-:Y:S04]  /*4350*/  STL [R1+0x6c], R2 ;  /* 0x00006c0201007387 */ /* 0x000fe80000100800 */
[----:B------:R-:W-:Y:S04]  /*4360*/  STL [R1+0x148], R125 ;  /* 0x0001487d01007387 */ /* 0x000fe80000100800 */
[----:B------:R-:W-:Y:S04]  /*4370*/  STL [R1+0x144], R118 ;  /* 0x0001447601007387 */ /* 0x000fe80000100800 */
[----:B-1----:R-:W4:Y:S01]  /*4380*/  LDL R68, [R1+0x10] ;  /* 0x0000100001447983 */ /* 0x002f220000100800 */
[----:B------:R-:W-:Y:S04]  /*4390*/  DEPBAR.LE SB0, 0x0 ;  /* 0x000080000000791a */ /* 0x000fe80000000000 */
[----:B------:R-:W-:Y:S08]  /*43a0*/  BAR.SYNC.DEFER_BLOCKING 0x0 ;  /* 0x0000000000007b1d */ /* 0x000ff00000010000 */
[----:B------:R-:W-:Y:S08]  /*43b0*/  LDSM.16.M88.4 R64, [R118] ;  /* 0x000000007640783b */ /* 0x000ff00000000200 */
[----:B------:R-:W1:Y:S08]  /*43c0*/  LDSM.16.M88.4 R16, [R117+0x6000] ;  /* 0x006000007510783b */ /* 0x000e700000000200 */
[----:B------:R-:W4:Y:S08]  /*43d0*/  LDSM.16.M88.4 R60, [R118+0x1000] ;  /* 0x00100000763c783b */ /* 0x000f300000000200 */
[----:B------:R-:W4:Y:S01]  /*43e0*/  LDSM.16.M88.4 R32, [R117+0x6400] ;  /* 0x006400007520783b */ /* 0x000f220000000200 */
[----:B--2---:R-:W-:Y:S07]  /*43f0*/  IADD3 R0, R0, -UR16, R4 ;  /* 0x8000001000007c10 */ /* 0x004fee000fffe004 */
[----:B------:R-:W2:Y:S01]  /*4400*/  LDSM.16.M88.4 R48, [R117+0x6800] ;  /* 0x006800007530783b */ /* 0x000ea20000000200 */
[----:B------:R-:W-:Y:S07]  /*4410*/  @!P0 IADD3 R131, R0, UR7, RZ ;  /* 0x0000000700838c10 */ /* 0x000fee000fffe0ff */
[----:B------:R-:W4:Y:S04]  /*4420*/  LDL R0, [R1+0xc] ;  /* 0x00000c0001007983 */ /* 0x000f280000100800 */
        /* <DEDUP_REMOVED lines=37> */
[----:B------:R-:W-:Y:S02]  /*4680*/  FMUL.FTZ R17, R17, c[0x0][0x2ec] ;  /* 0x0000bb0011117a20 */ /* 0x000fe40000410000 */
[----:B------:R-:W-:Y:S01]  /*4690*/  FMUL.FTZ R18, R18, c[0x0][0x2ec] ;  /* 0x0000bb0012127a20 */ /* 0x000fe20000410000 */
[----:B-1----:R1:W-:Y:S01]  /*46a0*/  STL [R1+0x14], R2 ;  /* 0x0000140201007387 */ /* 0x0023e20000100800 */
[----:B------:R-:W-:Y:S02]  /*46b0*/  FMUL.FTZ R19, R19, c[0x0][0x2ec] ;  /* 0x0000bb0013137a20 */ /* 0x000fe40000410000 */
[----:B------:R-:W-:Y:S02]  /*46c0*/  FMUL.FTZ R11, R11, c[0x0][0x2ec] ;  /* 0x0000bb000b0b7a20 */ /* 0x000fe40000410000 */
[----:B------:R-:W-:Y:S01]  /*46d0*/  FMUL.FTZ R15, R15, c[0x0][0x2ec] ;  /* 0x0000bb000f0f7a20 */ /* 0x000fe20000410000 */
[----:B------:R-:W-:Y:S01]  /*46e0*/  MUFU.TANH R129, R13 ;  /* 0x0000000d00817308 */ /* 0x000fe20000002400 */
[----:B------:R-:W-:Y:S09]  /*46f0*/  FMUL.FTZ R16, R16, c[0x0][0x2ec] ;  /* 0x0000bb0010107a20 */ /* 0x000ff20000410000 */
[----:B------:R4:W-:Y:S01]  /*4700*/  MUFU.TANH R92, R10 ;  /* 0x0000000a005c7308 */ /* 0x0009e20000002400 */
[----:B--2---:R-:W-:Y:S04]  /*4710*/  @!P0 IADD3 R12, R131, 0x8, RZ ;  /* 0x00000008830c8810 */ /* 0x004fe80007ffe0ff */
[----:B------:R-:W-:Y:S05]  /*4720*/  @!P0 IMNMX R12, R12, UR6, PT ;  /* 0x000000060c0c8c17 */ /* 0x000fea000b800200 */
[----:B-1----:R-:W1:Y:S01]  /*4730*/  MUFU.TANH R2, R7 ;  /* 0x0000000700027308 */ /* 0x002e620000002400 */
[-C--:B------:R-:W-:Y:S02]  /*4740*/  @!P0 ISETP.GE.AND P4, PT, R199, R12.reuse, PT ;  /* 0x0000000cc700820c */ /* 0x080fe40003f86270 */
[----:B------:R-:W-:Y:S07]  /*4750*/  @!P0 ISETP.GE.AND P3, PT, R206, R12, PT ;  /* 0x0000000cce00820c */ /* 0x000fee0003f66270 */
[----:B------:R2:W-:Y:S01]  /*4760*/  MUFU.TANH R134, R9 ;  /* 0x0000000900867308 */ /* 0x0005e20000002400 */
[C---:B----4-:R-:W-:Y:S04]  /*4770*/  @!P0 IADD3 R10, R131.reuse, 0x40, RZ ;  /* 0x00000040830a8810 */ /* 0x050fe80007ffe0ff */
[----:B------:R-:W-:Y:S05]  /*4780*/  @!P0 IMNMX R10, R10, UR6, PT ;  /* 0x000000060a0a8c17 */ /* 0x000fea000b800200 */
[----:B------:R4:W-:Y:S01]  /*4790*/  MUFU.TANH R90, R14 ;  /* 0x0000000e005a7308 */ /* 0x0009e20000002400 */
[----:B-1----:R-:W-:Y:S04]  /*47a0*/  STL [R1], R2 ;  /* 0x0000000201007387 */ /* 0x002fe80000100800 */
[----:B------:R-:W3:Y:S05]  /*47b0*/  LDL R3, [R1+0x4] ;  /* 0x0000040001037983 */ /* 0x000eea0000100800 */
[----:B------:R1:W1:Y:S01]  /*47c0*/  MUFU.TANH R144, R5 ;  /* 0x0000000500907308 */ /* 0x0002620000002400 */
[----:B------:R4:W-:Y:S01]  /*47d0*/  STL [R1+0x14c], R145 ;  /* 0x00014c9101007387 */ /* 0x0009e20000100800 */
[----:B--2---:R-:W-:Y:S04]  /*47e0*/  @!P0 IADD3 R9, R131, 0x48, RZ ;  /* 0x0000004883098810 */ /* 0x004fe80007ffe0ff */
[----:B------:R-:W-:Y:S04]  /*47f0*/  @!P0 IMNMX R9, R9, UR6, PT ;  /* 0x0000000609098c17 */ /* 0x000fe8000b800200 */
[----:B------:R2:W-:Y:S01]  /*4800*/  MUFU.TANH R146, R8 ;  /* 0x0000000800927308 */ /* 0x0005e20000002400 */
[----:B----4-:R-:W-:Y:S04]  /*4810*/  @!P0 IMNMX R14, R131, UR6, PT ;  /* 0x00000006830e8c17 */ /* 0x010fe8000b800200 */
[-C--:B------:R-:W-:Y:S05]  /*4820*/  @!P0 ISETP.GE.AND P2, PT, R161, R14.reuse, PT ;  /* 0x0000000ea100820c */ /* 0x080fea0003f46270 */
[----:B------:R4:W-:Y:S01]  /*4830*/  MUFU.TANH R91, R11 ;  /* 0x0000000b005b7308 */ /* 0x0009e20000002400 */
[-C--:B------:R-:W-:Y:S02]  /*4840*/  @!P0 ISETP.GE.AND P6, PT, R199, R14.reuse, PT ;  /* 0x0000000ec700820c */ /* 0x080fe40003fc6270 */
[-C--:B------:R-:W-:Y:S01]  /*4850*/  @!P0 ISETP.GE.AND P5, PT, R206, R14.reuse, PT ;  /* 0x0000000ece00820c */ /* 0x080fe20003fa6270 */
[----:B-1----:R-:W1:Y:S06]  /*4860*/  LDSM.16.M88.4 R4, [R116+0x6400] ;  /* 0x006400007404783b */ /* 0x002e6c0000000200 */
[----:B------:R-:W-:Y:S01]  /*4870*/  MUFU.TANH R89, R15 ;  /* 0x0000000f00597308 */ /* 0x000fe20000002400 */
[----:B--2---:R-:W-:Y:S09]  /*4880*/  FFMA.FTZ R8, R211, UR4, R144 ;  /* 0x00000004d3087c23 */ /* 0x004ff20008010090 */
[----:B------:R-:W2:Y:S01]  /*4890*/  MUFU.TANH R234, R16 ;  /* 0x0000001000ea7308 */ /* 0x000ea20000002400 */
[----:B----4-:R-:W-:Y:S09]  /*48a0*/  FMUL.FTZ R11, R68, 1.4426950216293334961 ;  /* 0x3fb8aa3b440b7820 */ /* 0x010ff20000410000 */
[----:B------:R4:W4:Y:S01]  /*48b0*/  MUFU.TANH R233, R17 ;  /* 0x0000001100e97308 */ /* 0x0009220000002400 */
[C---:B------:R-:W-:Y:S01]  /*48c0*/  FMUL.FTZ R13, R0.reuse, 1.4426950216293334961 ;  /* 0x3fb8aa3b000d7820 */ /* 0x040fe20000410000 */
[----:B------:R-:W-:Y:S01]  /*48d0*/  FSETP.NEU.FTZ.AND P1, PT, R0, -INF , PT ;  /* 0xff8000000000780b */ /* 0x000fe20003f3d000 */
[----:B------:R-:W-:Y:S07]  /*48e0*/  FFMA.FTZ R0, R210, UR4, R145 ;  /* 0x00000004d2007c23 */ /* 0x000fee0008010091 */
[----:B------:R4:W3:Y:S01]  /*48f0*/  MUFU.TANH R165, R18 ;  /* 0x0000001200a57308 */ /* 0x0008e20000002400 */
[----:B------:R-:W3:Y:S01]  /*4900*/  LDL.LU R145, [R1+0x14] ;  /* 0x0000140001917983 */ /* 0x000ee20000300800 */
[----:B------:R-:W-:Y:S02]  /*4910*/  FSEL R13, R13, RZ, P1 ;  /* 0x000000ff0d0d7208 */ /* 0x000fe40000800000 */
[----:B------:R-:W-:Y:S01]  /*4920*/  @!P0 FSEL R0, R0, -INF , !P2 ;  /* 0xff80000000008808 */ /* 0x000fe20005000000 */
[-C--:B-1----:R-:W-:Y:S01]  /*4930*/  HMMA.16816.F32 R20, R104, R4.reuse, R20 ;  /* 0x000000046814723c */ /* 0x082fe20000001814 */
[----:B------:R-:W-:Y:S01]  /*4940*/  @!P0 ISETP.GE.AND P1, PT, R180, R14, PT ;  /* 0x0000000eb400820c */ /* 0x000fe20003f26270 */
[----:B--2---:R-:W-:Y:S01]  /*4950*/  FFMA.FTZ R16, R212, UR4, R234 ;  /* 0x00000004d4107c23 */ /* 0x004fe200080100ea */
[-C--:B------:R-:W-:Y:S01]  /*4960*/  @!P0 ISETP.GE.AND P2, PT, R161, R12.reuse, PT ;  /* 0x0000000ca100820c */ /* 0x080fe20003f46270 */
[--C-:B------:R-:W-:Y:S01]  /*4970*/  FFMA.FTZ R0, R0, c[0x0][0x23c], -R13.reuse ;  /* 0x00008f0000007a23 */ /* 0x100fe2000001080d */
[----:B------:R-:W1:Y:S01]  /*4980*/  MUFU.TANH R231, R19 ;  /* 0x0000001300e77308 */ /* 0x000e620000002400 */
[----:B------:R-:W-:Y:S02]  /*4990*/  @!P0 FSEL R8, R8, -INF , !P1 ;  /* 0xff80000008088808 */ /* 0x000fe40004800000 */
[C---:B------:R-:W-:Y:S01]  /*49a0*/  HMMA.16816.F32 R24, R112.reuse, R4, R24 ;  /* 0x000000047018723c */ /* 0x040fe20000001818 */
[----:B----4-:R-:W2:Y:S01]  /*49b0*/  LDL R17, [R1+0x1c] ;  /* 0x00001c0001117983 */ /* 0x010ea20000100800 */
[----:B------:R-:W-:Y:S02]  /*49c0*/  FSETP.NEU.FTZ.AND P1, PT, R68, -INF , PT ;  /* 0xff8000004400780b */ /* 0x000fe40003f3d000 */
[----:B------:R-:W-:Y:S02]  /*49d0*/  FFMA.FTZ R8, R8, c[0x0][0x23c], -R13 ;  /* 0x00008f0008087a23 */ /* 0x000fe4000001080d */
[----:B------:R-:W-:Y:S01]  /*49e0*/  FSEL R11, R11, RZ, P1 ;  /* 0x000000ff0b0b7208 */ /* 0x000fe20000800000 */
[----:B------:R4:W-:Y:S01]  /*49f0*/  MUFU.EX2 R248, R0 ;  /* 0x0000000000f87308 */ /* 0x0009e20000000800 */
[----:B------:R-:W-:Y:S01]  /*4a00*/  @!P0 ISETP.GE.AND P1, PT, R180, R12, PT ;  /* 0x0000000cb400820c */ /* 0x000fe20003f26270 */
[----:B------:R-:W-:Y:S01]  /*4a10*/  FFMA.FTZ R5, R210, UR4, R92 ;  /* 0x00000004d2057c23 */ /* 0x000fe2000801005c */
[-C--:B------:R-:W-:Y:S01]  /*4a20*/  HMMA.16816.F32 R28, R112, R6.reuse, R28 ;  /* 0x00000006701c723c */ /* 0x080fe2000000181c */
[----:B------:R-:W2:Y:S01]  /*4a30*/  LDL R18, [R1+0x18] ;  /* 0x0000180001127983 */ /* 0x000ea20000100800 */
[----:B------:R-:W-:Y:S04]  /*4a40*/  FFMA.FTZ R15, R213, UR4, R233 ;  /* 0x00000004d50f7c23 */ /* 0x000fe800080100e9 */
[----:B------:R-:W-:Y:S01]  /*4a50*/  FMUL.FTZ R22, R22, c[0x0][0x2ec] ;  /* 0x0000bb0016167a20 */ /* 0x000fe20000410000 */
[----:B------:R-:W-:Y:S01]  /*4a60*/  MUFU.EX2 R243, R8 ;  /* 0x0000000800f37308 */ /* 0x000fe20000000800 */
[C---:B------:R-:W-:Y:S01]  /*4a70*/  HMMA.16816.F32 R32, R104.reuse, R6, R32 ;  /* 0x000000066820723c */ /* 0x040fe20000001820 */
[----:B------:R-:W-:Y:S03]  /*4a80*/  FMUL.FTZ R20, R20, c[0x0][0x2ec] ;  /* 0x0000bb0014147a20 */ /* 0x000fe60000410000 */
[----:B------:R-:W-:Y:S02]  /*4a90*/  FMUL.FTZ R23, R23, c[0x0][0x2ec] ;  /* 0x0000bb0017177a20 */ /* 0x000fe40000410000 */
[----:B------:R-:W-:Y:S02]  /*4aa0*/  FMUL.FTZ R24, R24, c[0x0][0x2ec] ;  /* 0x0000bb0018187a20 */ /* 0x000fe40000410000 */
[----:B------:R-:W-:Y:S01]  /*4ab0*/  FMUL.FTZ R25, R25, c[0x0][0x2ec] ;  /* 0x0000bb0019197a20 */ /* 0x000fe20000410000 */
[----:B------:R-:W-:Y:S03]  /*4ac0*/  MUFU.TANH R232, R20 ;  /* 0x0000001400e87308 */ /* 0x000fe60000002400 */
[----:B------:R-:W-:Y:S02]  /*4ad0*/  FMUL.FTZ R21, R21, c[0x0][0x2ec] ;  /* 0x0000bb0015157a20 */ /* 0x000fe40000410000 */
[----:B----4-:R-:W-:Y:S02]  /*4ae0*/  FFMA.FTZ R0, R211, UR4, R2 ;  /* 0x00000004d3007c23 */ /* 0x010fe40008010002 */
[----:B------:R-:W4:Y:S01]  /*4af0*/  LDL R2, [R1+0x8] ;  /* 0x0000080001027983 */ /* 0x000f220000100800 */
[----:B------:R-:W-:Y:S02]  /*4b00*/  FMUL.FTZ R26, R26, c[0x0][0x2ec] ;  /* 0x0000bb001a1a7a20 */ /* 0x000fe40000410000 */
[----:B------:R-:W1:Y:S01]  /*4b10*/  MUFU.TANH R229, R21 ;  /* 0x0000001500e57308 */ /* 0x000e620000002400 */
[----:B------:R-:W-:Y:S01]  /*4b20*/  @!P0 FSEL R0, R0, -INF , !P1 ;  /* 0xff80000000008808 */ /* 0x000fe20004800000 */
[----:B------:R-:W-:Y:S02]  /*4b30*/  FMUL.FTZ R27, R27, c[0x0][0x2ec] ;  /* 0x0000bb001b1b7a20 */ /* 0x000fe40000410000 */
[----:B------:R-:W-:Y:S02]  /*4b40*/  FMUL.FTZ R28, R28, c[0x0][0x2ec] ;  /* 0x0000bb001c1c7a20 */ /* 0x000fe40000410000 */
[----:B------:R-:W-:Y:S02]  /*4b50*/  FFMA.FTZ R0, R0, c[0x0][0x23c], -R11 ;  /* 0x00008f0000007a23 */ /* 0x000fe4000001080b */
[----:B------:R-:W-:Y:S02]  /*4b60*/  FMUL.FTZ R32, R32, c[0x0][0x2ec] ;  /* 0x0000bb0020207a20 */ /* 0x000fe40000410000 */
[----:B------:R1:W-:Y:S01]  /*4b70*/  MUFU.EX2 R118, R0 ;  /* 0x0000000000767308 */ /* 0x0003e20000000800 */
[----:B------:R-:W-:Y:S02]  /*4b80*/  FMUL.FTZ R33, R33, c[0x0][0x2ec] ;  /* 0x0000bb0021217a20 */ /* 0x000fe40000410000 */
[----:B------:R-:W-:Y:S02]  /*4b90*/  FMUL.FTZ R34, R34, c[0x0][0x2ec] ;  /* 0x0000bb0022227a20 */ /* 0x000fe40000410000 */
[----:B------:R-:W-:Y:S02]  /*4ba0*/  FMUL.FTZ R35, R35, c[0x0][0x2ec] ;  /* 0x0000bb0023237a20 */ /* 0x000fe40000410000 */
[----:B------:R-:W-:Y:S02]  /*4bb0*/  FMUL.FTZ R29, R29, c[0x0][0x2ec] ;  /* 0x0000bb001d1d7a20 */ /* 0x000fe40000410000 */
[----:B------:R-:W-:Y:S01]  /*4bc0*/  FMUL.FTZ R30, R30, c[0x0][0x2ec] ;  /* 0x0000bb001e1e7a20 */ /* 0x000fe20000410000 */
[----:B------:R-:W2:Y:S01]  /*4bd0*/  MUFU.TANH R230, R22 ;  /* 0x0000001600e67308 */ /* 0x000ea20000002400 */
[----:B------:R-:W-:Y:S09]  /*4be0*/  FMUL.FTZ R31, R31, c[0x0][0x2ec] ;  /* 0x0000bb001f1f7a20 */ /* 0x000ff20000410000 */
[----:B------:R-:W2:Y:S01]  /*4bf0*/  MUFU.TANH R217, R23 ;  /* 0x0000001700d97308 */ /* 0x000ea20000002400 */
[----:B-1----:R-:W-:Y:S09]  /*4c00*/  FFMA.FTZ R0, R210, UR4, R146 ;  /* 0x00000004d2007c23 */ /* 0x002ff20008010092 */
        /* <DEDUP_REMOVED lines=13> */
[----:B------:R-:W-:Y:S04]  /*4ce0*/  FSETP.NEU.FTZ.AND P1, PT, R3, -INF , PT ;  /* 0xff8000000300780b */ /* 0x000fe80003f3d000 */
[----:B------:R-:W-:Y:S02]  /*4cf0*/  FSEL R8, R8, RZ, P1 ;  /* 0x000000ff08087208 */ /* 0x000fe40000800000 */
[-C--:B------:R-:W-:Y:S01]  /*4d00*/  @!P0 ISETP.GE.AND P1, PT, R180, R10.reuse, PT ;  /* 0x0000000ab400820c */ /* 0x080fe20003f26270 */
[----:B------:R-:W-:Y:S05]  /*4d10*/  FFMA.FTZ R4, R210, UR4, R145 ;  /* 0x00000004d2047c23 */ /* 0x000fea0008010091 */
[----:B------:R-:W-:Y:S02]  /*4d20*/  @!P0 FSEL R4, R4, -INF , !P2 ;  /* 0xff80000004048808 */ /* 0x000fe40005000000 */
[CC--:B------:R-:W-:Y:S03]  /*4d30*/  @!P0 ISETP.GE.AND P2, PT, R161.reuse, R10.reuse, PT ;  /* 0x0000000aa100820c */ /* 0x0c0fe60003f46270 */
[----:B------:R-:W-:Y:S01]  /*4d40*/  FFMA.FTZ R4, R4, c[0x0][0x23c], -R11 ;  /* 0x00008f0004047a23 */ /* 0x000fe2000001080b */
[----:B------:R-:W-:Y:S02]  /*4d50*/  @!P0 FSEL R0, R0, -INF , !P2 ;  /* 0xff80000000008808 */ /* 0x000fe40005000000 */
[-C--:B------:R-:W-:Y:S01]  /*4d60*/  @!P0 ISETP.GE.AND P2, PT, R161, R9.reuse, PT ;  /* 0x00000009a100820c */ /* 0x080fe20003f46270 */
[----:B------:R3:W-:Y:S02]  /*4d70*/  MUFU.EX2 R125, R4 ;  /* 0x00000004007d7308 */ /* 0x0007e40000000800 */
[----:B------:R-:W-:Y:S01]  /*4d80*/  FFMA.FTZ R0, R0, c[0x0][0x23c], -R8 ;  /* 0x00008f0000007a23 */ /* 0x000fe20000010808 */
[----:B------:R-:W-:Y:S02]  /*4d90*/  @!P0 FSEL R5, R5, -INF , !P2 ;  /* 0xff80000005058808 */ /* 0x000fe40005000000 */
[-C--:B------:R-:W-:Y:S05]  /*4da0*/  @!P0 ISETP.GE.AND P2, PT, R206, R9.reuse, PT ;  /* 0x00000009ce00820c */ /* 0x080fea0003f46270 */
[----:B------:R1:W-:Y:S01]  /*4db0*/  MUFU.EX2 R159, R0 ;  /* 0x00000000009f7308 */ /* 0x0003e20000000800 */
[----:B---3--:R-:W-:Y:S05]  /*4dc0*/  FFMA.FTZ R4, R211, UR4, R134 ;  /* 0x00000004d3047c23 */ /* 0x008fea0008010086 */
[----:B------:R-:W-:Y:S02]  /*4dd0*/  @!P0 FSEL R4, R4, -INF , !P1 ;  /* 0xff80000004048808 */ /* 0x000fe40004800000 */
[----:B----4-:R-:W-:Y:S03]  /*4de0*/  FSETP.NEU.FTZ.AND P1, PT, R2, -INF , PT ;  /* 0xff8000000200780b */ /* 0x010fe60003f3d000 */
[----:B------:R-:W-:Y:S02]  /*4df0*/  FFMA.FTZ R4, R4, c[0x0][0x23c], -R8 ;  /* 0x00008f0004047a23 */ /* 0x000fe40000010808 */
[----:B-1----:R-:W-:Y:S02]  /*4e00*/  FMUL.FTZ R0, R2, 1.4426950216293334961 ;  /* 0x3fb8aa3b02007820 */ /* 0x002fe40000410000 */
[----:B------:R1:W-:Y:S03]  /*4e10*/  MUFU.EX2 R158, R4 ;  /* 0x00000004009e7308 */ /* 0x0003e60000000800 */
[----:B------:R-:W-:Y:S02]  /*4e20*/  FSEL R0, R0, RZ, P1 ;  /* 0x000000ff00007208 */ /* 0x000fe40000800000 */
[-C--:B------:R-:W-:Y:S03]  /*4e30*/  @!P0 ISETP.GE.AND P1, PT, R180, R9.reuse, PT ;  /* 0x00000009b400820c */ /* 0x080fe60003f26270 */
[--C-:B------:R-:W-:Y:S04]  /*4e40*/  FFMA.FTZ R5, R5, c[0x0][0x23c], -R0.reuse ;  /* 0x00008f0005057a23 */ /* 0x100fe80000010800 */
[----:B------:R3:W-:Y:S01]  /*4e50*/  MUFU.EX2 R96, R5 ;  /* 0x0000000500607308 */ /* 0x0007e20000000800 */
[----:B-1----:R-:W-:Y:S05]  /*4e60*/  FFMA.FTZ R4, R211, UR4, R91 ;  /* 0x00000004d3047c23 */ /* 0x002fea000801005b */
[----:B------:R-:W-:Y:S02]  /*4e70*/  @!P0 FSEL R4, R4, -INF , !P1 ;  /* 0xff80000004048808 */ /* 0x000fe40004800000 */
[-C--:B------:R-:W-:Y:S03]  /*4e80*/  @!P0 ISETP.GE.AND P1, PT, R181, R10.reuse, PT ;  /* 0x0000000ab500820c */ /* 0x080fe60003f26270 */
[----:B------:R-:W-:Y:S02]  /*4e90*/  FFMA.FTZ R4, R4, c[0x0][0x23c], -R0 ;  /* 0x00008f0004047a23 */ /* 0x000fe40000010800 */
[----:B---3--:R-:W-:Y:S02]  /*4ea0*/  FFMA.FTZ R5, R212, UR4, R130 ;  /* 0x00000004d4057c23 */ /* 0x008fe40008010082 */
[----:B------:R1:W-:Y:S03]  /*4eb0*/  MUFU.EX2 R95, R4 ;  /* 0x00000004005f7308 */ /* 0x0003e60000000800 */
[----:B------:R-:W-:Y:S02]  /*4ec0*/  @!P0 FSEL R5, R5, -INF , !P1 ;  /* 0xff80000005058808 */ /* 0x000fe40004800000 */
[----:B------:R-:W-:Y:S03]  /*4ed0*/  @!P0 ISETP.GE.AND P1, PT, R182, R10, PT ;  /* 0x0000000ab600820c */ /* 0x000fe60003f26270 */
        /* <DEDUP_REMOVED lines=9> */
[-C--:B------:R-:W-:Y:S03]  /*4f70*/  @!P0 ISETP.GE.AND P1, PT, R182, R9.reuse, PT ;  /* 0x00000009b600820c */ /* 0x080fe60003f26270 */
[--C-:B------:R-:W-:Y:S04]  /*4f80*/  FFMA.FTZ R5, R5, c[0x0][0x23c], -R0.reuse ;  /* 0x00008f0005057a23 */ /* 0x100fe80000010800 */
[----:B------:R-:W-:Y:S01]  /*4f90*/  MUFU.EX2 R94, R5 ;  /* 0x00000005005e7308 */ /* 0x000fe20000000800 */
[----:B-1----:R-:W-:Y:S05]  /*4fa0*/  FFMA.FTZ R4, R213, UR4, R89 ;  /* 0x00000004d5047c23 */ /* 0x002fea0008010059 */
        /* <DEDUP_REMOVED lines=12> */
[----:B-1----:R-:W1:Y:S01]  /*5070*/  LDSM.16.M88.4 R4, [R116+0x6800] ;  /* 0x006800007404783b */ /* 0x002e620000000200 */
[----:B---3--:R-:W-:Y:S05]  /*5080*/  FFMA.FTZ R16, R212, UR4, R165 ;  /* 0x00000004d4107c23 */ /* 0x008fea00080100a5 */
[----:B------:R-:W-:Y:S02]  /*5090*/  @!P0 FSEL R16, R16, -INF , !P1 ;  /* 0xff80000010108808 */ /* 0x000fe40004800000 */
[----:B------:R-:W-:Y:S01]  /*50a0*/  @!P0 ISETP.GE.AND P1, PT, R182, R12, PT ;  /* 0x0000000cb600820c */ /* 0x000fe20003f26270 */
[----:B----4-:R-:W-:Y:S02]  /*50b0*/  FFMA.FTZ R15, R213, UR4, R231 ;  /* 0x00000004d50f7c23 */ /* 0x010fe400080100e7 */
[--C-:B------:R-:W-:Y:S03]  /*50c0*/  FFMA.FTZ R16, R16, c[0x0][0x23c], -R11.reuse ;  /* 0x00008f0010107a23 */ /* 0x100fe6000001080b */
[----:B------:R-:W-:Y:S01]  /*50d0*/  @!P0 FSEL R15, R15, -INF , !P1 ;  /* 0xff8000000f0f8808 */ /* 0x000fe20004800000 */
[----:B------:R3:W-:Y:S01]  /*50e0*/  MUFU.EX2 R167, R16 ;  /* 0x0000001000a77308 */ /* 0x0007e20000000800 */
[-C--:B------:R-:W-:Y:S03]  /*50f0*/  @!P0 ISETP.GE.AND P1, PT, R183, R14.reuse, PT ;  /* 0x0000000eb700820c */ /* 0x080fe60003f26270 */
[----:B------:R-:W-:Y:S06]  /*5100*/  FFMA.FTZ R15, R15, c[0x0][0x23c], -R11 ;  /* 0x00008f000f0f7a23 */ /* 0x000fec000001080b */
[----:B------:R4:W-:Y:S01]  /*5110*/  MUFU.EX2 R251, R15 ;  /* 0x0000000f00fb7308 */ /* 0x0009e20000000800 */
[-C--:B-1----:R-:W-:Y:S08]  /*5120*/  HMMA.16816.F32 R36, R104, R4.reuse, R36 ;  /* 0x000000046824723c */ /* 0x082ff00000001824 */
[C---:B------:R-:W-:Y:S01]  /*5130*/  HMMA.16816.F32 R40, R112.reuse, R4, R40 ;  /* 0x000000047028723c */ /* 0x040fe20000001828 */
[C---:B---3--:R-:W-:Y:S06]  /*5140*/  FFMA.FTZ R16, R215.reuse, UR4, R229 ;  /* 0x00000004d7107c23 */ /* 0x048fec00080100e5 */
[C---:B--2---:R-:W-:Y:S01]  /*5150*/  FFMA.FTZ R5, R214.reuse, UR4, R230 ;  /* 0x00000004d6057c23 */ /* 0x044fe200080100e6 */
[-C--:B------:R-:W-:Y:S01]  /*5160*/  HMMA.16816.F32 R44, R112, R6.reuse, R44 ;  /* 0x00000006702c723c */ /* 0x080fe2000000182c */
[----:B------:R-:W-:Y:S03]  /*5170*/  FFMA.FTZ R4, R215, UR4, R217 ;  /* 0x00000004d7047c23 */ /* 0x000fe600080100d9 */
[----:B----4-:R-:W-:Y:S04]  /*5180*/  FFMA.FTZ R15, R214, UR4, R232 ;  /* 0x00000004d60f7c23 */ /* 0x010fe800080100e8 */
[----:B------:R-:W-:Y:S01]  /*5190*/  FMUL.FTZ R36, R36, c[0x0][0x2ec] ;  /* 0x0000bb0024247a20 */ /* 0x000fe20000410000 */
[----:B------:R-:W-:Y:S01]  /*51a0*/  @!P0 FSEL R15, R15, -INF , !P1 ;  /* 0xff8000000f0f8808 */ /* 0x000fe20004800000 */
[C---:B------:R-:W-:Y:S01]  /*51b0*/  HMMA.16816.F32 R48, R104.reuse, R6, R48 ;  /* 0x000000066830723c */ /* 0x040fe20000001830 */
[----:B------:R-:W-:Y:S01]  /*51c0*/  @!P0 ISETP.GE.AND P1, PT, R184, R14, PT ;  /* 0x0000000eb800820c */ /* 0x000fe20003f26270 */
[----:B------:R-:W-:Y:S01]  /*51d0*/  FMUL.FTZ R37, R37, c[0x0][0x2ec] ;  /* 0x0000bb0025257a20 */ /* 0x000fe20000410000 */
[----:B------:R-:W1:Y:S01]  /*51e0*/  MUFU.TANH R187, R36 ;  /* 0x0000002400bb7308 */ /* 0x000e620000002400 */
[--C-:B------:R-:W-:Y:S01]  /*51f0*/  FFMA.FTZ R15, R15, c[0x0][0x23c], -R13.reuse ;  /* 0x00008f000f0f7a23 */ /* 0x100fe2000001080d */
[----:B------:R-:W-:Y:S01]  /*5200*/  @!P0 FSEL R16, R16, -INF , !P1 ;  /* 0xff80000010108808 */ /* 0x000fe20004800000 */
[----:B------:R-:W-:Y:S01]  /*5210*/  FMUL.FTZ R38, R38, c[0x0][0x2ec] ;  /* 0x0000bb0026267a20 */ /* 0x000fe20000410000 */
[-C--:B------:R-:W-:Y:S01]  /*5220*/  @!P0 ISETP.GE.AND P1, PT, R183, R12.reuse, PT ;  /* 0x0000000cb700820c */ /* 0x080fe20003f26270 */
[----:B------:R-:W-:Y:S04]  /*5230*/  FMUL.FTZ R39, R39, c[0x0][0x2ec] ;  /* 0x0000bb0027277a20 */ /* 0x000fe80000410000 */
[----:B------:R-:W-:Y:S01]  /*5240*/  FFMA.FTZ R16, R16, c[0x0][0x23c], -R13 ;  /* 0x00008f0010107a23 */ /* 0x000fe2000001080d */
[----:B------:R-:W-:Y:S01]  /*5250*/  @!P0 FSEL R5, R5, -INF , !P1 ;  /* 0xff80000005058808 */ /* 0x000fe20004800000 */
[----:B------:R-:W-:Y:S01]  /*5260*/  FMUL.FTZ R40, R40, c[0x0][0x2ec] ;  /* 0x0000bb0028287a20 */ /* 0x000fe20000410000 */
[----:B------:R-:W-:Y:S01]  /*5270*/  @!P0 ISETP.GE.AND P1, PT, R184, R12, PT ;  /* 0x0000000cb800820c */ /* 0x000fe20003f26270 */
[----:B------:R-:W-:Y:S01]  /*5280*/  FMUL.FTZ R41, R41, c[0x0][0x2ec] ;  /* 0x0000bb0029297a20 */ /* 0x000fe20000410000 */
[----:B------:R2:W-:Y:S01]  /*5290*/  MUFU.EX2 R140, R16 ;  /* 0x00000010008c7308 */ /* 0x0005e20000000800 */
[--C-:B------:R-:W-:Y:S01]  /*52a0*/  FFMA.FTZ R5, R5, c[0x0][0x23c], -R11.reuse ;  /* 0x00008f0005057a23 */ /* 0x100fe2000001080b */
[----:B------:R-:W-:Y:S01]  /*52b0*/  @!P0 FSEL R4, R4, -INF , !P1 ;  /* 0xff80000004048808 */ /* 0x000fe20004800000 */
[----:B------:R-:W-:Y:S01]  /*52c0*/  FMUL.FTZ R42, R42, c[0x0][0x2ec] ;  /* 0x0000bb002a2a7a20 */ /* 0x000fe20000410000 */
[-C--:B------:R-:W-:Y:S01]  /*52d0*/  @!P0 ISETP.GE.AND P1, PT, R183, R10.reuse, PT ;  /* 0x0000000ab700820c */ /* 0x080fe20003f26270 */
[----:B------:R-:W-:Y:S02]  /*52e0*/  FMUL.FTZ R43, R43, c[0x0][0x2ec] ;  /* 0x0000bb002b2b7a20 */ /* 0x000fe40000410000 */
[----:B------:R-:W-:Y:S02]  /*52f0*/  FFMA.FTZ R4, R4, c[0x0][0x23c], -R11 ;  /* 0x00008f0004047a23 */ /* 0x000fe4000001080b */
[----:B------:R-:W-:Y:S01]  /*5300*/  FMUL.FTZ R44, R44, c[0x0][0x2ec] ;  /* 0x0000bb002c2c7a20 */ /* 0x000fe20000410000 */
[----:B------:R3:W-:Y:S01]  /*5310*/  MUFU.EX2 R246, R5 ;  /* 0x0000000500f67308 */ /* 0x0007e20000000800 */
[----:B------:R-:W-:Y:S02]  /*5320*/  FMUL.FTZ R45, R45, c[0x0][0x2ec] ;  /* 0x0000bb002d2d7a20 */ /* 0x000fe40000410000 */
[----:B------:R-:W-:Y:S02]  /*5330*/  FMUL.FTZ R46, R46, c[0x0][0x2ec] ;  /* 0x0000bb002e2e7a20 */ /* 0x000fe40000410000 */
[----:B------:R-:W-:Y:S02]  /*5340*/  FMUL.FTZ R47, R47, c[0x0][0x2ec] ;  /* 0x0000bb002f2f7a20 */ /* 0x000fe40000410000 */
[----:B------:R-:W-:Y:S02]  /*5350*/  FMUL.FTZ R48, R48, c[0x0][0x2ec] ;  /* 0x0000bb0030307a20 */ /* 0x000fe40000410000 */
[----:B------:R-:W-:Y:S01]  /*5360*/  FMUL.FTZ R49, R49, c[0x0][0x2ec] ;  /* 0x0000bb0031317a20 */ /* 0x000fe20000410000 */
[----:B------:R4:W-:Y:S01]  /*5370*/  MUFU.EX2 R244, R4 ;  /* 0x0000000400f47308 */ /* 0x0009e20000000800 */
[----:B------:R-:W-:Y:S02]  /*5380*/  FMUL.FTZ R50, R50, c[0x0][0x2ec] ;  /* 0x0000bb0032327a20 */ /* 0x000fe40000410000 */
[----:B------:R-:W-:Y:S02]  /*5390*/  FMUL.FTZ R51, R51, c[0x0][0x2ec] ;  /* 0x0000bb0033337a20 */ /* 0x000fe40000410000 */
[----:B--2---:R-:W-:Y:S05]  /*53a0*/  FFMA.FTZ R16, R216, UR4, R195 ;  /* 0x00000004d8107c23 */ /* 0x004fea00080100c3 */
[----:B------:R-:W-:Y:S01]  /*53b0*/  MUFU.TANH R98, R40 ;  /* 0x0000002800627308 */ /* 0x000fe20000002400 */
[----:B---3--:R-:W-:Y:S05]  /*53c0*/  FFMA.FTZ R5, R214, UR4, R121 ;  /* 0x00000004d6057c23 */ /* 0x008fea0008010079 */
        /* <DEDUP_REMOVED lines=11> */
[----:B--2---:R-:W-:Y:S05]  /*5480*/  FFMA.FTZ R5, R214, UR4, R84 ;  /* 0x00000004d6057c23 */ /* 0x004fea0008010054 */
[----:B------:R-:W-:Y:S04]  /*5490*/  @!P0 FSEL R5, R5, -INF , !P1 ;  /* 0xff80000005058808 */ /* 0x000fe80004800000 */
[----:B------:R-:W-:Y:S01]  /*54a0*/  MUFU.TANH R75, R43 ;  /* 0x0000002b004b7308 */ /* 0x000fe20000002400 */
[-C--:B------:R-:W-:Y:S01]  /*54b0*/  @!P0 ISETP.GE.AND P1, PT, R184, R9.reuse, PT ;  /* 0x00000009b800820c */ /* 0x080fe20003f26270 */
[--C-:B------:R-:W-:Y:S02]  /*54c0*/  FFMA.FTZ R5, R5, c[0x0][0x23c], -R0.reuse ;  /* 0x00008f0005057a23 */ /* 0x100fe40000010800 */
[----:B---3--:R-:W-:Y:S06]  /*54d0*/  FFMA.FTZ R4, R215, UR4, R83 ;  /* 0x00000004d7047c23 */ /* 0x008fec0008010053 */
[----:B------:R2:W-:Y:S01]  /*54e0*/  MUFU.EX2 R88, R5 ;  /* 0x0000000500587308 */ /* 0x0005e20000000800 */
[----:B------:R-:W-:Y:S02]  /*54f0*/  @!P0 FSEL R4, R4, -INF , !P1 ;  /* 0xff80000004048808 */ /* 0x000fe40004800000 */
[-C--:B------:R-:W-:Y:S03]  /*5500*/  @!P0 ISETP.GE.AND P1, PT, R185, R10.reuse, PT ;  /* 0x0000000ab900820c */ /* 0x080fe60003f26270 */
[----:B------:R-:W-:Y:S04]  /*5510*/  FFMA.FTZ R4, R4, c[0x0][0x23c], -R0 ;  /* 0x00008f0004047a23 */ /* 0x000fe80000010800 */
[----:B------:R3:W-:Y:S10]  /*5520*/  MUFU.EX2 R87, R4 ;  /* 0x0000000400577308 */ /* 0x0007f40000000800 */
        /* <DEDUP_REMOVED lines=8> */
[----:B------:R2:W-:Y:S01]  /*55b0*/  MUFU.EX2 R126, R5 ;  /* 0x00000005007e7308 */ /* 0x0005e20000000800 */
[-C--:B------:R-:W-:Y:S01]  /*55c0*/  @!P0 ISETP.GE.AND P1, PT, R185, R9.reuse, PT ;  /* 0x00000009b900820c */ /* 0x080fe20003f26270 */
[----:B------:R-:W-:Y:S08]  /*55d0*/  FFMA.FTZ R4, R4, c[0x0][0x23c], -R8 ;  /* 0x00008f0004047a23 */ /* 0x000ff00000010808 */
[----:B------:R3:W-:Y:S10]  /*55e0*/  MUFU.EX2 R124, R4 ;  /* 0x00000004007c7308 */ /* 0x0007f40000000800 */
[----:B------:R4:W-:Y:S01]  /*55f0*/  MUFU.EX2 R141, R15 ;  /* 0x0000000f008d7308 */ /* 0x0009e20000000800 */
[----:B--2---:R-:W-:Y:S05]  /*5600*/  FFMA.FTZ R5, R216, UR4, R82 ;  /* 0x00000004d8057c23 */ /* 0x004fea0008010052 */
[----:B------:R-:W-:Y:S04]  /*5610*/  @!P0 FSEL R5, R5, -INF , !P1 ;  /* 0xff80000005058808 */ /* 0x000fe80004800000 */
[----:B------:R-:W-:Y:S01]  /*5620*/  MUFU.TANH R174, R48 ;  /* 0x0000003000ae7308 */ /* 0x000fe20000002400 */
[----:B------:R-:W-:Y:S01]  /*5630*/  @!P0 ISETP.GE.AND P1, PT, R186, R9, PT ;  /* 0x00000009ba00820c */ /* 0x000fe20003f26270 */
[----:B---3--:R-:W-:Y:S02]  /*5640*/  FFMA.FTZ R4, R208, UR4, R81 ;  /* 0x00000004d0047c23 */ /* 0x008fe40008010051 */
[----:B------:R-:W-:Y:S03]  /*5650*/  FFMA.FTZ R5, R5, c[0x0][0x23c], -R0 ;  /* 0x00008f0005057a23 */ /* 0x000fe60000010800 */
[----:B------:R-:W-:Y:S03]  /*5660*/  @!P0 FSEL R4, R4, -INF , !P1 ;  /* 0xff80000004048808 */ /* 0x000fe60004800000 */
[----:B------:R-:W-:Y:S01]  /*5670*/  MUFU.EX2 R86, R5 ;  /* 0x0000000500567308 */ /* 0x000fe20000000800 */
[-C--:B------:R-:W-:Y:S01]  /*5680*/  @!P0 ISETP.GE.AND P1, PT, R185, R14.reuse, PT ;  /* 0x0000000eb900820c */ /* 0x080fe20003f26270 */
[----:B----4-:R-:W-:Y:S03]  /*5690*/  FFMA.FTZ R15, R208, UR4, R194 ;  /* 0x00000004d00f7c23 */ /* 0x010fe600080100c2 */
[----:B------:R-:W-:Y:S01]  /*56a0*/  @!P0 FSEL R16, R16, -INF , !P1 ;  /* 0xff80000010108808 */ /* 0x000fe20004800000 */
[----:B------:R-:W-:Y:S01]  /*56b0*/  FFMA.FTZ R4, R4, c[0x0][0x23c], -R0 ;  /* 0x00008f0004047a23 */ /* 0x000fe20000010800 */
[----:B------:R-:W-:Y:S03]  /*56c0*/  @!P0 ISETP.GE.AND P1, PT, R186, R14, PT ;  /* 0x0000000eba00820c */ /* 0x000fe60003f26270 */
[--C-:B------:R-:W-:Y:S01]  /*56d0*/  FFMA.FTZ R16, R16, c[0x0][0x23c], -R13.reuse ;  /* 0x00008f0010107a23 */ /* 0x100fe2000001080d */
[----:B------:R2:W-:Y:S01]  /*56e0*/  MUFU.EX2 R85, R4 ;  /* 0x0000000400557308 */ /* 0x0005e20000000800 */
[----:B------:R-:W-:Y:S02]  /*56f0*/  @!P0 FSEL R15, R15, -INF , !P1 ;  /* 0xff8000000f0f8808 */ /* 0x000fe40004800000 */
[-C--:B------:R-:W-:Y:S03]  /*5700*/  @!P0 ISETP.GE.AND P1, PT, R185, R12.reuse, PT ;  /* 0x0000000cb900820c */ /* 0x080fe60003f26270 */
[----:B------:R-:W-:Y:S04]  /*5710*/  FFMA.FTZ R15, R15, c[0x0][0x23c], -R13 ;  /* 0x00008f000f0f7a23 */ /* 0x000fe8000001080d */
[----:B------:R3:W-:Y:S10]  /*5720*/  MUFU.EX2 R139, R16 ;  /* 0x00000010008b7308 */ /* 0x0007f40000000800 */
[----:B------:R4:W-:Y:S01]  /*5730*/  MUFU.EX2 R138, R15 ;  /* 0x0000000f008a7308 */ /* 0x0009e20000000800 */
[----:B--2---:R-:W2:Y:S09]  /*5740*/  LDSM.16.M88.4 R4, [R116+0x6c00] ;  /* 0x006c00007404783b */ /* 0x004eb20000000200 */
[----:B------:R-:W-:Y:S01]  /*5750*/  MUFU.TANH R173, R49 ;  /* 0x0000003100ad7308 */ /* 0x000fe20000002400 */
[----:B---3--:R-:W-:Y:S05]  /*5760*/  FFMA.FTZ R16, R216, UR4, R241 ;  /* 0x00000004d8107c23 */ /* 0x008fea00080100f1 */
[----:B------:R-:W-:Y:S04]  /*5770*/  @!P0 FSEL R16, R16, -INF , !P1 ;  /* 0xff80000010108808 */ /* 0x000fe80004800000 */
[----:B------:R-:W-:Y:S01]  /*5780*/  MUFU.TANH R218, R50 ;  /* 0x0000003200da7308 */ /* 0x000fe20000002400 */
[----:B------:R-:W-:Y:S01]  /*5790*/  @!P0 ISETP.GE.AND P1, PT, R186, R12, PT ;  /* 0x0000000cba00820c */ /* 0x000fe20003f26270 */
[----:B----4-:R-:W-:Y:S02]  /*57a0*/  FFMA.FTZ R15, R208, UR4, R240 ;  /* 0x00000004d00f7c23 */ /* 0x010fe400080100f0 */
[--C-:B------:R-:W-:Y:S03]  /*57b0*/  FFMA.FTZ R16, R16, c[0x0][0x23c], -R11.reuse ;  /* 0x00008f0010107a23 */ /* 0x100fe6000001080b */
[----:B------:R-:W-:Y:S03]  /*57c0*/  @!P0 FSEL R15, R15, -INF , !P1 ;  /* 0xff8000000f0f8808 */ /* 0x000fe60004800000 */
[----:B------:R-:W-:Y:S01]  /*57d0*/  MUFU.TANH R198, R51 ;  /* 0x0000003300c67308 */ /* 0x000fe20000002400 */
[----:B------:R-:W-:Y:S01]  /*57e0*/  @!P0 ISETP.GE.AND P1, PT, R188, R14, PT ;  /* 0x0000000ebc00820c */ /* 0x000fe20003f26270 */
[----:B------:R-:W-:Y:S08]  /*57f0*/  FFMA.FTZ R15, R15, c[0x0][0x23c], -R11 ;  /* 0x00008f000f0f7a23 */ /* 0x000ff0000001080b */
[----:B------:R1:W-:Y:S01]  /*5800*/  MUFU.EX2 R221, R15 ;  /* 0x0000000f00dd7308 */ /* 0x0003e20000000800 */
[-C--:B--2---:R-:W-:Y:S09]  /*5810*/  HMMA.16816.F32 R52, R104, R4.reuse, R52 ;  /* 0x000000046834723c */ /* 0x084ff20000001834 */
[----:B------:R-:W-:Y:S01]  /*5820*/  MUFU.EX2 R223, R16 ;  /* 0x0000001000df7308 */ /* 0x000fe20000000800 */
[C---:B------:R-:W-:Y:S09]  /*5830*/  HMMA.16816.F32 R56, R112.reuse, R4, R56 ;  /* 0x000000047038723c */ /* 0x040ff20000001838 */
[----:B------:R-:W2:Y:S01]  /*5840*/  MUFU.TANH R179, R37 ;  /* 0x0000002500b37308 */ /* 0x000ea20000002400 */
[-C--:B------:R-:W-:Y:S02]  /*5850*/  HMMA.16816.F32 R60, R112, R6.reuse, R60 ;  /* 0x00000006703c723c */ /* 0x080fe4000000183c */
[----:B-1----:R-:W-:Y:S02]  /*5860*/  FFMA.FTZ R15, R200, UR4, R187 ;  /* 0x00000004c80f7c23 */ /* 0x002fe400080100bb */
[----:B------:R-:W-:Y:S04]  /*5870*/  FMUL.FTZ R52, R52, c[0x0][0x2ec] ;  /* 0x0000bb0034347a20 */ /* 0x000fe80000410000 */
[----:B------:R-:W-:Y:S01]  /*5880*/  HMMA.16816.F32 R64, R104, R6, R64 ;  /* 0x000000066840723c */ /* 0x000fe20000001840 */
[----:B------:R-:W-:Y:S01]  /*5890*/  FMUL.FTZ R53, R53, c[0x0][0x2ec] ;  /* 0x0000bb0035357a20 */ /* 0x000fe20000410000 */
[----:B------:R-:W1:Y:S02]  /*58a0*/  MUFU.TANH R236, R38 ;  /* 0x0000002600ec7308 */ /* 0x000e640000002400 */
[----:B------:R-:W-:Y:S01]  /*58b0*/  FMUL.FTZ R54, R54, c[0x0][0x2ec] ;  /* 0x0000bb0036367a20 */ /* 0x000fe20000410000 */
[----:B------:R-:W-:Y:S01]  /*58c0*/  @!P0 FSEL R15, R15, -INF , !P1 ;  /* 0xff8000000f0f8808 */ /* 0x000fe20004800000 */
[----:B------:R-:W-:Y:S01]  /*58d0*/  FMUL.FTZ R55, R55, c[0x0][0x2ec] ;  /* 0x0000bb0037377a20 */ /* 0x000fe20000410000 */
[----:B------:R-:W-:Y:S01]  /*58e0*/  F2FP.PACK_AB R6, R243, R248 ;  /* 0x000000f8f306723e */ /* 0x000fe200000000ff */
[----:B------:R-:W-:Y:S01]  /*58f0*/  FMUL.FTZ R56, R56, c[0x0][0x2ec] ;  /* 0x0000bb0038387a20 */ /* 0x000fe20000410000 */
[----:B------:R-:W-:Y:S03]  /*5900*/  @!P0 ISETP.GE.AND P1, PT, R189, R14, PT ;  /* 0x0000000ebd00820c */ /* 0x000fe60003f26270 */
[----:B------:R-:W-:Y:S01]  /*5910*/  FFMA.FTZ R15, R15, c[0x0][0x23c], -R13 ;  /* 0x00008f000f0f7a23 */ /* 0x000fe2000001080d */
[----:B------:R-:W3:Y:S01]  /*5920*/  MUFU.TANH R235, R39 ;  /* 0x0000002700eb7308 */ /* 0x000ee20000002400 */
[----:B------:R-:W-:Y:S01]  /*5930*/  FMUL.FTZ R57, R57, c[0x0][0x2ec] ;  /* 0x0000bb0039397a20 */ /* 0x000fe20000410000 */
[----:B------:R4:W-:Y:S01]  /*5940*/  STS [R154+0x12000], R6 ;  /* 0x012000069a007388 */ /* 0x0009e20000000800 */
[----:B--2---:R-:W-:Y:S02]  /*5950*/  FFMA.FTZ R16, R201, UR4, R179 ;  /* 0x00000004c9107c23 */ /* 0x004fe400080100b3 */
[----:B------:R-:W-:Y:S02]  /*5960*/  FMUL.FTZ R58, R58, c[0x0][0x2ec] ;  /* 0x0000bb003a3a7a20 */ /* 0x000fe40000410000 */
[----:B------:R-:W-:Y:S01]  /*5970*/  FMUL.FTZ R59, R59, c[0x0][0x2ec] ;  /* 0x0000bb003b3b7a20 */ /* 0x000fe20000410000 */
[----:B------:R-:W-:Y:S01]  /*5980*/  @!P0 FSEL R16, R16, -INF , !P1 ;  /* 0xff80000010108808 */ /* 0x000fe20004800000 */
[----:B------:R-:W-:Y:S01]  /*5990*/  FMUL.FTZ R60, R60, c[0x0][0x2ec] ;  /* 0x0000bb003c3c7a20 */ /* 0x000fe20000410000 */
[----:B------:R-:W-:Y:S01]  /*59a0*/  MUFU.TANH R69, R58 ;  /* 0x0000003a00457308 */ /* 0x000fe20000002400 */
[----:B------:R-:W-:Y:S01]  /*59b0*/  FMUL.FTZ R61, R61, c[0x0][0x2ec] ;  /* 0x0000bb003d3d7a20 */ /* 0x000fe20000410000 */
[-C--:B------:R-:W-:Y:S01]  /*59c0*/  @!P0 ISETP.GE.AND P1, PT, R188, R12.reuse, PT ;  /* 0x0000000cbc00820c */ /* 0x080fe20003f26270 */
[----:B-1----:R-:W-:Y:S02]  /*59d0*/  FFMA.FTZ R5, R200, UR4, R236 ;  /* 0x00000004c8057c23 */ /* 0x002fe400080100ec */
[----:B------:R-:W-:Y:S02]  /*59e0*/  FMUL.FTZ R62, R62, c[0x0][0x2ec] ;  /* 0x0000bb003e3e7a20 */ /* 0x000fe40000410000 */
[----:B------:R-:W-:Y:S01]  /*59f0*/  FMUL.FTZ R64, R64, c[0x0][0x2ec] ;  /* 0x0000bb0040407a20 */ /* 0x000fe20000410000 */
[----:B------:R-:W-:Y:S01]  /*5a00*/  @!P0 FSEL R5, R5, -INF , !P1 ;  /* 0xff80000005058808 */ /* 0x000fe20004800000 */
[----:B------:R-:W-:Y:S01]  /*5a10*/  FMUL.FTZ R65, R65, c[0x0][0x2ec] ;  /* 0x0000bb0041417a20 */ /* 0x000fe20000410000 */
[----:B------:R-:W-:Y:S01]  /*5a20*/  MUFU.TANH R68, R59 ;  /* 0x0000003b00447308 */ /* 0x000fe20000002400 */
[----:B------:R-:W-:Y:S01]  /*5a30*/  FMUL.FTZ R66, R66, c[0x0][0x2ec] ;  /* 0x0000bb0042427a20 */ /* 0x000fe20000410000 */
[----:B------:R-:W-:Y:S01]  /*5a40*/  @!P0 ISETP.GE.AND P1, PT, R189, R12, PT ;  /* 0x0000000cbd00820c */ /* 0x000fe20003f26270 */
[----:B------:R-:W-:Y:S02]  /*5a50*/  FFMA.FTZ R5, R5, c[0x0][0x23c], -R11 ;  /* 0x00008f0005057a23 */ /* 0x000fe4000001080b */
[----:B---3--:R-:W-:Y:S02]  /*5a60*/  FFMA.FTZ R4, R201, UR4, R235 ;  /* 0x00000004c9047c23 */ /* 0x008fe400080100eb */
[----:B------:R-:W-:Y:S01]  /*5a70*/  FFMA.FTZ R16, R16, c[0x0][0x23c], -R13 ;  /* 0x00008f0010107a23 */ /* 0x000fe2000001080d */
[----:B----4-:R-:W-:Y:S01]  /*5a80*/  F2FP.PACK_AB R6, R142, R143 ;  /* 0x0000008f8e06723e */ /* 0x010fe200000000ff */
[----:B------:R-:W-:Y:S01]  /*5a90*/  FMUL.FTZ R67, R67, c[0x0][0x2ec] ;  /* 0x0000bb0043437a20 */ /* 0x000fe20000410000 */
[----:B------:R-:W-:Y:S01]  /*5aa0*/  @!P0 FSEL R4, R4, -INF , !P1 ;  /* 0xff80000004048808 */ /* 0x000fe20004800000 */
[----:B------:R-:W-:Y:S01]  /*5ab0*/  FMUL.FTZ R63, R63, c[0x0][0x2ec] ;  /* 0x0000bb003f3f7a20 */ /* 0x000fe20000410000 */
[----:B------:R-:W-:Y:S01]  /*5ac0*/  MUFU.TANH R225, R60 ;  /* 0x0000003c00e17308 */ /* 0x000fe20000002400 */
[-C--:B------:R-:W-:Y:S02]  /*5ad0*/  @!P0 ISETP.GE.AND P1, PT, R188, R10.reuse, PT ;  /* 0x0000000abc00820c */ /* 0x080fe40003f26270 */
[----:B------:R-:W-:Y:S07]  /*5ae0*/  FFMA.FTZ R4, R4, c[0x0][0x23c], -R11 ;  /* 0x00008f0004047a23 */ /* 0x000fee000001080b */
[----:B------:R1:W-:Y:S10]  /*5af0*/  MUFU.EX2 R219, R4 ;  /* 0x0000000400db7308 */ /* 0x0003f40000000800 */
[----:B------:R-:W-:Y:S10]  /*5b00*/  MUFU.TANH R224, R61 ;  /* 0x0000003d00e07308 */ /* 0x000ff40000002400 */
[----:B------:R-:W-:Y:S01]  /*5b10*/  MUFU.TANH R3, R62 ;  /* 0x0000003e00037308 */ /* 0x000fe20000002400 */
[----:B-1----:R-:W-:Y:S05]  /*5b20*/  FFMA.FTZ R4, R200, UR4, R98 ;  /* 0x00000004c8047c23 */ /* 0x002fea0008010062 */
[----:B------:R-:W-:Y:S04]  /*5b30*/  @!P0 FSEL R4, R4, -INF , !P1 ;  /* 0xff80000004048808 */ /* 0x000fe80004800000 */
[----:B------:R1:W-:Y:S01]  /*5b40*/  MUFU.EX2 R137, R15 ;  /* 0x0000000f00897308 */ /* 0x0003e20000000800 */
[-C--:B------:R-:W-:Y:S01]  /*5b50*/  @!P0 ISETP.GE.AND P1, PT, R189, R10.reuse, PT ;  /* 0x0000000abd00820c */ /* 0x080fe20003f26270 */
[----:B------:R-:W-:Y:S08]  /*5b60*/  FFMA.FTZ R4, R4, c[0x0][0x23c], -R8 ;  /* 0x00008f0004047a23 */ /* 0x000ff00000010808 */
[----:B------:R2:W-:Y:S10]  /*5b70*/  MUFU.EX2 R220, R5 ;  /* 0x0000000500dc7308 */ /* 0x0005f40000000800 */
[----:B------:R3:W-:Y:S01]  /*5b80*/  MUFU.EX2 R249, R4 ;  /* 0x0000000400f97308 */ /* 0x0007e20000000800 */
[----:B-1----:R-:W-:Y:S05]  /*5b90*/  FFMA.FTZ R15, R201, UR4, R97 ;  /* 0x00000004c90f7c23 */ /* 0x002fea0008010061 */
[----:B------:R-:W-:Y:S04]  /*5ba0*/  @!P0 FSEL R15, R15, -INF , !P1 ;  /* 0xff8000000f0f8808 */ /* 0x000fe80004800000 */
[----:B------:R-:W-:Y:S01]  /*5bb0*/  MUFU.TANH R160, R64 ;  /* 0x0000004000a07308 */ /* 0x000fe20000002400 */
[-C--:B------:R-:W-:Y:S01]  /*5bc0*/  @!P0 ISETP.GE.AND P1, PT, R188, R9.reuse, PT ;  /* 0x00000009bc00820c */ /* 0x080fe20003f26270 */
[----:B--2---:R-:W-:Y:S02]  /*5bd0*/  FFMA.FTZ R5, R200, UR4, R76 ;  /* 0x00000004c8057c23 */ /* 0x004fe4000801004c */
[----:B------:R-:W-:Y:S03]  /*5be0*/  FFMA.FTZ R15, R15, c[0x0][0x23c], -R8 ;  /* 0x00008f000f0f7a23 */ /* 0x000fe60000010808 */
[----:B------:R-:W-:Y:S03]  /*5bf0*/  @!P0 FSEL R5, R5, -INF , !P1 ;  /* 0xff80000005058808 */ /* 0x000fe60004800000 */
[----:B------:R-:W-:Y:S01]  /*5c00*/  MUFU.TANH R155, R65 ;  /* 0x00000041009b7308 */ /* 0x000fe20000002400 */
[-C--:B------:R-:W-:Y:S01]  /*5c10*/  @!P0 ISETP.GE.AND P1, PT, R189, R9.reuse, PT ;  /* 0x00000009bd00820c */ /* 0x080fe20003f26270 */
[--C-:B------:R-:W-:Y:S02]  /*5c20*/  FFMA.FTZ R5, R5, c[0x0][0x23c], -R0.reuse ;  /* 0x00008f0005057a23 */ /* 0x100fe40000010800 */
[----:B---3--:R-:W-:Y:S06]  /*5c30*/  FFMA.FTZ R4, R201, UR4, R75 ;  /* 0x00000004c9047c23 */ /* 0x008fec000801004b */
[----:B------:R-:W1:Y:S01]  /*5c40*/  MUFU.TANH R252, R44 ;  /* 0x0000002c00fc7308 */ /* 0x000e620000002400 */
[----:B------:R-:W-:Y:S02]  /*5c50*/  @!P0 FSEL R4, R4, -INF , !P1 ;  /* 0xff80000004048808 */ /* 0x000fe40004800000 */
[-C--:B------:R-:W-:Y:S03]  /*5c60*/  @!P0 ISETP.GE.AND P1, PT, R190, R10.reuse, PT ;  /* 0x0000000abe00820c */ /* 0x080fe60003f26270 */
[----:B------:R-:W-:Y:S04]  /*5c70*/  FFMA.FTZ R4, R4, c[0x0][0x23c], -R0 ;  /* 0x00008f0004047a23 */ /* 0x000fe80000010800 */
[----:B------:R1:W-:Y:S10]  /*5c80*/  MUFU.EX2 R79, R4 ;  /* 0x00000004004f7308 */ /* 0x0003f40000000800 */
[----:B------:R-:W-:Y:S10]  /*5c90*/  MUFU.EX2 R247, R15 ;  /* 0x0000000f00f77308 */ /* 0x000ff40000000800 */
[----:B------:R-:W2:Y:S01]  /*5ca0*/  MUFU.TANH R250, R45 ;  /* 0x0000002d00fa7308 */ /* 0x000ea20000002400 */
[----:B-1----:R-:W-:Y:S05]  /*5cb0*/  FFMA.FTZ R4, R202, UR4, R252 ;  /* 0x00000004ca047c23 */ /* 0x002fea00080100fc */
[----:B------:R-:W-:Y:S04]  /*5cc0*/  @!P0 FSEL R4, R4, -INF , !P1 ;  /* 0xff80000004048808 */ /* 0x000fe80004800000 */
[----:B------:R1:W-:Y:S01]  /*5cd0*/  MUFU.EX2 R80, R5 ;  /* 0x0000000500507308 */ /* 0x0003e20000000800 */
[----:B------:R-:W-:Y:S01]  /*5ce0*/  @!P0 ISETP.GE.AND P1, PT, R191, R10, PT ;  /* 0x0000000abf00820c */ /* 0x000fe20003f26270 */
[----:B------:R-:W-:Y:S08]  /*5cf0*/  FFMA.FTZ R4, R4, c[0x0][0x23c], -R8 ;  /* 0x00008f0004047a23 */ /* 0x000ff00000010808 */
[----:B------:R-:W-:Y:S01]  /*5d00*/  MUFU.TANH R172, R66 ;  /* 0x0000004200ac7308 */ /* 0x000fe20000002400 */
[----:B--2---:R-:W-:Y:S05]  /*5d10*/  FFMA.FTZ R15, R203, UR4, R250 ;  /* 0x00000004cb0f7c23 */ /* 0x004fea00080100fa */
[----:B------:R-:W-:Y:S04]  /*5d20*/  @!P0 FSEL R15, R15, -INF , !P1 ;  /* 0xff8000000f0f8808 */ /* 0x000fe80004800000 */
[----:B------:R-:W-:Y:S01]  /*5d30*/  MUFU.TANH R171, R67 ;  /* 0x0000004300ab7308 */ /* 0x000fe20000002400 */
[-C--:B------:R-:W-:Y:S01]  /*5d40*/  @!P0 ISETP.GE.AND P1, PT, R190, R9.reuse, PT ;  /* 0x00000009be00820c */ /* 0x080fe20003f26270 */
[----:B-1----:R-:W-:Y:S02]  /*5d50*/  FFMA.FTZ R5, R202, UR4, R74 ;  /* 0x00000004ca057c23 */ /* 0x002fe4000801004a */
[----:B------:R-:W-:Y:S03]  /*5d60*/  FFMA.FTZ R15, R15, c[0x0][0x23c], -R8 ;  /* 0x00008f000f0f7a23 */ /* 0x000fe60000010808 */
[----:B------:R-:W-:Y:S03]  /*5d70*/  @!P0 FSEL R5, R5, -INF , !P1 ;  /* 0xff80000005058808 */ /* 0x000fe60004800000 */
[----:B------:R1:W-:Y:S01]  /*5d80*/  MUFU.EX2 R242, R4 ;  /* 0x0000000400f27308 */ /* 0x0003e20000000800 */
[-C--:B------:R-:W-:Y:S01]  /*5d90*/  @!P0 ISETP.GE.AND P1, PT, R191, R9.reuse, PT ;  /* 0x00000009bf00820c */ /* 0x080fe20003f26270 */
[--C-:B------:R-:W-:Y:S08]  /*5da0*/  FFMA.FTZ R5, R5, c[0x0][0x23c], -R0.reuse ;  /* 0x00008f0005057a23 */ /* 0x100ff00000010800 */
[----:B------:R2:W-:Y:S10]  /*5db0*/  MUFU.EX2 R78, R5 ;  /* 0x00000005004e7308 */ /* 0x0005f40000000800 */
[----:B------:R-:W-:Y:S01]  /*5dc0*/  MUFU.TANH R2, R63 ;  /* 0x0000003f00027308 */ /* 0x000fe20000002400 */
[----:B-1----:R-:W-:Y:S05]  /*5dd0*/  FFMA.FTZ R4, R203, UR4, R73 ;  /* 0x00000004cb047c23 */ /* 0x002fea0008010049 */
[----:B------:R-:W-:Y:S04]  /*5de0*/  @!P0 FSEL R4, R4, -INF , !P1 ;  /* 0xff80000004048808 */ /* 0x000fe80004800000 */
[----:B------:R-:W-:Y:S01]  /*5df0*/  MUFU.EX2 R136, R16 ;  /* 0x0000001000887308 */ /* 0x000fe20000000800 */
[-C--:B------:R-:W-:Y:S01]  /*5e00*/  @!P0 ISETP.GE.AND P1, PT, R190, R14.reuse, PT ;  /* 0x0000000ebe00820c */ /* 0x080fe20003f26270 */
[----:B------:R-:W-:Y:S02]  /*5e10*/  FFMA.FTZ R4, R4, c[0x0][0x23c], -R0 ;  /* 0x00008f0004047a23 */ /* 0x000fe40000010800 */
[----:B--2---:R-:W-:Y:S06]  /*5e20*/  FFMA.FTZ R5, R202, UR4, R174 ;  /* 0x00000004ca057c23 */ /* 0x004fec00080100ae */
[----:B------:R1:W-:Y:S01]  /*5e30*/  MUFU.EX2 R77, R4 ;  /* 0x00000004004d7308 */ /* 0x0003e20000000800 */
[----:B------:R-:W-:Y:S02]  /*5e40*/  @!P0 FSEL R5, R5, -INF , !P1 ;  /* 0xff80000005058808 */ /* 0x000fe40004800000 */
[----:B------:R-:W-:Y:S03]  /*5e50*/  @!P0 ISETP.GE.AND P1, PT, R191, R14, PT ;  /* 0x0000000ebf00820c */ /* 0x000fe60003f26270 */
[----:B------:R-:W-:Y:S04]  /*5e60*/  FFMA.FTZ R5, R5, c[0x0][0x23c], -R13 ;  /* 0x00008f0005057a23 */ /* 0x000fe8000001080d */
[----:B------:R2:W-:Y:S10]  /*5e70*/  MUFU.EX2 R164, R5 ;  /* 0x0000000500a47308 */ /* 0x0005f40000000800 */
[----:B------:R-:W3:Y:S01]  /*5e80*/  MUFU.TANH R170, R52 ;  /* 0x0000003400aa7308 */ /* 0x000ee20000002400 */
[----:B-1----:R-:W-:Y:S05]  /*5e90*/  FFMA.FTZ R4, R203, UR4, R173 ;  /* 0x00000004cb047c23 */ /* 0x002fea00080100ad */
[----:B------:R-:W-:Y:S04]  /*5ea0*/  @!P0 FSEL R4, R4, -INF , !P1 ;  /* 0xff80000004048808 */ /* 0x000fe80004800000 */
[----:B------:R-:W1:Y:S01]  /*5eb0*/  MUFU.TANH R169, R53 ;  /* 0x0000003500a97308 */ /* 0x000e620000002400 */
[-C--:B------:R-:W-:Y:S01]  /*5ec0*/  @!P0 ISETP.GE.AND P1, PT, R190, R12.reuse, PT ;  /* 0x0000000cbe00820c */ /* 0x080fe20003f26270 */
[----:B--2---:R-:W-:Y:S02]  /*5ed0*/  FFMA.FTZ R5, R202, UR4, R218 ;  /* 0x00000004ca057c23 */ /* 0x004fe400080100da */
[----:B------:R-:W-:Y:S03]  /*5ee0*/  FFMA.FTZ R4, R4, c[0x0][0x23c], -R13 ;  /* 0x00008f0004047a23 */ /* 0x000fe6000001080d */
[----:B------:R-:W-:Y:S03]  /*5ef0*/  @!P0 FSEL R5, R5, -INF , !P1 ;  /* 0xff80000005058808 */ /* 0x000fe60004800000 */
[----:B------:R2:W-:Y:S01]  /*5f00*/  MUFU.EX2 R163, R4 ;  /* 0x0000000400a37308 */ /* 0x0005e20000000800 */
[----:B------:R-:W-:Y:S01]  /*5f10*/  @!P0 ISETP.GE.AND P1, PT, R191, R12, PT ;  /* 0x0000000cbf00820c */ /* 0x000fe20003f26270 */
[--C-:B------:R-:W-:Y:S08]  /*5f20*/  FFMA.FTZ R5, R5, c[0x0][0x23c], -R11.reuse ;  /* 0x00008f0005057a23 */ /* 0x100ff0000001080b */
[----:B------:R3:W-:Y:S10]  /*5f30*/  MUFU.EX2 R178, R5 ;  /* 0x0000000500b27308 */ /* 0x0007f40000000800 */
[----:B------:R-:W4:Y:S01]  /*5f40*/  MUFU.TANH R197, R54 ;  /* 0x0000003600c57308 */ /* 0x000f220000002400 */
[----:B--2---:R-:W-:Y:S05]  /*5f50*/  FFMA.FTZ R4, R203, UR4, R198 ;  /* 0x00000004cb047c23 */ /* 0x004fea00080100c6 */
[----:B------:R-:W-:Y:S04]  /*5f60*/  @!P0 FSEL R4, R4, -INF , !P1 ;  /* 0xff80000004048808 */ /* 0x000fe80004800000 */
[----:B------:R-:W2:Y:S01]  /*5f70*/  MUFU.TANH R196, R55 ;  /* 0x0000003700c47308 */ /* 0x000ea20000002400 */
[-C--:B------:R-:W-:Y:S01]  /*5f80*/  @!P0 ISETP.GE.AND P1, PT, R192, R14.reuse, PT ;  /* 0x0000000ec000820c */ /* 0x080fe20003f26270 */
[----:B---3--:R-:W-:Y:S02]  /*5f90*/  FFMA.FTZ R5, R204, UR4, R170 ;  /* 0x00000004cc057c23 */ /* 0x008fe400080100aa */
[----:B------:R-:W-:Y:S03]  /*5fa0*/  FFMA.FTZ R4, R4, c[0x0][0x23c], -R11 ;  /* 0x00008f0004047a23 */ /* 0x000fe6000001080b */
[----:B------:R-:W-:Y:S03]  /*5fb0*/  @!P0 FSEL R5, R5, -INF , !P1 ;  /* 0xff80000005058808 */ /* 0x000fe60004800000 */
[----:B------:R1:W-:Y:S01]  /*5fc0*/  MUFU.EX2 R177, R4 ;  /* 0x0000000400b17308 */ /* 0x0003e20000000800 */
[----:B------:R-:W-:Y:S01]  /*5fd0*/  @!P0 ISETP.GE.AND P1, PT, R193, R14, PT ;  /* 0x0000000ec100820c */ /* 0x000fe20003f26270 */
[----:B------:R-:W-:Y:S08]  /*5fe0*/  FFMA.FTZ R5, R5, c[0x0][0x23c], -R13 ;  /* 0x00008f0005057a23 */ /* 0x000ff0000001080d */
[----:B------:R4:W-:Y:S10]  /*5ff0*/  MUFU.EX2 R162, R5 ;  /* 0x0000000500a27308 */ /* 0x0009f40000000800 */
[----:B------:R-:W3:Y:S01]  /*6000*/  MUFU.TANH R238, R56 ;  /* 0x0000003800ee7308 */ /* 0x000ee20000002400 */
[----:B-1----:R-:W-:Y:S05]  /*6010*/  FFMA.FTZ R4, R209, UR4, R169 ;  /* 0x00000004d1047c23 */ /* 0x002fea00080100a9 */
[----:B------:R-:W-:Y:S04]  /*6020*/  @!P0 FSEL R4, R4, -INF , !P1 ;  /* 0xff80000004048808 */ /* 0x000fe80004800000 */
[----:B------:R-:W1:Y:S01]  /*6030*/  MUFU.TANH R237, R57 ;  /* 0x0000003900ed7308 */ /* 0x000e620000002400 */
[-C--:B------:R-:W-:Y:S01]  /*6040*/  @!P0 ISETP.GE.AND P1, PT, R192, R12.reuse, PT ;  /* 0x0000000cc000820c */ /* 0x080fe20003f26270 */
[----:B----4-:R-:W-:Y:S02]  /*6050*/  FFMA.FTZ R5, R204, UR4, R197 ;  /* 0x00000004cc057c23 */ /* 0x010fe400080100c5 */
[----:B------:R-:W-:Y:S03]  /*6060*/  FFMA.FTZ R4, R4, c[0x0][0x23c], -R13 ;  /* 0x00008f0004047a23 */ /* 0x000fe6000001080d */
[----:B------:R-:W-:Y:S03]  /*6070*/  @!P0 FSEL R5, R5, -INF , !P1 ;  /* 0xff80000005058808 */ /* 0x000fe60004800000 */
[----:B------:R2:W-:Y:S01]  /*6080*/  MUFU.EX2 R135, R4 ;  /* 0x0000000400877308 */ /* 0x0005e20000000800 */
[----:B------:R-:W-:Y:S01]  /*6090*/  @!P0 ISETP.GE.AND P1, PT, R193, R12, PT ;  /* 0x0000000cc100820c */ /* 0x000fe20003f26270 */
[--C-:B------:R-:W-:Y:S08]  /*60a0*/  FFMA.FTZ R5, R5, c[0x0][0x23c], -R11.reuse ;  /* 0x00008f0005057a23 */ /* 0x100ff0000001080b */
[----:B------:R3:W-:Y:S10]  /*60b0*/  MUFU.EX2 R176, R5 ;  /* 0x0000000500b07308 */ /* 0x0007f40000000800 */
[----:B------:R-:W2:Y:S02]  /*60c0*/  MUFU.EX2 R239, R15 ;  /* 0x0000000f00ef7308 */ /* 0x000ea40000000800 */
[----:B--2---:R-:W-:Y:S05]  /*60d0*/  FFMA.FTZ R4, R209, UR4, R196 ;  /* 0x00000004d1047c23 */ /* 0x004fea00080100c4 */
[----:B------:R-:W-:Y:S02]  /*60e0*/  @!P0 FSEL R4, R4, -INF , !P1 ;  /* 0xff80000004048808 */ /* 0x000fe40004800000 */
[-C--:B------:R-:W-:Y:S01]  /*60f0*/  @!P0 ISETP.GE.AND P1, PT, R192, R10.reuse, PT ;  /* 0x0000000ac000820c */ /* 0x080fe20003f26270 */
[----:B---3--:R-:W-:Y:S02]  /*6100*/  FFMA.FTZ R5, R204, UR4, R238 ;  /* 0x00000004cc057c23 */ /* 0x008fe400080100ee */
[----:B------:R-:W-:Y:S03]  /*6110*/  FFMA.FTZ R4, R4, c[0x0][0x23c], -R11 ;  /* 0x00008f0004047a23 */ /* 0x000fe6000001080b */
[----:B------:R-:W-:Y:S01]  /*6120*/  @!P0 FSEL R5, R5, -INF , !P1 ;  /* 0xff80000005058808 */ /* 0x000fe20004800000 */
[----:B------:R1:W2:Y:S01]  /*6130*/  MUFU.EX2 R175, R4 ;  /* 0x0000000400af7308 */ /* 0x0002a20000000800 */
[-C--:B------:R-:W-:Y:S03]  /*6140*/  @!P0 ISETP.GE.AND P1, PT, R193, R10.reuse, PT ;  /* 0x0000000ac100820c */ /* 0x080fe60003f26270 */
[--C-:B------:R-:W-:Y:S06]  /*6150*/  FFMA.FTZ R5, R5, c[0x0][0x23c], -R8.reuse ;  /* 0x00008f0005057a23 */ /* 0x100fec0000010808 */
[----:B------:R3:W-:Y:S01]  /*6160*/  MUFU.EX2 R228, R5 ;  /* 0x0000000500e47308 */ /* 0x0007e20000000800 */
[----:B-1----:R-:W-:Y:S05]  /*6170*/  FFMA.FTZ R4, R209, UR4, R237 ;  /* 0x00000004d1047c23 */ /* 0x002fea00080100ed */
[----:B------:R-:W-:Y:S02]  /*6180*/  @!P0 FSEL R4, R4, -INF , !P1 ;  /* 0xff80000004048808 */ /* 0x000fe40004800000 */
[-C--:B------:R-:W-:Y:S01]  /*6190*/  @!P0 ISETP.GE.AND P1, PT, R192, R9.reuse, PT ;  /* 0x00000009c000820c */ /* 0x080fe20003f26270 */
[----:B---3--:R-:W-:Y:S02]  /*61a0*/  FFMA.FTZ R5, R204, UR4, R69 ;  /* 0x00000004cc057c23 */ /* 0x008fe40008010045 */
        /* <DEDUP_REMOVED lines=13> */
[----:B------:R-:W-:Y:S03]  /*6280*/  @!P0 ISETP.GE.AND P1, PT, R206, R10, PT ;  /* 0x0000000ace00820c */ /* 0x000fe60003f26270 */
[----:B------:R-:W-:Y:S06]  /*6290*/  FFMA.FTZ R5, R5, c[0x0][0x23c], -R8 ;  /* 0x00008f0005057a23 */ /* 0x000fec0000010808 */
[----:B------:R3:W-:Y:S01]  /*62a0*/  MUFU.EX2 R226, R5 ;  /* 0x0000000500e27308 */ /* 0x0007e20000000800 */
[----:B-1----:R-:W-:Y:S05]  /*62b0*/  FFMA.FTZ R4, R207, UR4, R224 ;  /* 0x00000004cf047c23 */ /* 0x002fea00080100e0 */
[----:B------:R-:W-:Y:S02]  /*62c0*/  @!P0 FSEL R4, R4, -INF , !P1 ;  /* 0xff80000004048808 */ /* 0x000fe40004800000 */
[----:B------:R-:W-:Y:S03]  /*62d0*/  @!P0 ISETP.GE.AND P1, PT, R199, R9, PT ;  /* 0x00000009c700820c */ /* 0x000fe60003f26270 */
[----:B------:R-:W-:Y:S01]  /*62e0*/  FFMA.FTZ R8, R4, c[0x0][0x23c], -R8 ;  /* 0x00008f0004087a23 */ /* 0x000fe20000010808 */
[----:B---3--:R-:W-:Y:S01]  /*62f0*/  F2FP.PACK_AB R5, R118, R125 ;  /* 0x0000007d7605723e */ /* 0x008fe200000000ff */
[----:B------:R-:W-:Y:S02]  /*6300*/  FFMA.FTZ R4, R205, UR4, R3 ;  /* 0x00000004cd047c23 */ /* 0x000fe40008010003 */
[----:B------:R-:W-:Y:S02]  /*6310*/  MUFU.EX2 R222, R8 ;  /* 0x0000000800de7308 */ /* 0x000fe40000000800 */
[----:B------:R1:W-:Y:S01]  /*6320*/  STS [R154+0x12400], R5 ;  /* 0x012400059a007388 */ /* 0x0003e20000000800 */
[----:B------:R-:W-:Y:S02]  /*6330*/  @!P0 FSEL R4, R4, -INF , !P1 ;  /* 0xff80000004048808 */ /* 0x000fe40004800000 */
[----:B------:R-:W-:Y:S01]  /*6340*/  IADD3 R132, P1, R18, UR13, RZ ;  /* 0x0000000d12847c10 */ /* 0x000fe2000ff3e0ff */
[----:B------:R3:W-:Y:S02]  /*6350*/  STS [R152+0x12000], R6 ;  /* 0x0120000698007388 */ /* 0x0007e40000000800 */
[----:B------:R-:W-:Y:S01]  /*6360*/  FFMA.FTZ R7, R4, c[0x0][0x23c], -R0 ;  /* 0x00008f0004077a23 */ /* 0x000fe20000010800 */
[----:B------:R-:W-:Y:S02]  /*6370*/  F2FP.PACK_AB R4, R251, R167 ;  /* 0x000000a7fb04723e */ /* 0x000fe400000000ff */
[----:B------:R-:W-:Y:S01]  /*6380*/  IADD3.X R133, R17, UR12, RZ, P1, !PT ;  /* 0x0000000c11857c10 */ /* 0x000fe20008ffe4ff */
[----:B------:R2:W-:Y:S01]  /*6390*/  MUFU.EX2 R70, R7 ;  /* 0x0000000700467308 */ /* 0x0005e20000000800 */
[----:B------:R-:W-:Y:S01]  /*63a0*/  PLOP3.LUT P1, PT, PT, PT, UP0, 0x80, 0x0 ;  /* 0x000000000000781c */ /* 0x000fe20003f2f008 */
[----:B------:R2:W-:Y:S04]  /*63b0*/  STS [R152+0x12400], R4 ;  /* 0x0124000498007388 */ /* 0x0005e80000000800 */
[----:B------:R2:W4:Y:S04]  /*63c0*/  LDG.E R114, [R132.64] ;  /* 0x0000000884727981 */ /* 0x000528000c1e1900 */
[----:B------:R4:W4:Y:S04]  /*63d0*/  LDG.E R113, [R132.64+0x20] ;  /* 0x0000200884717981 */ /* 0x000928000c1e1900 */
[----:B------:R4:W4:Y:S01]  /*63e0*/  LDG.E R112, [R132.64+0x100] ;  /* 0x0001000884707981 */ /* 0x000922000c1e1900 */
[----:B-1----:R-:W-:Y:S01]  /*63f0*/  FFMA.FTZ R5, R205, UR4, R160 ;  /* 0x00000004cd057c23 */ /* 0x002fe200080100a0 */
[----:B---3--:R-:W-:Y:S04]  /*6400*/  F2FP.PACK_AB R6, R95, R96 ;  /* 0x000000605f06723e */ /* 0x008fe800000000ff */
[----:B------:R-:W-:Y:S02]  /*6410*/  @!P0 FSEL R5, R5, -INF , !P6 ;  /* 0xff80000005058808 */ /* 0x000fe40007000000 */
[----:B--2---:R-:W-:Y:S01]  /*6420*/  F2FP.PACK_AB R7, R158, R159 ;  /* 0x0000009f9e07723e */ /* 0x004fe200000000ff */
[----:B------:R1:W-:Y:S02]  /*6430*/  STS [R154+0x14400], R6 ;  /* 0x014400069a007388 */ /* 0x0003e40000000800 */
[----:B------:R-:W-:Y:S01]  /*6440*/  FFMA.FTZ R8, R5, c[0x0][0x23c], -R13 ;  /* 0x00008f0005087a23 */ /* 0x000fe2000001080d */
[----:B------:R-:W-:Y:S01]  /*6450*/  F2FP.PACK_AB R5, R156, R157 ;  /* 0x0000009d9c05723e */ /* 0x000fe200000000ff */
[----:B------:R-:W-:Y:S01]  /*6460*/  FFMA.FTZ R4, R207, UR4, R155 ;  /* 0x00000004cf047c23 */ /* 0x000fe2000801009b */
[----:B------:R2:W-:Y:S01]  /*6470*/  STS [R154+0x14000], R7 ;  /* 0x014000079a007388 */ /* 0x0005e20000000800 */
[----:B------:R3:W-:Y:S03]  /*6480*/  MUFU.EX2 R131, R8 ;  /* 0x0000000800837308 */ /* 0x0007e60000000800 */
[----:B------:R3:W-:Y:S01]  /*6490*/  STS [R152+0x14000], R5 ;  /* 0x0140000598007388 */ /* 0x0007e20000000800 */
[----:B------:R-:W-:Y:S05]  /*64a0*/  @!P0 FSEL R4, R4, -INF , !P5 ;  /* 0xff80000004048808 */ /* 0x000fea0006800000 */
[----:B------:R-:W-:Y:S01]  /*64b0*/  FFMA.FTZ R13, R4, c[0x0][0x23c], -R13 ;  /* 0x00008f00040d7a23 */ /* 0x000fe2000001080d */
[----:B------:R-:W-:Y:S03]  /*64c0*/  F2FP.PACK_AB R4, R140, R141 ;  /* 0x0000008d8c04723e */ /* 0x000fe600000000ff */
[----:B------:R-:W3:Y:S01]  /*64d0*/  MUFU.EX2 R115, R13 ;  /* 0x0000000d00737308 */ /* 0x000ee20000000800 */
[----:B-1----:R-:W-:Y:S02]  /*64e0*/  F2FP.PACK_AB R6, R93, R94 ;  /* 0x0000005e5d06723e */ /* 0x002fe400000000ff */
[----:B--2---:R-:W-:Y:S03]  /*64f0*/  F2FP.PACK_AB R7, R244, R246 ;  /* 0x000000f6f407723e */ /* 0x004fe600000000ff */
[----:B------:R1:W-:Y:S01]  /*6500*/  STS [R152+0x14400], R6 ;  /* 0x0144000698007388 */ /* 0x0003e20000000800 */
[----:B---3--:R-:W-:Y:S03]  /*6510*/  FFMA.FTZ R5, R205, UR4, R172 ;  /* 0x00000004cd057c23 */ /* 0x008fe600080100ac */
[----:B------:R2:W-:Y:S04]  /*6520*/  STS [R153+0x12400], R7 ;  /* 0x0124000799007388 */ /* 0x0005e80000000800 */
[----:B------:R3:W-:Y:S01]  /*6530*/  STS [R153+0x12000], R4 ;  /* 0x0120000499007388 */ /* 0x0007e20000000800 */
[----:B------:R-:W-:Y:S05]  /*6540*/  @!P0 FSEL R5, R5, -INF , !P4 ;  /* 0xff80000005058808 */ /* 0x000fea0006000000 */
[----:B------:R-:W-:Y:S01]  /*6550*/  FFMA.FTZ R8, R5, c[0x0][0x23c], -R11 ;  /* 0x00008f0005087a23 */ /* 0x000fe2000001080b */
[----:B------:R-:W-:Y:S03]  /*6560*/  F2FP.PACK_AB R5, R221, R223 ;  /* 0x000000dfdd05723e */ /* 0x000fe600000000ff */
[----:B------:R3:W-:Y:S02]  /*6570*/  MUFU.EX2 R168, R8 ;  /* 0x0000000800a87308 */ /* 0x0007e40000000800 */
[----:B------:R3:W-:Y:S01]  /*6580*/  STS [R151+0x12400], R5 ;  /* 0x0124000597007388 */ /* 0x0007e20000000800 */
[----:B-1----:R-:W-:Y:S02]  /*6590*/  F2FP.PACK_AB R6, R138, R139 ;  /* 0x0000008b8a06723e */ /* 0x002fe400000000ff */
[----:B--2---:R-:W-:Y:S03]  /*65a0*/  F2FP.PACK_AB R7, R127, R128 ;  /* 0x000000807f07723e */ /* 0x004fe600000000ff */
[----:B------:R1:W-:Y:S01]  /*65b0*/  STS [R151+0x12000], R6 ;  /* 0x0120000697007388 */ /* 0x0003e20000000800 */
[----:B---3--:R-:W-:Y:S03]  /*65c0*/  FFMA.FTZ R4, R207, UR4, R171 ;  /* 0x00000004cf047c23 */ /* 0x008fe600080100ab */
[----:B------:R2:W-:Y:S02]  /*65d0*/  STS [R153+0x14000], R7 ;  /* 0x0140000799007388 */ /* 0x0005e40000000800 */
[----:B------:R-:W-:Y:S02]  /*65e0*/  @!P0 FSEL R4, R4, -INF , !P3 ;  /* 0xff80000004048808 */ /* 0x000fe40005800000 */
[----:B------:R-:W-:Y:S03]  /*65f0*/  F2FP.PACK_AB R8, R87, R88 ;  /* 0x000000585708723e */ /* 0x000fe600000000ff */
[----:B------:R-:W-:Y:S02]  /*6600*/  FFMA.FTZ R11, R4, c[0x0][0x23c], -R11 ;  /* 0x00008f00040b7a23 */ /* 0x000fe4000001080b */
[----:B------:R-:W-:Y:S01]  /*6610*/  FFMA.FTZ R4, R207, UR4, R2 ;  /* 0x00000004cf047c23 */ /* 0x000fe20008010002 */
[----:B------:R-:W-:Y:S01]  /*6620*/  F2FP.PACK_AB R5, R136, R137 ;  /* 0x000000898805723e */ /* 0x000fe200000000ff */
[----:B------:R-:W-:Y:S01]  /*6630*/  STS [R153+0x14400], R8 ;  /* 0x0144000899007388 */ /* 0x000fe20000000800 */
[----:B------:R-:W3:Y:S02]  /*6640*/  MUFU.EX2 R166, R11 ;  /* 0x0000000b00a67308 */ /* 0x000ee40000000800 */
[----:B------:R-:W-:Y:S05]  /*6650*/  @!P0 FSEL R4, R4, -INF , !P2 ;  /* 0xff80000004048808 */ /* 0x000fea0005000000 */
[----:B------:R-:W-:Y:S01]  /*6660*/  FFMA.FTZ R0, R4, c[0x0][0x23c], -R0 ;  /* 0x00008f0004007a23 */ /* 0x000fe20000010800 */
[----:B-1----:R-:W-:Y:S02]  /*6670*/  F2FP.PACK_AB R6, R85, R86 ;  /* 0x000000565506723e */ /* 0x002fe400000000ff */
[----:B------:R-:W-:Y:S01]  /*6680*/  F2FP.PACK_AB R4, R163, R164 ;  /* 0x000000a4a304723e */ /* 0x000fe200000000ff */
[----:B------:R1:W1:Y:S01]  /*6690*/  MUFU.EX2 R245, R0 ;  /* 0x0000000000f57308 */ /* 0x0002620000000800 */
[----:B--2---:R-:W-:Y:S01]  /*66a0*/  F2FP.PACK_AB R7, R124, R126 ;  /* 0x0000007e7c07723e */ /* 0x004fe200000000ff */
[----:B------:R2:W-:Y:S04]  /*66b0*/  STS [R151+0x14400], R6 ;  /* 0x0144000697007388 */ /* 0x0005e80000000800 */
[----:B------:R3:W-:Y:S04]  /*66c0*/  STS [R151+0x14000], R7 ;  /* 0x0140000797007388 */ /* 0x0007e80000000800 */
[----:B------:R3:W-:Y:S01]  /*66d0*/  STS [R147+0x12000], R5 ;  /* 0x0120000593007388 */ /* 0x0007e20000000800 */
[----:B-1----:R-:W-:Y:S02]  /*66e0*/  F2FP.PACK_AB R0, R177, R178 ;  /* 0x000000b2b100723e */ /* 0x002fe400000000ff */
[----:B--2---:R-:W-:Y:S02]  /*66f0*/  F2FP.PACK_AB R6, R247, R249 ;  /* 0x000000f9f706723e */ /* 0x004fe400000000ff */
[----:B---3--:R-:W-:Y:S02]  /*6700*/  F2FP.PACK_AB R7, R219, R220 ;  /* 0x000000dcdb07723e */ /* 0x008fe400000000ff */
[----:B------:R-:W-:Y:S03]  /*6710*/  F2FP.PACK_AB R5, R79, R80 ;  /* 0x000000504f05723e */ /* 0x000fe600000000ff */
        /* <DEDUP_REMOVED lines=9> */
[----:B------:R-:W-:Y:S02]  /*67b0*/  F2FP.PACK_AB R6, R77, R78 ;  /* 0x0000004e4d06723e */ /* 0x000fe400000000ff */
        /* <DEDUP_REMOVED lines=28> */
[-C--:B---3--:R-:W-:Y:S08]  /*6980*/  HMMA.16816.F32 R20, R64, R32.reuse, RZ ;  /* 0x000000204014723c */ /* 0x088ff000000018ff */
[C---:B------:R-:W-:Y:S01]  /*6990*/  HMMA.16816.F32 R24, R60.reuse, R32, RZ ;  /* 0x000000203c18723c */ /* 0x040fe200000018ff */
[----:B----4-:R-:W-:Y:S02]  /*69a0*/  MOV R133, R145 ;  /* 0x0000009100857202 */ /* 0x010fe40000000f00 */
[----:B------:R-:W3:Y:S05]  /*69b0*/  LDL.LU R145, [R1+0x14c] ;  /* 0x00014c0001917983 */ /* 0x000eea0000300800 */
        /* <DEDUP_REMOVED lines=33> */
[C---:B------:R-:W-:Y:S01]  /*6bd0*/  HMMA.16816.F32 R56, R108.reuse, R104, R56 ;  /* 0x000000686c38723c */ /* 0x040fe20000001838 */
[----:B------:R-:W2:Y:S06]  /*6be0*/  LDL.LU R105, [R1] ;  /* 0x0000000001697983 */ /* 0x000eac0000300800 */
[----:B------:R-:W-:Y:S01]  /*6bf0*/  MOV R104, R133 ;  /* 0x0000008500687202 */ /* 0x000fe20000000f00 */
[-C--:B------:R-:W-:Y:S08]  /*6c00*/  HMMA.16816.F32 R60, R108, R106.reuse, R60 ;  /* 0x0000006a6c3c723c */ /* 0x080ff0000000183c */
[----:B------:R-:W-:Y:S07]  /*6c10*/  HMMA.16816.F32 R64, R100, R106, R64 ;  /* 0x0000006a6440723c */ /* 0x000fee0000001840 */
[C---:B------:R-:W-:Y:S02]  /*6c20*/  FADD.FTZ R101, -R114.reuse, R4 ;  /* 0x0000000472657221 */ /* 0x040fe40000010100 */
[----:B------:R-:W-:Y:S03]  /*6c30*/  FADD.FTZ R100, -R114, R5 ;  /* 0x0000000572647221 */ /* 0x000fe60000010100 */
[----:B---3--:R-:W-:Y:S02]  /*6c40*/  FFMA.FTZ R5, -R145, R145, 1 ;  /* 0x3f80000091057423 */ /* 0x008fe40000010191 */
[----:B------:R-:W-:Y:S02]  /*6c50*/  FFMA.FTZ R4, -R144, R144, 1 ;  /* 0x3f80000090047423 */ /* 0x000fe40000010190 */
[----:B------:R-:W-:Y:S02]  /*6c60*/  FMUL.FTZ R101, R248, R101 ;  /* 0x00000065f8657220 */ /* 0x000fe40000410000 */
[----:B------:R-:W-:Y:S02]  /*6c70*/  FMUL.FTZ R100, R243, R100 ;  /* 0x00000064f3647220 */ /* 0x000fe40000410000 */
[----:B------:R-:W-:Y:S02]  /*6c80*/  FMUL.FTZ R5, R5, c[0x0][0x2ec] ;  /* 0x0000bb0005057a20 */ /* 0x000fe40000410000 */
[----:B------:R-:W-:Y:S02]  /*6c90*/  FMUL.FTZ R4, R4, c[0x0][0x2ec] ;  /* 0x0000bb0004047a20 */ /* 0x000fe40000410000 */
        /* <DEDUP_REMOVED lines=57> */
[----:B------:R-:W-:Y:S02]  /*7030*/  FMUL.FTZ R16, R16, c[0x0][0x2ec] ;  /* 0x0000bb0010107a20 */ /* 0x000fe40000410000 */
[----:B------:R-:W-:Y:S02]  /*7040*/  FMUL.FTZ R5, R5, c[0x0][0x2ec] ;  /* 0x0000bb0005057a20 */ /* 0x000fe40000410000 */
[----:B------:R-:W-:Y:S02]  /*7050*/  FMUL.FTZ R20, R115, R20 ;  /* 0x0000001473147220 */ /* 0x000fe40000410000 */
[----:B------:R-:W-:Y:S02]  /*7060*/  FMUL.FTZ R131, R16, R32 ;  /* 0x0000002010837220 */ /* 0x000fe40000410000 */
[----:B------:R-:W-:Y:S02]  /*7070*/  FMUL.FTZ R115, R5, R21 ;  /* 0x0000001505737220 */ /* 0x000fe40000410000 */
[C---:B------:R-:W-:Y:S02]  /*7080*/  FADD.FTZ R16, -R113.reuse, R6 ;  /* 0x0000000671107221 */ /* 0x040fe40000010100 */
[----:B------:R-:W-:Y:S02]  /*7090*/  FFMA.FTZ R5, -R104, R104, 1 ;  /* 0x3f80000068057423 */ /* 0x000fe40000010168 */
[----:B------:R-:W-:Y:S02]  /*70a0*/  FADD.FTZ R6, -R113, R7 ;  /* 0x0000000771067221 */ /* 0x000fe40000010100 */
[----:B------:R-:W-:Y:S02]  /*70b0*/  FMUL.FTZ R7, R125, R16 ;  /* 0x000000107d077220 */ /* 0x000fe40000410000 */
[----:B------:R-:W-:Y:S01]  /*70c0*/  FMUL.FTZ R5, R5, c[0x0][0x2ec] ;  /* 0x0000bb0005057a20 */ /* 0x000fe20000410000 */
[----:B------:R1:W5:Y:S01]  /*70d0*/  LDL.LU R125, [R1+0x148] ;  /* 0x00014800017d7983 */ /* 0x0003620000300800 */
[----:B------:R-:W-:Y:S02]  /*70e0*/  FADD.FTZ R16, -R113, R18 ;  /* 0x0000001271107221 */ /* 0x000fe40000010100 */
[----:B------:R-:W-:Y:S02]  /*70f0*/  FMUL.FTZ R111, R5, R7 ;  /* 0x00000007056f7220 */ /* 0x000fe40000410000 */
[----:B------:R-:W-:Y:S02]  /*7100*/  FFMA.FTZ R5, -R165, R165, 1 ;  /* 0x3f800000a5057423 */ /* 0x000fe400000101a5 */
[----:B------:R-:W-:Y:S02]  /*7110*/  FADD.FTZ R18, -R113, R19 ;  /* 0x0000001371127221 */ /* 0x000fe40000010100 */
[----:B------:R-:W-:Y:S02]  /*7120*/  FMUL.FTZ R19, R167, R16 ;  /* 0x00000010a7137220 */ /* 0x000fe40000410000 */
[----:B------:R-:W-:Y:S02]  /*7130*/  FFMA.FTZ R4, -R155, R155, 1 ;  /* 0x3f8000009b047423 */ /* 0x000fe4000001019b */
[----:B------:R-:W-:Y:S02]  /*7140*/  FADD.FTZ R33, -R114, R52 ;  /* 0x0000003472217221 */ /* 0x000fe40000010100 */
[----:B------:R-:W-:Y:S02]  /*7150*/  FMUL.FTZ R4, R4, c[0x0][0x2ec] ;  /* 0x0000bb0004047a20 */ /* 0x000fe40000410000 */
[----:B------:R-:W-:Y:S02]  /*7160*/  FFMA.FTZ R17, -R170, R170, 1 ;  /* 0x3f800000aa117423 */ /* 0x000fe400000101aa */
[----:B------:R-:W-:Y:S02]  /*7170*/  FMUL.FTZ R114, R4, R20 ;  /* 0x0000001404727220 */ /* 0x000fe40000410000 */
[----:B------:R-:W-:Y:S02]  /*7180*/  FMUL.FTZ R33, R162, R33 ;  /* 0x00000021a2217220 */ /* 0x000fe40000410000 */
[----:B------:R-:W-:Y:S02]  /*7190*/  FMUL.FTZ R17, R17, c[0x0][0x2ec] ;  /* 0x0000bb0011117a20 */ /* 0x000fe40000410000 */
[----:B------:R-:W-:Y:S02]  /*71a0*/  FMUL.FTZ R6, R118, R6 ;  /* 0x0000000676067220 */ /* 0x000fe40000410000 */
[----:B------:R-:W-:Y:S01]  /*71b0*/  FMUL.FTZ R132, R17, R33 ;  /* 0x0000002111847220 */ /* 0x000fe20000410000 */
[----:B------:R1:W5:Y:S01]  /*71c0*/  LDL.LU R118, [R1+0x144] ;  /* 0x0001440001767983 */ /* 0x0003620000300800 */
[----:B------:R-:W-:Y:S02]  /*71d0*/  FADD.FTZ R17, -R113, R22 ;  /* 0x0000001671117221 */ /* 0x000fe40000010100 */
[----:B------:R-:W-:Y:S01]  /*71e0*/  FMUL.FTZ R5, R5, c[0x0][0x2ec] ;  /* 0x0000bb0005057a20 */ /* 0x000fe20000410000 */
[----:B------:R-:W3:Y:S01]  /*71f0*/  LDL.LU R167, [R1+0x140] ;  /* 0x0001400001a77983 */ /* 0x000ee20000300800 */
[----:B------:R-:W-:Y:S02]  /*7200*/  FMUL.FTZ R18, R251, R18 ;  /* 0x00000012fb127220 */ /* 0x000fe40000410000 */
[----:B------:R-:W-:Y:S01]  /*7210*/  FADD.FTZ R16, -R113, R23 ;  /* 0x0000001771107221 */ /* 0x000fe20000010100 */
[----:B------:R-:W4:Y:S01]  /*7220*/  LDL.LU R165, [R1+0x13c] ;  /* 0x00013c0001a57983 */ /* 0x000f220000300800 */
[----:B------:R-:W-:Y:S02]  /*7230*/  FMUL.FTZ R17, R246, R17 ;  /* 0x00000011f6117220 */ /* 0x000fe40000410000 */
[----:B------:R-:W-:Y:S02]  /*7240*/  FFMA.FTZ R7, -R217, R217, 1 ;  /* 0x3f800000d9077423 */ /* 0x000fe400000101d9 */
[----:B------:R-:W-:Y:S02]  /*7250*/  FMUL.FTZ R109, R5, R19 ;  /* 0x00000013056d7220 */ /* 0x000fe40000410000 */
[----:B------:R-:W-:Y:S02]  /*7260*/  FMUL.FTZ R16, R244, R16 ;  /* 0x00000010f4107220 */ /* 0x000fe40000410000 */
[----:B------:R-:W-:Y:S04]  /*7270*/  FADD.FTZ R19, -R113, R34 ;  /* 0x0000002271137221 */ /* 0x000fe80000010100 */
[----:B------:R-:W-:Y:S02]  /*7280*/  FMUL.FTZ R19, R223, R19 ;  /* 0x00000013df137220 */ /* 0x000fe40000410000 */
[----:B--2---:R-:W-:Y:S04]  /*7290*/  FFMA.FTZ R4, -R105, R105, 1 ;  /* 0x3f80000069047423 */ /* 0x004fe80000010169 */
[----:B------:R-:W-:Y:S04]  /*72a0*/  FMUL.FTZ R4, R4, c[0x0][0x2ec] ;  /* 0x0000bb0004047a20 */ /* 0x000fe80000410000 */
[----:B------:R-:W-:Y:S02]  /*72b0*/  FMUL.FTZ R110, R4, R6 ;  /* 0x00000006046e7220 */ /* 0x000fe40000410000 */
[----:B------:R-:W-:Y:S02]  /*72c0*/  FFMA.FTZ R4, -R231, R231, 1 ;  /* 0x3f800000e7047423 */ /* 0x000fe400000101e7 */
[----:B------:R-:W-:Y:S01]  /*72d0*/  FFMA.FTZ R6, -R230, R230, 1 ;  /* 0x3f800000e6067423 */ /* 0x000fe200000101e6 */
[----:B------:R1:W5:Y:S01]  /*72e0*/  LDL.LU R231, [R1+0x138] ;  /* 0x0001380001e77983 */ /* 0x0003620000300800 */
[----:B------:R-:W-:Y:S02]  /*72f0*/  FMUL.FTZ R4, R4, c[0x0][0x2ec] ;  /* 0x0000bb0004047a20 */ /* 0x000fe40000410000 */
[----:B------:R-:W-:Y:S01]  /*7300*/  FMUL.FTZ R5, R6, c[0x0][0x2ec] ;  /* 0x0000bb0006057a20 */ /* 0x000fe20000410000 */
[----:B------:R1:W5:Y:S01]  /*7310*/  LDL.LU R230, [R1+0x134] ;  /* 0x0001340001e67983 */ /* 0x0003620000300800 */
[----:B------:R-:W-:Y:S02]  /*7320*/  FMUL.FTZ R108, R4, R18 ;  /* 0x00000012046c7220 */ /* 0x000fe40000410000 */
[----:B------:R-:W-:Y:S01]  /*7330*/  FMUL.FTZ R4, R7, c[0x0][0x2ec] ;  /* 0x0000bb0007047a20 */ /* 0x000fe20000410000 */
[----:B------:R1:W5:Y:S01]  /*7340*/  LDL.LU R217, [R1+0x130] ;  /* 0x0001300001d97983 */ /* 0x0003620000300800 */
[----:B------:R-:W-:Y:S02]  /*7350*/  FMUL.FTZ R107, R5, R17 ;  /* 0x00000011056b7220 */ /* 0x000fe40000410000 */
[----:B------:R-:W-:Y:S02]  /*7360*/  FFMA.FTZ R5, -R241, R241, 1 ;  /* 0x3f800000f1057423 */ /* 0x000fe400000101f1 */
[C---:B------:R-:W-:Y:S02]  /*7370*/  FADD.FTZ R18, -R113.reuse, R35 ;  /* 0x0000002371127221 */ /* 0x040fe40000010100 */
        /* <DEDUP_REMOVED lines=48> */
[----:B------:R-:W-:Y:S01]  /*7680*/  FADD.FTZ R18, -R113, R55 ;  /* 0x0000003771127221 */ /* 0x000fe20000010100 */
[----:B------:R1:W5:Y:S01]  /*7690*/  LDL.LU R157, [R1+0x124] ;  /* 0x00012400019d7983 */ /* 0x0003620000300800 */
        /* <DEDUP_REMOVED lines=45> */
[----:B------:R-:W-:Y:S02]  /*7970*/  FFMA.FTZ R6, -R97, R97, 1 ;  /* 0x3f80000061067423 */ /* 0x000fe40000010161 */
[----:B------:R-:W-:Y:S01]  /*7980*/  FMUL.FTZ R12, R247, R12 ;  /* 0x0000000cf70c7220 */ /* 0x000fe20000410000 */
[----:B------:R1:W5:Y:S01]  /*7990*/  LDL.LU R119, [R1+0xf4] ;  /* 0x0000f40001777983 */ /* 0x0003620000300800 */
[----:B------:R-:W-:Y:S02]  /*79a0*/  FMUL.FTZ R6, R6, c[0x0][0x2ec] ;  /* 0x0000bb0006067a20 */ /* 0x000fe40000410000 */
[----:B------:R-:W-:Y:S02]  /*79b0*/  FFMA.FTZ R4, -R99, R99, 1 ;  /* 0x3f80000063047423 */ /* 0x000fe40000010163 */
[----:B------:R-:W-:Y:S01]  /*79c0*/  FMUL.FTZ R7, R7, c[0x0][0x2ec] ;  /* 0x0000bb0007077a20 */ /* 0x000fe20000410000 */
[----:B------:R1:W5:Y:S01]  /*79d0*/  LDL.LU R99, [R1+0xf0] ;  /* 0x0000f00001637983 */ /* 0x0003620000300800 */
[----:B------:R-:W-:Y:S02]  /*79e0*/  FMUL.FTZ R5, R5, c[0x0][0x2ec] ;  /* 0x0000bb0005057a20 */ /* 0x000fe40000410000 */
[----:B------:R-:W-:Y:S02]  /*79f0*/  FMUL.FTZ R50, R6, R12 ;  /* 0x0000000c06327220 */ /* 0x000fe40000410000 */
[C---:B------:R-:W-:Y:S02]  /*7a00*/  FADD.FTZ R12, -R112.reuse, R57 ;  /* 0x00000039700c7221 */ /* 0x040fe40000010100 */
[----:B------:R-:W-:Y:S02]  /*7a10*/  FFMA.FTZ R6, -R237, R237, 1 ;  /* 0x3f800000ed067423 */ /* 0x000fe400000101ed */
[----:B------:R-:W-:Y:S01]  /*7a20*/  FMUL.FTZ R54, R7, R13 ;  /* 0x0000000d07367220 */ /* 0x000fe20000410000 */
[----:B----4-:R-:W-:Y:S01]  /*7a30*/  MOV R57, R165 ;  /* 0x000000a500397202 */ /* 0x010fe20000000f00 */
[----:B------:R-:W-:Y:S02]  /*7a40*/  FMUL.FTZ R53, R5, R9 ;  /* 0x0000000905357220 */ /* 0x000fe40000410000 */
[----:B------:R-:W-:Y:S02]  /*7a50*/  FADD.FTZ R9, -R112, R44 ;  /* 0x0000002c70097221 */ /* 0x000fe40000010100 */
[----:B------:R-:W-:Y:S02]  /*7a60*/  FFMA.FTZ R7, -R98, R98, 1 ;  /* 0x3f80000062077423 */ /* 0x000fe40000010162 */
[----:B------:R-:W-:Y:S01]  /*7a70*/  FFMA.FTZ R5, -R252, R252, 1 ;  /* 0x3f800000fc057423 */ /* 0x000fe200000101fc */
[----:B------:R1:W5:Y:S01]  /*7a80*/  LDL.LU R98, [R1+0xec] ;  /* 0x0000ec0001627983 */ /* 0x0003620000300800 */
[----:B------:R-:W-:Y:S02]  /*7a90*/  FMUL.FTZ R12, R227, R12 ;  /* 0x0000000ce30c7220 */ /* 0x000fe40000410000 */
[----:B------:R-:W-:Y:S01]  /*7aa0*/  FMUL.FTZ R6, R6, c[0x0][0x2ec] ;  /* 0x0000bb0006067a20 */ /* 0x000fe20000410000 */
[----:B------:R1:W5:Y:S01]  /*7ab0*/  LDL.LU R97, [R1+0xe8] ;  /* 0x0000e80001617983 */ /* 0x0003620000300800 */
[----:B------:R-:W-:Y:S02]  /*7ac0*/  FMUL.FTZ R4, R4, c[0x0][0x2ec] ;  /* 0x0000bb0004047a20 */ /* 0x000fe40000410000 */
[----:B------:R-:W-:Y:S02]  /*7ad0*/  FMUL.FTZ R9, R242, R9 ;  /* 0x00000009f2097220 */ /* 0x000fe40000410000 */
[----:B------:R-:W-:Y:S02]  /*7ae0*/  FMUL.FTZ R5, R5, c[0x0][0x2ec] ;  /* 0x0000bb0005057a20 */ /* 0x000fe40000410000 */
[----:B------:R-:W-:Y:S02]  /*7af0*/  FMUL.FTZ R44, R6, R12 ;  /* 0x0000000c062c7220 */ /* 0x000fe40000410000 */
        /* <DEDUP_REMOVED lines=11> */
[----:B------:R-:W-:Y:S01]  /*7bb0*/  FMUL.FTZ R9, R226, R9 ;  /* 0x00000009e2097220 */ /* 0x000fe20000410000 */
[----:B------:R1:W5:Y:S01]  /*7bc0*/  LDL.LU R95, [R1+0xe0] ;  /* 0x0000e000015f7983 */ /* 0x0003620000300800 */
[----:B------:R-:W-:Y:S02]  /*7bd0*/  FMUL.FTZ R5, R5, c[0x0][0x2ec] ;  /* 0x0000bb0005057a20 */ /* 0x000fe40000410000 */
[----:B------:R-:W-:Y:S02]  /*7be0*/  FADD.FTZ R10, -R0, R14 ;  /* 0x0000000e000a7221 */ /* 0x000fe40000010100 */
[----:B------:R-:W-:Y:S02]  /*7bf0*/  FADD.FTZ R13, -R112, R40 ;  /* 0x00000028700d7221 */ /* 0x000fe40000010100 */
        /* <DEDUP_REMOVED lines=15> */
[----:B---3--:R-:W-:Y:S01]  /*7cf0*/  MOV R56, R167 ;  /* 0x000000a700387202 */ /* 0x008fe20000000f00 */
        /* <DEDUP_REMOVED lines=42> */
[----:B------:R-:W-:Y:S01]  /*7fa0*/  FADD.FTZ R12, -R0, R42 ;  /* 0x0000002a000c7221 */ /* 0x000fe20000010100 */
[----:B------:R1:W5:Y:S01]  /*7fb0*/  LDL.LU R82, [R1+0xac] ;  /* 0x0000ac0001527983 */ /* 0x0003620000300800 */
[----:B------:R-:W-:Y:S02]  /*7fc0*/  FMUL.FTZ R5, R5, c[0x0][0x2ec] ;  /* 0x0000bb0005057a20 */ /* 0x000fe40000410000 */
[----:B------:R-:W-:Y:S01]  /*7fd0*/  FMUL.FTZ R21, R6, R11 ;  /* 0x0000000b06157220 */ /* 0x000fe20000410000 */
[----:B------:R1:W5:Y:S01]  /*7fe0*/  LDL.LU R81, [R1+0xa8] ;  /* 0x0000a80001517983 */ /* 0x0003620000300800 */
        /* <DEDUP_REMOVED lines=17> */
[----:B------:R-:W-:Y:S01]  /*8100*/  FFMA.FTZ R8, -R73, R73, 1 ;  /* 0x3f80000049087423 */ /* 0x000fe20000010149 */
[----:B------:R1:W5:Y:S01]  /*8110*/  LDL.LU R76, [R1+0x94] ;  /* 0x00009400014c7983 */ /* 0x0003620000300800 */
[----:B------:R-:W-:Y:S02]  /*8120*/  FMUL.FTZ R5, R5, c[0x0][0x2ec] ;  /* 0x0000bb0005057a20 */ /* 0x000fe40000410000 */
[----:B------:R-:W-:Y:S01]  /*8130*/  FMUL.FTZ R7, R4, c[0x0][0x2ec] ;  /* 0x0000bb0004077a20 */ /* 0x000fe20000410000 */
[----:B------:R1:W5:Y:S01]  /*8140*/  LDL.LU R75, [R1+0x90] ;  /* 0x00009000014b7983 */ /* 0x0003620000300800 */
[----:B------:R-:W-:Y:S02]  /*8150*/  FMUL.FTZ R4, R8, c[0x0][0x2ec] ;  /* 0x0000bb0008047a20 */ /* 0x000fe40000410000 */
[----:B------:R-:W-:Y:S01]  /*8160*/  FMUL.FTZ R38, R5, R10 ;  /* 0x0000000a05267220 */ /* 0x000fe20000410000 */
[----:B------:R1:W5:Y:S01]  /*8170*/  LDL.LU R74, [R1+0x8c] ;  /* 0x00008c00014a7983 */ /* 0x0003620000300800 */
[----:B------:R-:W-:Y:S02]  /*8180*/  FADD.FTZ R10, -R0, R58 ;  /* 0x0000003a000a7221 */ /* 0x000fe40000010100 */
        /* <DEDUP_REMOVED lines=9> */
[----:B------:R-:W-:Y:S02]  /*8220*/  FADD.FTZ R8, -R0, R63 ;  /* 0x0000003f00087221 */ /* 0x000fe40000010100 */
[----:B------:R-:W-:Y:S01]  /*8230*/  FFMA.FTZ R0, -R69, R69, 1 ;  /* 0x3f80000045007423 */ /* 0x000fe20000010145 */
[----:B------:R1:W5:Y:S01]  /*8240*/  LDL.LU R70, [R1+0x7c] ;  /* 0x00007c0001467983 */ /* 0x0003620000300800 */
[----:B------:R-:W-:Y:S02]  /*8250*/  FFMA.FTZ R5, -R68, R68, 1 ;  /* 0x3f80000044057423 */ /* 0x000fe40000010144 */
[----:B------:R-:W-:Y:S01]  /*8260*/  FFMA.FTZ R4, -R3, R3, 1 ;  /* 0x3f80000003047423 */ /* 0x000fe20000010103 */
[----:B------:R1:W5:Y:S01]  /*8270*/  LDL.LU R69, [R1+0x78] ;  /* 0x0000780001457983 */ /* 0x0003620000300800 */
[----:B------:R-:W-:Y:S02]  /*8280*/  FMUL.FTZ R39, R7, R12 ;  /* 0x0000000c07277220 */ /* 0x000fe40000410000 */
[----:B------:R-:W-:Y:S01]  /*8290*/  FFMA.FTZ R7, -R2, R2, 1 ;  /* 0x3f80000002077423 */ /* 0x000fe20000010102 */
[----:B------:R1:W5:Y:S01]  /*82a0*/  LDL.LU R68, [R1+0x74] ;  /* 0x0000740001447983 */ /* 0x0003620000300800 */
[----:B------:R-:W-:Y:S02]  /*82b0*/  FMUL.FTZ R6, R6, c[0x0][0x2ec] ;  /* 0x0000bb0006067a20 */ /* 0x000fe40000410000 */
[----:B------:R-:W-:Y:S01]  /*82c0*/  FMUL.FTZ R8, R245, R8 ;  /* 0x00000008f5087220 */ /* 0x000fe20000410000 */
[----:B------:R1:W5:Y:S01]  /*82d0*/  LDL.LU R3, [R1+0x70] ;  /* 0x0000700001037983 */ /* 0x0003620000300800 */
[----:B------:R-:W-:Y:S02]  /*82e0*/  FMUL.FTZ R13, R6, R11 ;  /* 0x0000000b060d7220 */ /* 0x000fe40000410000 */
[----:B------:R-:W-:Y:S01]  /*82f0*/  FMUL.FTZ R6, R0, c[0x0][0x2ec] ;  /* 0x0000bb0000067a20 */ /* 0x000fe20000410000 */
[----:B------:R1:W5:Y:S01]  /*8300*/  LDL.LU R2, [R1+0x6c] ;  /* 0x00006c0001027983 */ /* 0x0003620000300800 */
        /* <DEDUP_REMOVED lines=41> */
.L_x_664:
        /* <DEDUP_REMOVED lines=38> */
[----:B--2---:R-:W-:Y:S01]  /*8800*/  F2FP.PACK_AB R4, R114, R115 ;  /* 0x000000737204723e */ /* 0x004fe200000000ff */
        /* <DEDUP_REMOVED lines=26> */
[----:B--2--5:R-:W-:Y:S05]  /*89b0*/  IMAD.SHL.U32 R0, R124, 0x2, RZ ;  /* 0x000000027c007824 */ /* 0x024fea00078e00ff */
[----:B------:R-:W-:Y:S04]  /*89c0*/  LDSM.16.MT88.4 R4, [R2+0x12000] ;  /* 0x012000000204783b */ /* 0x000fe80000004200 */
[----:B------:R-:W2:Y:S04]  /*89d0*/  LDSM.16.MT88.4 R8, [R0+0x4000] ;  /* 0x004000000008783b */ /* 0x000ea80000004200 */
[----:B------:R-:W3:Y:S04]  /*89e0*/  LDSM.16.MT88.4 R12, [R2+0x16000] ;  /* 0x01600000020c783b */ /* 0x000ee80000004200 */
[----:B------:R-:W-:Y:S04]  /*89f0*/  LDSM.16.MT88.4 R16, [R2+0x12800] ;  /* 0x012800000210783b */ /* 0x000fe80000004200 */
[----:B------:R-:W4:Y:S04]  /*8a00*/  LDSM.16.MT88.4 R20, [R0+0x4400] ;  /* 0x004400000014783b */ /* 0x000f280000004200 */
[----:B------:R-:W1:Y:S01]  /*8a10*/  LDSM.16.MT88.4 R24, [R2+0x16800] ;  /* 0x016800000218783b */ /* 0x000e620000004200 */
[-C--:B--2---:R-:W-:Y:S08]  /*8a20*/  HMMA.16816.F32 R68, R4, R8.reuse, R68 ;  /* 0x000000080444723c */ /* 0x084ff00000001844 */
[C---:B---3--:R-:W-:Y:S08]  /*8a30*/  HMMA.16816.F32 R72, R12.reuse, R8, R72 ;  /* 0x000000080c48723c */ /* 0x048ff00000001848 */
[-C--:B------:R-:W-:Y:S01]  /*8a40*/  HMMA.16816.F32 R76, R12, R10.reuse, R76 ;  /* 0x0000000a0c4c723c */ /* 0x080fe2000000184c */
[----:B------:R-:W-:Y:S07]  /*8a50*/  LDSM.16.MT88.4 R12, [R2+0x17000] ;  /* 0x01700000020c783b */ /* 0x000fee0000004200 */
[----:B------:R-:W-:Y:S01]  /*8a60*/  HMMA.16816.F32 R80, R4, R10, R80 ;  /* 0x0000000a0450723c */ /* 0x000fe20000001850 */
[----:B------:R-:W-:Y:S04]  /*8a70*/  LDSM.16.MT88.4 R4, [R2+0x13000] ;  /* 0x013000000204783b */ /* 0x000fe80000004200 */
[----:B------:R-:W2:Y:S03]  /*8a80*/  LDSM.16.MT88.4 R8, [R0+0x4800] ;  /* 0x004800000008783b */ /* 0x000ea60000004200 */
[-C--:B----4-:R-:W-:Y:S08]  /*8a90*/  HMMA.16816.F32 R68, R16, R20.reuse, R68 ;  /* 0x000000141044723c */ /* 0x090ff00000001844 */
[C---:B-1----:R-:W-:Y:S08]  /*8aa0*/  HMMA.16816.F32 R72, R24.reuse, R20, R72 ;  /* 0x000000141848723c */ /* 0x042ff00000001848 */
        /* <DEDUP_REMOVED lines=32> */
[----:B------:R-:W1:Y:S04]  /*8cb0*/  LDSM.16.MT88.4 R20, [R0+0x5c00] ;  /* 0x005c00000014783b */ /* 0x000e680000004200 */
[----:B------:R-:W-:Y:S01]  /*8cc0*/  BAR.SYNC.DEFER_BLOCKING 0x0 ;  /* 0x0000000000007b1d */ /* 0x000fe20000010000 */
[-C--:B--2---:R-:W-:Y:S08]  /*8cd0*/  HMMA.16816.F32 R68, R4, R8.reuse, R68 ;  /* 0x000000080444723c */ /* 0x084ff00000001844 */
[C---:B------:R-:W-:Y:S08]  /*8ce0*/  HMMA.16816.F32 R72, R12.reuse, R8, R72 ;  /* 0x000000080c48723c */ /* 0x040ff00000001848 */
[-C--:B------:R-:W-:Y:S08]  /*8cf0*/  HMMA.16816.F32 R76, R12, R10.reuse, R76 ;  /* 0x0000000a0c4c723c */ /* 0x080ff0000000184c */
[----:B------:R-:W-:Y:S08]  /*8d00*/  HMMA.16816.F32 R80, R4, R10, R80 ;  /* 0x0000000a0450723c */ /* 0x000ff00000001850 */
[-C--:B-1----:R-:W-:Y:S08]  /*8d10*/  HMMA.16816.F32 R68, R16, R20.reuse, R68 ;  /* 0x000000141044723c */ /* 0x082ff00000001844 */
        /* <DEDUP_REMOVED lines=27> */
.L_x_665:
        /* <DEDUP_REMOVED lines=139> */
[----:B----4-:R3:W-:Y:S04]  /*9780*/  @P1 STL [R1+0x4], R53 ;  /* 0x0000043501001387 */ /* 0x0107e80000100800 */
        /* <DEDUP_REMOVED lines=157> */
.L_x_667:
        /* <DEDUP_REMOVED lines=19> */
.L_x_668:
[----:B------:R-:W-:Y:S01]  /*a290*/  BAR.SYNC.DEFER_BLOCKING 0x0 ;  /* 0x0000000000007b1d */ /* 0x000fe20000010000 */
[----:B------:R-:W-:Y:S01]  /*a2a0*/  USHF.R.S32.HI UR4, URZ, 0x1f, UR15 ;  /* 0x0000001f3f047899 */ /* 0x000fe2000801140f */
[--C-:B-1----:R-:W-:Y:S01]  /*a2b0*/  SHF.R.S32.HI R5, RZ, 0x1f, R230.reuse ;  /* 0x0000001fff057819 */ /* 0x102fe200000114e6 */
[----:B------:R-:W-:Y:S01]  /*a2c0*/  IMAD.U32 R6, RZ, RZ, UR15 ;  /* 0x0000000fff067e24 */ /* 0x000fe2000f8e00ff */
[----:B------:R-:W-:Y:S01]  /*a2d0*/  UIMAD UR6, UR48, -0x80, UR6 ;  /* 0xffffff80300678a4 */ /* 0x000fe2000f8e0206 */
[----:B------:R-:W-:Y:S01]  /*a2e0*/  IMAD.MOV.U32 R4, RZ, RZ, R230 ;  /* 0x000000ffff047224 */ /* 0x000fe200078e00e6 */
[----:B------:R-:W1:Y:S01]  /*a2f0*/  S2R R29, SR_TID.X ;  /* 0x00000000001d7919 */ /* 0x000e620000002100 */
[----:B------:R-:W-:Y:S01]  /*a300*/  ULDC.64 UR10, c[0x0][0x3a0] ;  /* 0x0000e800000a7ab9 */ /* 0x000fe20000000a00 */
[----:B------:R-:W-:Y:S01]  /*a310*/  ISETP.GE.AND P1, PT, R230, c[0x0][0x220], PT ;  /* 0x00008800e6007a0c */ /* 0x000fe20003f26270 */
[----:B------:R-:W-:Y:S01]  /*a320*/  UIMAD UR10, UR4, UR10, URZ ;  /* 0x0000000a040a72a4 */ /* 0x000fe2000f8e023f */
[----:B------:R-:W2:Y:S01]  /*a330*/  S2R R30, SR_TID.X ;  /* 0x00000000001e7919 */ /* 0x000ea20000002100 */
[----:B------:R-:W-:Y:S01]  /*a340*/  IMAD.WIDE.U32 R6, R6, c[0x0][0x3a0], R4 ;  /* 0x0000e80006067a25 */ /* 0x000fe200078e0004 */
[----:B------:R-:W-:Y:S01]  /*a350*/  USHF.R.S32.HI UR14, URZ, 0x1f, UR50 ;  /* 0x0000001f3f0e7899 */ /* 0x000fe20008011432 */
[----:B------:R-:W-:Y:S01]  /*a360*/  BSSY B0, `(.L_x_669) ;  /* 0x000001e000007945 */ /* 0x000fe20003800000 */
[----:B------:R-:W-:-:S02]  /*a370*/  UIMAD UR10, UR15, UR11, UR10 ;  /* 0x0000000b0f0a72a4 */ /* 0x000fc4000f8e020a */
[----:B------:R-:W-:-:S04]  /*a380*/  IADD3 R6, P0, R6, UR12, RZ ;  /* 0x0000000c06067c10 */ /* 0x000fc8000ff1e0ff */
[----:B------:R-:W-:Y:S01]  /*a390*/  IMAD.U32 R0, RZ, RZ, UR10 ;  /* 0x0000000aff007e24 */ /* 0x000fe2000f8e00ff */
[----:B------:R-:W-:Y:S02]  /*a3a0*/  ULDC.64 UR10, c[0x0][0x3b8] ;  /* 0x0000ee00000a7ab9 */ /* 0x000fe40000000a00 */
[----:B------:R-:W-:Y:S01]  /*a3b0*/  UIMAD UR10, UR14, UR10, URZ ;  /* 0x0000000a0e0a72a4 */ /* 0x000fe2000f8e023f */
[----:B------:R3:W4:Y:S01]  /*a3c0*/  LDS.128 R16, [R146+0x7000] ;  /* 0x0070000092107984 */ /* 0x0007220000000c00 */
[----:B------:R-:W-:Y:S01]  /*a3d0*/  IADD3.X R7, R7, UR13, R0, P0, !PT ;  /* 0x0000000d07077c10 */ /* 0x000fe200087fe400 */
[----:B------:R-:W-:Y:S01]  /*a3e0*/  IMAD.U32 R0, RZ, RZ, UR50 ;  /* 0x00000032ff007e24 */ /* 0x000fe2000f8e00ff */
[----:B------:R-:W-:Y:S01]  /*a3f0*/  UIMAD UR10, UR50, UR11, UR10 ;  /* 0x0000000b320a72a4 */ /* 0x000fe2000f8e020a */
[----:B------:R3:W3:Y:S01]  /*a400*/  LDS.128 R20, [R146+0x8000] ;  /* 0x0080000092147984 */ /* 0x0006e20000000c00 */
[----:B-1----:R-:W-:Y:S01]  /*a410*/  SHF.R.S32.HI R29, RZ, 0x1f, R29 ;  /* 0x0000001fff1d7819 */ /* 0x002fe2000001141d */
[----:B------:R-:W-:-:S02]  /*a420*/  IMAD.WIDE.U32 R6, R0, c[0x0][0x3b8], R6 ;  /* 0x0000ee0000067a25 */ /* 0x000fc400078e0006 */
[----:B------:R1:W1:Y:S01]  /*a430*/  LDS.128 R24, [R146+0x9000] ;  /* 0x0090000092187984 */ /* 0x0002620000000c00 */
[----:B--2---:R-:W-:Y:S02]  /*a440*/  LEA.HI R29, R29, R30, RZ, 0x2 ;  /* 0x0000001e1d1d7211 */ /* 0x004fe400078f10ff */
[----:B------:R-:W-:Y:S02]  /*a450*/  IADD3 R3, R7, UR10, RZ ;  /* 0x0000000a07037c10 */ /* 0x000fe4000fffe0ff */
[----:B------:R-:W-:-:S04]  /*a460*/  SHF.R.S32.HI R29, RZ, 0x2, R29 ;  /* 0x00000002ff1d7819 */ /* 0x000fc8000001141d */
[----:B------:R-:W-:Y:S02]  /*a470*/  ISETP.GE.OR P2, PT, R29, UR6, P1 ;  /* 0x000000061d007c0c */ /* 0x000fe40008f46670 */
[----:B------:R-:W-:-:S11]  /*a480*/  SHF.R.S32.HI R28, RZ, 0x1f, R29 ;  /* 0x0000001fff1c7819 */ /* 0x000fd6000001141d */
[----:B------:R-:W-:Y:S05]  /*a490*/  @P2 BRA `(.L_x_670) ;  /* 0x000000a000002947 */ /* 0x000fea0003800000 */
[----:B------:R-:W2:Y:S01]  /*a4a0*/  LDS.128 R12, [R146+0x6000] ;  /* 0x00600000920c7984 */ /* 0x000ea20000000c00 */
        /* <DEDUP_REMOVED lines=9> */
.L_x_670:
[----:B------:R-:W-:Y:S05]  /*a540*/  BSYNC B0 ;  /* 0x0000000000007941 */ /* 0x000fea0003800000 */
.L_x_669:
        /* <DEDUP_REMOVED lines=8> */
[----:B--2---:R-:W-:-:S04]  /*a5d0*/  IMAD.WIDE.U32 R10, R0, c[0x0][0x3a0], R6 ;  /* 0x0000e800000a7a25 */ /* 0x004fc800078e0006 */
[----:B------:R-:W-:Y:S01]  /*a5e0*/  IMAD R0, R0, c[0x0][0x3a4], R8 ;  /* 0x0000e90000007a24 */ /* 0x000fe200078e0208 */
[----:B------:R-:W-:-:S04]  /*a5f0*/  LEA R6, P0, R10, c[0x0][0x340], 0x1 ;  /* 0x0000d0000a067a11 */ /* 0x000fc800078008ff */
[----:B------:R-:W-:-:S04]  /*a600*/  IADD3 R0, R0, R11, RZ ;  /* 0x0000000b00007210 */ /* 0x000fc80007ffe0ff */
[----:B------:R-:W-:-:S05]  /*a610*/  LEA.HI.X R7, R10, c[0x0][0x344], R0, 0x1, P0 ;  /* 0x0000d1000a077a11 */ /* 0x000fca00000f0c00 */
[----:B----4-:R2:W-:Y:S02]  /*a620*/  STG.E.128 [R6.64], R16 ;  /* 0x0000001006007986 */ /* 0x0105e4000c101d08 */
.L_x_672:
[----:B------:R-:W-:Y:S05]  /*a630*/  BSYNC B0 ;  /* 0x0000000000007941 */ /* 0x000fea0003800000 */
.L_x_671:
        /* <DEDUP_REMOVED lines=26> */
.L_x_674:
[----:B------:R-:W-:Y:S05]  /*a7e0*/  BSYNC B0 ;  /* 0x0000000000007941 */ /* 0x000fea0003800000 */
.L_x_673:
        /* <DEDUP_REMOVED lines=11> */
.L_x_647:
[----:B------:R-:W-:Y:S05]  /*a8a0*/  BSYNC B1 ;  /* 0x0000000000017941 */ /* 0x000fea0003800000 */
.L_x_633:
        /* <DEDUP_REMOVED lines=11> */
.L_x_675:
[----:B------:R-:W-:Y:S05]  /*a960*/  EXIT ;  /* 0x000000000000794d */ /* 0x000fea0003800000 */
.L_x_677:
        /* <DEDUP_REMOVED lines=9> */
.L_x_707:


//--------------------- .text._ZN5flash25flash_bwd_dot_do_o_kernelILb0E23Flash_bwd_kernel_traitsILi32ELi128ELi128ELi8ELi4ELi4ELi4ELb0ELb0EN7cutlass6half_tE19Flash_kernel_traitsILi32ELi128ELi128ELi8ES3_EEEEvNS_16Flash_bwd_paramsE --------------------------
	.section	.text._ZN5flash25flash_bwd_dot_do_o_kernelILb0E23Flash_bwd_kernel_traitsILi32ELi128ELi128ELi8ELi4ELi4ELi4ELb0ELb0EN7cutlass6half_tE19Flash_kernel_traitsILi32ELi128ELi128ELi8ES3_EEEEvNS_16Flash_bwd_paramsE,"ax",@progbits
	.sectioninfo	@"SHI_REGISTERS=32"
	.align	128
        .global         _ZN5flash25flash_bwd_dot_do_o_kernelILb0E23Flash_bwd_kernel_traitsILi32ELi128ELi128ELi8ELi4ELi4ELi4ELb0ELb0EN7cutlass6half_tE19Flash_kernel_traitsILi32ELi128ELi128ELi8ES3_EEEEvNS_16Flash_bwd_paramsE
        .type           _ZN5flash25flash_bwd_dot_do_o_kernelILb0E23Flash_bwd_kernel_traitsILi32ELi128ELi128ELi8ELi4ELi4ELi4ELb0ELb0EN7cutlass6half_tE19Flash_kernel_traitsILi32ELi128ELi128ELi8ES3_EEEEvNS_16Flash_bwd_paramsE,@function
        .size           _ZN5flash25flash_bwd_dot_do_o_kernelILb0E23Flash_bwd_kernel_traitsILi32ELi128ELi128ELi8ELi4ELi4ELi4ELb0ELb0EN7cutlass6half_tE19Flash_kernel_traitsILi32ELi128ELi128ELi8ES3_EEEEvNS_16Flash_bwd_paramsE,(.L_x_708 - _ZN5flash25flash_bwd_dot_do_o_kernelILb0E23Flash_bwd_kernel_traitsILi32ELi128ELi128ELi8ELi4ELi4ELi4ELb0ELb0EN7cutlass6half_tE19Flash_kernel_traitsILi32ELi128ELi128ELi8ES3_EEEEvNS_16Flash_bwd_paramsE)
        .other          _ZN5flash25flash_bwd_dot_do_o_kernelILb0E23Flash_bwd_kernel_traitsILi32ELi128ELi128ELi8ELi4ELi4ELi4ELb0ELb0EN7cutlass6half_tE19Flash_kernel_traitsILi32ELi128ELi128ELi8ES3_EEEEvNS_16Flash_bwd_paramsE,@"STO_CUDA_ENTRY STV_DEFAULT"
_ZN5flash25flash_bwd_dot_do_o_kernelILb0E23Flash_bwd_kernel_traitsILi32ELi128ELi128ELi8ELi4ELi4ELi4ELb0ELb0EN7cutlass6half_tE19Flash_kernel_traitsILi32ELi128ELi128ELi8ES3_EEEEvNS_16Flash_bwd_paramsE:
.text._ZN5flash25flash_bwd_dot_do_o_kernelILb0E23Flash_bwd_kernel_traitsILi32ELi128ELi128ELi8ELi4ELi4ELi4ELb0ELb0EN7cutlass6half_tE19Flash_kernel_traitsILi32ELi128ELi128ELi8ES3_EEEEvNS_16Flash_bwd_paramsE:
        /* <DEDUP_REMOVED lines=46> */
.L_x_678:
[----:B01----:R-:W-:-:S04]  /*02e0*/  IMAD R0, R0, c[0x0][0x1c0], R3 ;  /* 0x0000700000007a24 */ /* 0x003fc800078e0203 */
[----:B------:R-:W-:Y:S02]  /*02f0*/  IMAD R0, R0, c[0x0][0x224], RZ ;  /* 0x0000890000007a24 */ /* 0x000fe400078e02ff */
.L_x_679:
        /* <DEDUP_REMOVED lines=144> */
.L_x_680:
        /* <DEDUP_REMOVED lines=16> */
.L_x_708:


//--------------------- .text._ZN5flash25flash_bwd_dot_do_o_kernelILb1E23Flash_bwd_kernel_traitsILi32ELi128ELi128ELi8ELi4ELi4ELi4ELb0ELb0EN7cutlass6half_tE19Flash_kernel_traitsILi32ELi128ELi128ELi8ES3_EEEEvNS_16Flash_bwd_paramsE --------------------------
	.section	.text._ZN5flash25flash_bwd_dot_do_o_kernelILb1E23Flash_bwd_kernel_traitsILi32ELi128ELi128ELi8ELi4ELi4ELi4ELb0ELb0EN7cutlass6half_tE19Flash_kernel_traitsILi32ELi128ELi128ELi8ES3_EEEEvNS_16Flash_bwd_paramsE,"ax",@progbits
	.sectioninfo	@"SHI_REGISTERS=34"
	.align	128
        .global         _ZN5flash25flash_bwd_dot_do_o_kernelILb1E23Flash_bwd_kernel_traitsILi32ELi128ELi128ELi8ELi4ELi4ELi4ELb0ELb0EN7cutlass6half_tE19Flash_kernel_traitsILi32ELi128ELi128ELi8ES3_EEEEvNS_16Flash_bwd_paramsE
        .type           _ZN5flash25flash_bwd_dot_do_o_kernelILb1E23Flash_bwd_kernel_traitsILi32ELi128ELi128ELi8ELi4ELi4ELi4ELb0ELb0EN7cutlass6half_tE19Flash_kernel_traitsILi32ELi128ELi128ELi8ES3_EEEEvNS_16Flash_bwd_paramsE,@function
        .size           _ZN5flash25flash_bwd_dot_do_o_kernelILb1E23Flash_bwd_kernel_traitsILi32ELi128ELi128ELi8ELi4ELi4ELi4ELb0ELb0EN7cutlass6half_tE19Flash_kernel_traitsILi32ELi128ELi128ELi8ES3_EEEEvNS_16Flash_bwd_paramsE,(.L_x_709 - _ZN5flash25flash_bwd_dot_do_o_kernelILb1E23Flash_bwd_kernel_traitsILi32ELi128ELi128ELi8ELi4ELi4ELi4ELb0ELb0EN7cutlass6half_tE19Flash_kernel_traitsILi32ELi128ELi128ELi8ES3_EEEEvNS_16Flash_bwd_paramsE)
        .other          _ZN5flash25flash_bwd_dot_do_o_kernelILb1E23Flash_bwd_kernel_traitsILi32ELi128ELi128ELi8ELi4ELi4ELi4ELb0ELb0EN7cutlass6half_tE19Flash_kernel_traitsILi32ELi128ELi128ELi8ES3_EEEEvNS_16Flash_bwd_paramsE,@"STO_CUDA_ENTRY STV_DEFAULT"
_ZN5flash25flash_bwd_dot_do_o_kernelILb1E23Flash_bwd_kernel_traitsILi32ELi128ELi128ELi8ELi4ELi4ELi4ELb0ELb0EN7cutlass6half_tE19Flash_kernel_traitsILi32ELi128ELi128ELi8ES3_EEEEvNS_16Flash_bwd_paramsE:
.text._ZN5flash25flash_bwd_dot_do_o_kernelILb1E23Flash_bwd_kernel_traitsILi32ELi128ELi128ELi8ELi4ELi4ELi4ELb0ELb0EN7cutlass6half_tE19Flash_kernel_traitsILi32ELi128ELi128ELi8ES3_EEEEvNS_16Flash_bwd_paramsE:
        /* <DEDUP_REMOVED lines=82> */
.L_x_681:
[----:B-1----:R-:W-:-:S04]  /*0520*/  IMAD R10, R10, c[0x0][0x1c0], R9 ;  /* 0x000070000a0a7a24 */ /* 0x002fc800078e0209 */
[----:B------:R-:W-:Y:S02]  /*0530*/  IMAD R27, R10, c[0x0][0x224], RZ ;  /* 0x000089000a1b7a24 */ /* 0x000fe400078e02ff */
.L_x_682:
        /* <DEDUP_REMOVED lines=162> */
.L_x_683:
        /* <DEDUP_REMOVED lines=10> */
.L_x_709:


//--------------------- .nv.shared._ZN5flash44flash_bwd_dq_dk_dv_loop_seqk_parallel_kernelI23Flash_bwd_kernel_traitsILi32ELi128ELi128ELi8ELi4ELi4ELi4ELb1ELb0EN7cutlass6half_tE19Flash_kernel_traitsILi32ELi128ELi128ELi8ES3_EELb0ELb1ELb0ELb0ELb0ELb0ELb0EEEvNS_16Flash_bwd_paramsE --------------------------
	.section	.nv.shared._ZN5flash44flash_bwd_dq_dk_dv_loop_seqk_parallel_kernelI23Flash_bwd_kernel_traitsILi32ELi128ELi128ELi8ELi4ELi4ELi4ELb1ELb0EN7cutlass6half_tE19Flash_kernel_traitsILi32ELi128ELi128ELi8ES3_EELb0ELb1ELb0ELb0ELb0ELb0ELb0EEEvNS_16Flash_bwd_paramsE,"aw",@nobits
	.sectionflags	@""
	.align	16


//--------------------- .nv.global                --------------------------
	.section	.nv.global,"aw",@nobits
.nv.global:
	.type		_ZN72_INTERNAL_e66dc272_36_flash_bwd_hdim32_fp16_causal_sm80_cu_a6473388_27724cute1_E,@object
	.size		_ZN72_INTERNAL_e66dc272_36_flash_bwd_hdim32_fp16_causal_sm80_cu_a6473388_27724cute1_E,(_ZN72_INTERNAL_e66dc272_36_flash_bwd_hdim32_fp16_causal_sm80_cu_a6473388_27724cuda3std3__45__cpo6cbeginE - _ZN72_INTERNAL_e66dc272_36_flash_bwd_hdim32_fp16_causal_sm80_cu_a6473388_27724cute1_E)
_ZN72_INTERNAL_e66dc272_36_flash_bwd_hdim32_fp16_causal_sm80_cu_a6473388_27724cute1_E:
	.zero		1
	.type		_ZN72_INTERNAL_e66dc272_36_flash_bwd_hdim32_fp16_causal_sm80_cu_a6473388_27724cuda3std3__45__cpo6cbeginE,@object
	.size		_ZN72_INTERNAL_e66dc272_36_flash_bwd_hdim32_fp16_causal_sm80_cu_a6473388_27724cuda3std3__45__cpo6cbeginE,(_ZN72_INTERNAL_e66dc272_36_flash_bwd_hdim32_fp16_causal_sm80_cu_a6473388_27724cuda3std3__48in_placeE - _ZN72_INTERNAL_e66dc272_36_flash_bwd_hdim32_fp16_causal_sm80_cu_a6473388_27724cuda3std3__45__cpo6cbeginE)
_ZN72_INTERNAL_e66dc272_36_flash_bwd_hdim32_fp16_causal_sm80_cu_a6473388_27724cuda3std3__45__cpo6cbeginE:
	.zero		1
	.type		_ZN72_INTERNAL_e66dc272_36_flash_bwd_hdim32_fp16_causal_sm80_cu_a6473388_27724cuda3std3__48in_placeE,@object
	.size		_ZN72_INTERNAL_e66dc272_36_flash_bwd_hdim32_fp16_causal_sm80_cu_a6473388_27724cuda3std3__48in_placeE,(_ZN72_INTERNAL_e66dc272_36_flash_bwd_hdim32_fp16_causal_sm80_cu_a6473388_27724cuda3std6ranges3__45__cpo9iter_moveE - _ZN72_INTERNAL_e66dc272_36_flash_bwd_hdim32_fp16_causal_sm80_cu_a6473388_27724cuda3std3__48in_placeE)
_ZN72_INTERNAL_e66dc272_36_flash_bwd_hdim32_fp16_causal_sm80_cu_a6473388_27724cuda3std3__48in_placeE:
	.zero		1
	.type		_ZN72_INTERNAL_e66dc272_36_flash_bwd_hdim32_fp16_causal_sm80_cu_a6473388_27724cuda3std6ranges3__45__cpo9iter_moveE,@object
	.size		_ZN72_INTERNAL_e66dc272_36_flash_bwd_hdim32_fp16_causal_sm80_cu_a6473388_27724cuda3std6ranges3__45__cpo9iter_moveE,(_ZN72_INTERNAL_e66dc272_36_flash_bwd_hdim32_fp16_causal_sm80_cu_a6473388_27724cuda3std3__45__cpo5beginE - _ZN72_INTERNAL_e66dc272_36_flash_bwd_hdim32_fp16_causal_sm80_cu_a6473388_27724cuda3std6ranges3__45__cpo9iter_moveE)
_ZN72_INTERNAL_e66dc272_36_flash_bwd_hdim32_fp16_causal_sm80_cu_a6473388_27724cuda3std6ranges3__45__cpo9iter_moveE:
	.zero		1
	.type		_ZN72_INTERNAL_e66dc272_36_flash_bwd_hdim32_fp16_causal_sm80_cu_a6473388_27724cuda3std3__45__cpo5beginE,@object
	.size		_ZN72_INTERNAL_e66dc272_36_flash_bwd_hdim32_fp16_causal_sm80_cu_a6473388_27724cuda3std3__45__cpo5beginE,(_ZN72_INTERNAL_e66dc272_36_flash_bwd_hdim32_fp16_causal_sm80_cu_a6473388_27724cuda3std3__474_GLOBAL__N__e66dc272_36_flash_bwd_hdim32_fp16_causal_sm80_cu_a6473388_27726ignoreE - _ZN72_INTERNAL_e66dc272_36_flash_bwd_hdim32_fp16_causal_sm80_cu_a6473388_27724cuda3std3__45__cpo5beginE)
_ZN72_INTERNAL_e66dc272_36_flash_bwd_hdim32_fp16_causal_sm80_cu_a6473388_27724cuda3std3__45__cpo5beginE:
	.zero		1
	.type		_ZN72_INTERNAL_e66dc272_36_flash_bwd_hdim32_fp16_causal_sm80_cu_a6473388_27724cuda3std3__474_GLOBAL__N__e66dc272_36_flash_bwd_hdim32_fp16_causal_sm80_cu_a6473388_27726ignoreE,@object
	.size		_ZN72_INTERNAL_e66dc272_36_flash_bwd_hdim32_fp16_causal_sm80_cu_a6473388_27724cuda3std3__474_GLOBAL__N__e66dc272_36_flash_bwd_hdim32_fp16_causal_sm80_cu_a6473388_27726ignoreE,(_ZN72_INTERNAL_e66dc272_36_flash_bwd_hdim32_fp16_causal_sm80_cu_a6473388_27724cute7productE - _ZN72_INTERNAL_e66dc272_36_flash_bwd_hdim32_fp16_causal_sm80_cu_a6473388_27724cuda3std3__474_GLOBAL__N__e66dc272_36_flash_bwd_hdim32_fp16_causal_sm80_cu_a6473388_27726ignoreE)
_ZN72_INTERNAL_e66dc272_36_flash_bwd_hdim32_fp16_causal_sm80_cu_a6473388_27724cuda3std3__474_GLOBAL__N__e66dc272_36_flash_bwd_hdim32_fp16_causal_sm80_cu_a6473388_27726ignoreE:
	.zero		1
	.type		_ZN72_INTERNAL_e66dc272_36_flash_bwd_hdim32_fp16_causal_sm80_cu_a6473388_27724cute7productE,@object
	.size		_ZN72_INTERNAL_e66dc272_36_flash_bwd_hdim32_fp16_causal_sm80_cu_a6473388_27724cute7productE,(_ZN72_INTERNAL_e66dc272_36_flash_bwd_hdim32_fp16_causal_sm80_cu_a6473388_27724cuda3std3__45__cpo3endE - _ZN72_INTERNAL_e66dc272_36_flash_bwd_hdim32_fp16_causal_sm80_cu_a6473388_27724cute7productE)
_ZN72_INTERNAL_e66dc272_36_flash_bwd_hdim32_fp16_causal_sm80_cu_a6473388_27724cute7productE:
	.zero		1
	.type		_ZN72_INTERNAL_e66dc272_36_flash_bwd_hdim32_fp16_causal_sm80_cu_a6473388_27724cuda3std3__45__cpo3endE,@object
	.size		_ZN72_INTERNAL_e66dc272_36_flash_bwd_hdim32_fp16_causal_sm80_cu_a6473388_27724cuda3std3__45__cpo3endE,(_ZN72_INTERNAL_e66dc272_36_flash_bwd_hdim32_fp16_causal_sm80_cu_a6473388_27724cuda3std3__419piecewise_constructE - _ZN72_INTERNAL_e66dc272_36_flash_bwd_hdim32_fp16_causal_sm80_cu_a6473388_27724cuda3std3__45__cpo3endE)
_ZN72_INTERNAL_e66dc272_36_flash_bwd_hdim32_fp16_causal_sm80_cu_a6473388_27724cuda3std3__45__cpo3endE:
	.zero		1
	.type		_ZN72_INTERNAL_e66dc272_36_flash_bwd_hdim32_fp16_causal_sm80_cu_a6473388_27724cuda3std3__419piecewise_constructE,@object
	.size		_ZN72_INTERNAL_e66dc272_36_flash_bwd_hdim32_fp16_causal_sm80_cu_a6473388_27724cuda3std3__419piecewise_constructE,(_ZN72_INTERNAL_e66dc272_36_flash_bwd_hdim32_fp16_causal_sm80_cu_a6473388_27724cuda3std3__45__cpo4cendE - _ZN72_INTERNAL_e66dc272_36_flash_bwd_hdim32_fp16_causal_sm80_cu_a6473388_27724cuda3std3__419piecewise_constructE)
_ZN72_INTERNAL_e66dc272_36_flash_bwd_hdim32_fp16_causal_sm80_cu_a6473388_27724cuda3std3__419piecewise_constructE:
	.zero		1
	.type		_ZN72_INTERNAL_e66dc272_36_flash_bwd_hdim32_fp16_causal_sm80_cu_a6473388_27724cuda3std3__45__cpo4cendE,@object
	.size		_ZN72_INTERNAL_e66dc272_36_flash_bwd_hdim32_fp16_causal_sm80_cu_a6473388_27724cuda3std3__45__cpo4cendE,(_ZN72_INTERNAL_e66dc272_36_flash_bwd_hdim32_fp16_causal_sm80_cu_a6473388_27724cuda3std6ranges3__45__cpo4swapE - _ZN72_INTERNAL_e66dc272_36_flash_bwd_hdim32_fp16_causal_sm80_cu_a6473388_27724cuda3std3__45__cpo4cendE)
_ZN72_INTERNAL_e66dc272_36_flash_bwd_hdim32_fp16_causal_sm80_cu_a6473388_27724cuda3std3__45__cpo4cendE:
	.zero		1
	.type		_ZN72_INTERNAL_e66dc272_36_flash_bwd_hdim32_fp16_causal_sm80_cu_a6473388_27724cuda3std6ranges3__45__cpo4swapE,@object
	.size		_ZN72_INTERNAL_e66dc272_36_flash_bwd_hdim32_fp16_causal_sm80_cu_a6473388_27724cuda3std6ranges3__45__cpo4swapE,(.L_7 - _ZN72_INTERNAL_e66dc272_36_flash_bwd_hdim32_fp16_causal_sm80_cu_a6473388_27724cuda3std6ranges3__45__cpo4swapE)
_ZN72_INTERNAL_e66dc272_36_flash_bwd_hdim32_fp16_causal_sm80_cu_a6473388_27724cuda3std6ranges3__45__cpo4swapE:
	.zero		1
.L_7:


//--------------------- .nv.shared._ZN5flash44flash_bwd_dq_dk_dv_loop_seqk_parallel_kernelI23Flash_bwd_kernel_traitsILi32ELi128ELi128ELi8ELi4ELi4ELi4ELb1ELb0EN7cutlass6half_tE19Flash_kernel_traitsILi32ELi128ELi128ELi8ES3_EELb0ELb1ELb0ELb0ELb1ELb1ELb0EEEvNS_16Flash_bwd_paramsE --------------------------
	.section	.nv.shared._ZN5flash44flash_bwd_dq_dk_dv_loop_seqk_parallel_kernelI23Flash_bwd_kernel_traitsILi32ELi128ELi128ELi8ELi4ELi4ELi4ELb1ELb0EN7cutlass6half_tE19Flash_kernel_traitsILi32ELi128ELi128ELi8ES3_EELb0ELb1ELb0ELb0ELb1ELb1ELb0EEEvNS_16Flash_bwd_paramsE,"aw",@nobits
	.sectionflags	@""
	.align	16


//--------------------- .nv.shared._ZN5flash44flash_bwd_dq_dk_dv_loop_seqk_parallel_kernelI23Flash_bwd_kernel_traitsILi32ELi128ELi128ELi8ELi4ELi4ELi4ELb1ELb0EN7cutlass6half_tE19Flash_kernel_traitsILi32ELi128ELi128ELi8ES3_EELb0ELb1ELb0ELb0ELb0ELb1ELb0EEEvNS_16Flash_bwd_paramsE --------------------------
	.section	.nv.shared._ZN5flash44flash_bwd_dq_dk_dv_loop_seqk_parallel_kernelI23Flash_bwd_kernel_traitsILi32ELi128ELi128ELi8ELi4ELi4ELi4ELb1ELb0EN7cutlass6half_tE19Flash_kernel_traitsILi32ELi128ELi128ELi8ES3_EELb0ELb1ELb0ELb0ELb0ELb1ELb0EEEvNS_16Flash_bwd_paramsE,"aw",@nobits
	.sectionflags	@""
	.align	16


//--------------------- .nv.shared._ZN5flash44flash_bwd_dq_dk_dv_loop_seqk_parallel_kernelI23Flash_bwd_kernel_traitsILi32ELi128ELi128ELi8ELi4ELi4ELi4ELb1ELb0EN7cutlass6half_tE19Flash_kernel_traitsILi32ELi128ELi128ELi8ES3_EELb0ELb1ELb0ELb1ELb0ELb0ELb0EEEvNS_16Flash_bwd_paramsE --------------------------
	.section	.nv.shared._ZN5flash44flash_bwd_dq_dk_dv_loop_seqk_parallel_kernelI23Flash_bwd_kernel_traitsILi32ELi128ELi128ELi8ELi4ELi4ELi4ELb1ELb0EN7cutlass6half_tE19Flash_kernel_traitsILi32ELi128ELi128ELi8ES3_EELb0ELb1ELb0ELb1ELb0ELb0ELb0EEEvNS_16Flash_bwd_paramsE,"aw",@nobits
	.sectionflags	@""
	.align	16


//--------------------- .nv.shared._ZN5flash27flash_bwd_convert_dq_kernelI23Flash_bwd_kernel_traitsILi32ELi128ELi128ELi8ELi4ELi4ELi4ELb1ELb0EN7cutlass6half_tE19Flash_kernel_traitsILi32ELi128ELi128ELi8ES3_EEEEvNS_16Flash_bwd_paramsEi --------------------------
	.section	.nv.shared._ZN5flash27flash_bwd_convert_dq_kernelI23Flash_bwd_kernel_traitsILi32ELi128ELi128ELi8ELi4ELi4ELi4ELb1ELb0EN7cutlass6half_tE19Flash_kernel_traitsILi32ELi128ELi128ELi8ES3_EEEEvNS_16Flash_bwd_paramsEi,"aw",@nobits
	.sectionflags	@""
	.align	16


//--------------------- .nv.shared._ZN5flash44flash_bwd_dq_dk_dv_loop_seqk_parallel_kernelI23Flash_bwd_kernel_traitsILi32ELi128ELi128ELi8ELi4ELi4ELi4ELb1ELb0EN7cutlass6half_tE19Flash_kernel_traitsILi32ELi128ELi128ELi8ES3_EELb1ELb1ELb0ELb0ELb0ELb0ELb0EEEvNS_16Flash_bwd_paramsE --------------------------
	.section	.nv.shared._ZN5flash44flash_bwd_dq_dk_dv_loop_seqk_parallel_kernelI23Flash_bwd_kernel_traitsILi32ELi128ELi128ELi8ELi4ELi4ELi4ELb1ELb0EN7cutlass6half_tE19Flash_kernel_traitsILi32ELi128ELi128ELi8ES3_EELb1ELb1ELb0ELb0ELb0ELb0ELb0EEEvNS_16Flash_bwd_paramsE,"aw",@nobits
	.sectionflags	@""
	.align	16


//--------------------- .nv.shared._ZN5flash44flash_bwd_dq_dk_dv_loop_seqk_parallel_kernelI23Flash_bwd_kernel_traitsILi32ELi128ELi128ELi8ELi4ELi4ELi4ELb1ELb0EN7cutlass6half_tE19Flash_kernel_traitsILi32ELi128ELi128ELi8ES3_EELb0ELb1ELb0ELb0ELb0ELb0ELb1EEEvNS_16Flash_bwd_paramsE --------------------------
	.section	.nv.shared._ZN5flash44flash_bwd_dq_dk_dv_loop_seqk_parallel_kernelI23Flash_bwd_kernel_traitsILi32ELi128ELi128ELi8ELi4ELi4ELi4ELb1ELb0EN7cutlass6half_tE19Flash_kernel_traitsILi32ELi128ELi128ELi8ES3_EELb0ELb1ELb0ELb0ELb0ELb0ELb1EEEvNS_16Flash_bwd_paramsE,"aw",@nobits
	.sectionflags	@""
	.align	16


//--------------------- .nv.shared._ZN5flash44flash_bwd_dq_dk_dv_loop_seqk_parallel_kernelI23Flash_bwd_kernel_traitsILi32ELi128ELi128ELi8ELi4ELi4ELi4ELb1ELb0EN7cutlass6half_tE19Flash_kernel_traitsILi32ELi128ELi128ELi8ES3_EELb1ELb1ELb0ELb0ELb1ELb1ELb0EEEvNS_16Flash_bwd_paramsE --------------------------
	.section	.nv.shared._ZN5flash44flash_bwd_dq_dk_dv_loop_seqk_parallel_kernelI23Flash_bwd_kernel_traitsILi32ELi128ELi128ELi8ELi4ELi4ELi4ELb1ELb0EN7cutlass6half_tE19Flash_kernel_traitsILi32ELi128ELi128ELi8ES3_EELb1ELb1ELb0ELb0ELb1ELb1ELb0EEEvNS_16Flash_bwd_paramsE,"aw",@nobits
	.sectionflags	@""
	.align	16


//--------------------- .nv.shared._ZN5flash44flash_bwd_dq_dk_dv_loop_seqk_parallel_kernelI23Flash_bwd_kernel_traitsILi32ELi128ELi128ELi8ELi4ELi4ELi4ELb1ELb0EN7cutlass6half_tE19Flash_kernel_traitsILi32ELi128ELi128ELi8ES3_EELb0ELb1ELb0ELb0ELb1ELb1ELb1EEEvNS_16Flash_bwd_paramsE --------------------------
	.section	.nv.shared._ZN5flash44flash_bwd_dq_dk_dv_loop_seqk_parallel_kernelI23Flash_bwd_kernel_traitsILi32ELi128ELi128ELi8ELi4ELi4ELi4ELb1ELb0EN7cutlass6half_tE19Flash_kernel_traitsILi32ELi128ELi128ELi8ES3_EELb0ELb1ELb0ELb0ELb1ELb1ELb1EEEvNS_16Flash_bwd_paramsE,"aw",@nobits
	.sectionflags	@""
	.align	16


//--------------------- .nv.shared._ZN5flash44flash_bwd_dq_dk_dv_loop_seqk_parallel_kernelI23Flash_bwd_kernel_traitsILi32ELi128ELi128ELi8ELi4ELi4ELi4ELb1ELb0EN7cutlass6half_tE19Flash_kernel_traitsILi32ELi128ELi128ELi8ES3_EELb1ELb1ELb0ELb0ELb0ELb1ELb0EEEvNS_16Flash_bwd_paramsE --------------------------
	.section	.nv.shared._ZN5flash44flash_bwd_dq_dk_dv_loop_seqk_parallel_kernelI23Flash_bwd_kernel_traitsILi32ELi128ELi128ELi8ELi4ELi4ELi4ELb1ELb0EN7cutlass6half_tE19Flash_kernel_traitsILi32ELi128ELi128ELi8ES3_EELb1ELb1ELb0ELb0ELb0ELb1ELb0EEEvNS_16Flash_bwd_paramsE,"aw",@nobits
	.sectionflags	@""
	.align	16


//--------------------- .nv.shared._ZN5flash44flash_bwd_dq_dk_dv_loop_seqk_parallel_kernelI23Flash_bwd_kernel_traitsILi32ELi128ELi128ELi8ELi4ELi4ELi4ELb1ELb0EN7cutlass6half_tE19Flash_kernel_traitsILi32ELi128ELi128ELi8ES3_EELb0ELb1ELb0ELb0ELb0ELb1ELb1EEEvNS_16Flash_bwd_paramsE --------------------------
	.section	.nv.shared._ZN5flash44flash_bwd_dq_dk_dv_loop_seqk_parallel_kernelI23Flash_bwd_kernel_traitsILi32ELi128ELi128ELi8ELi4ELi4ELi4ELb1ELb0EN7cutlass6half_tE19Flash_kernel_traitsILi32ELi128ELi128ELi8ES3_EELb0ELb1ELb0ELb0ELb0ELb1ELb1EEEvNS_16Flash_bwd_paramsE,"aw",@nobits
	.sectionflags	@""
	.align	16


//--------------------- .nv.shared._ZN5flash44flash_bwd_dq_dk_dv_loop_seqk_parallel_kernelI23Flash_bwd_kernel_traitsILi32ELi128ELi128ELi8ELi4ELi4ELi4ELb1ELb0EN7cutlass6half_tE19Flash_kernel_traitsILi32ELi128ELi128ELi8ES3_EELb1ELb1ELb0ELb1ELb0ELb0ELb0EEEvNS_16Flash_bwd_paramsE --------------------------
	.section	.nv.shared._ZN5flash44flash_bwd_dq_dk_dv_loop_seqk_parallel_kernelI23Flash_bwd_kernel_traitsILi32ELi128ELi128ELi8ELi4ELi4ELi4ELb1ELb0EN7cutlass6half_tE19Flash_kernel_traitsILi32ELi128ELi128ELi8ES3_EELb1ELb1ELb0ELb1ELb0ELb0ELb0EEEvNS_16Flash_bwd_paramsE,"aw",@nobits
	.sectionflags	@""
	.align	16


//--------------------- .nv.shared._ZN5flash44flash_bwd_dq_dk_dv_loop_seqk_parallel_kernelI23Flash_bwd_kernel_traitsILi32ELi128ELi128ELi8ELi4ELi4ELi4ELb1ELb0EN7cutlass6half_tE19Flash_kernel_traitsILi32ELi128ELi128ELi8ES3_EELb0ELb1ELb0ELb1ELb0ELb0ELb1EEEvNS_16Flash_bwd_paramsE --------------------------
	.section	.nv.shared._ZN5flash44flash_bwd_dq_dk_dv_loop_seqk_parallel_kernelI23Flash_bwd_kernel_traitsILi32ELi128ELi128ELi8ELi4ELi4ELi4ELb1ELb0EN7cutlass6half_tE19Flash_kernel_traitsILi32ELi128ELi128ELi8ES3_EELb0ELb1ELb0ELb1ELb0ELb0ELb1EEEvNS_16Flash_bwd_paramsE,"aw",@nobits
	.sectionflags	@""
	.align	16


//--------------------- .nv.shared._ZN5flash25flash_bwd_dot_do_o_kernelILb0E23Flash_bwd_kernel_traitsILi32ELi128ELi128ELi8ELi4ELi4ELi4ELb1ELb0EN7cutlass6half_tE19Flash_kernel_traitsILi32ELi128ELi128ELi8ES3_EEEEvNS_16Flash_bwd_paramsE --------------------------
	.section	.nv.shared._ZN5flash25flash_bwd_dot_do_o_kernelILb0E23Flash_bwd_kernel_traitsILi32ELi128ELi128ELi8ELi4ELi4ELi4ELb1ELb0EN7cutlass6half_tE19Flash_kernel_traitsILi32ELi128ELi128ELi8ES3_EEEEvNS_16Flash_bwd_paramsE,"aw",@nobits
	.sectionflags	@""
	.align	16


//--------------------- .nv.shared._ZN5flash25flash_bwd_dot_do_o_kernelILb1E23Flash_bwd_kernel_traitsILi32ELi128ELi128ELi8ELi4ELi4ELi4ELb1ELb0EN7cutlass6half_tE19Flash_kernel_traitsILi32ELi128ELi128ELi8ES3_EEEEvNS_16Flash_bwd_paramsE --------------------------
	.section	.nv.shared._ZN5flash25flash_bwd_dot_do_o_kernelILb1E23Flash_bwd_kernel_traitsILi32ELi128ELi128ELi8ELi4ELi4ELi4ELb1ELb0EN7cutlass6half_tE19Flash_kernel_traitsILi32ELi128ELi128ELi8ES3_EEEEvNS_16Flash_bwd_paramsE,"aw",@nobits
	.sectionflags	@""
	.align	16


//--------------------- .nv.shared._ZN5flash27flash_bwd_convert_dq_kernelI23Flash_bwd_kernel_traitsILi32ELi128ELi128ELi8ELi4ELi4ELi4ELb0ELb0EN7cutlass6half_tE19Flash_kernel_traitsILi32ELi128ELi128ELi8ES3_EEEEvNS_16Flash_bwd_paramsEi --------------------------
	.section	.nv.shared._ZN5flash27flash_bwd_convert_dq_kernelI23Flash_bwd_kernel_traitsILi32ELi128ELi128ELi8ELi4ELi4ELi4ELb0ELb0EN7cutlass6half_tE19Flash_kernel_traitsILi32ELi128ELi128ELi8ES3_EEEEvNS_16Flash_bwd_paramsEi,"aw",@nobits
	.sectionflags	@""
	.align	16


//--------------------- .nv.shared._ZN5flash44flash_bwd_dq_dk_dv_loop_seqk_parallel_kernelI23Flash_bwd_kernel_traitsILi32ELi128ELi128ELi8ELi4ELi4ELi4ELb0ELb0EN7cutlass6half_tE19Flash_kernel_traitsILi32ELi128ELi128ELi8ES3_EELb1ELb1ELb0ELb0ELb0ELb0ELb0EEEvNS_16Flash_bwd_paramsE --------------------------
	.section	.nv.shared._ZN5flash44flash_bwd_dq_dk_dv_loop_seqk_parallel_kernelI23Flash_bwd_kernel_traitsILi32ELi128ELi128ELi8ELi4ELi4ELi4ELb0ELb0EN7cutlass6half_tE19Flash_kernel_traitsILi32ELi128ELi128ELi8ES3_EELb1ELb1ELb0ELb0ELb0ELb0ELb0EEEvNS_16Flash_bwd_paramsE,"aw",@nobits
	.sectionflags	@""
	.align	16


//--------------------- .nv.shared._ZN5flash44flash_bwd_dq_dk_dv_loop_seqk_parallel_kernelI23Flash_bwd_kernel_traitsILi32ELi128ELi128ELi8ELi4ELi4ELi4ELb0ELb0EN7cutlass6half_tE19Flash_kernel_traitsILi32ELi128ELi128ELi8ES3_EELb0ELb1ELb0ELb0ELb0ELb0ELb1EEEvNS_16Flash_bwd_paramsE --------------------------
	.section	.nv.shared._ZN5flash44flash_bwd_dq_dk_dv_loop_seqk_parallel_kernelI23Flash_bwd_kernel_traitsILi32ELi128ELi128ELi8ELi4ELi4ELi4ELb0ELb0EN7cutlass6half_tE19Flash_kernel_traitsILi32ELi128ELi128ELi8ES3_EELb0ELb1ELb0ELb0ELb0ELb0ELb1EEEvNS_16Flash_bwd_paramsE,"aw",@nobits
	.sectionflags	@""
	.align	16


//--------------------- .nv.shared._ZN5flash44flash_bwd_dq_dk_dv_loop_seqk_parallel_kernelI23Flash_bwd_kernel_traitsILi32ELi128ELi128ELi8ELi4ELi4ELi4ELb0ELb0EN7cutlass6half_tE19Flash_kernel_traitsILi32ELi128ELi128ELi8ES3_EELb1ELb1ELb0ELb0ELb1ELb1ELb0EEEvNS_16Flash_bwd_paramsE --------------------------
	.section	.nv.shared._ZN5flash44flash_bwd_dq_dk_dv_loop_seqk_parallel_kernelI23Flash_bwd_kernel_traitsILi32ELi128ELi128ELi8ELi4ELi4ELi4ELb0ELb0EN7cutlass6half_tE19Flash_kernel_traitsILi32ELi128ELi128ELi8ES3_EELb1ELb1ELb0ELb0ELb1ELb1ELb0EEEvNS_16Flash_bwd_paramsE,"aw",@nobits
	.sectionflags	@""
	.align	16


//--------------------- .nv.shared._ZN5flash44flash_bwd_dq_dk_dv_loop_seqk_parallel_kernelI23Flash_bwd_kernel_traitsILi32ELi128ELi128ELi8ELi4ELi4ELi4ELb0ELb0EN7cutlass6half_tE19Flash_kernel_traitsILi32ELi128ELi128ELi8ES3_EELb0ELb1ELb0ELb0ELb1ELb1ELb1EEEvNS_16Flash_bwd_paramsE --------------------------
	.section	.nv.shared._ZN5flash44flash_bwd_dq_dk_dv_loop_seqk_parallel_kernelI23Flash_bwd_kernel_traitsILi32ELi128ELi128ELi8ELi4ELi4ELi4ELb0ELb0EN7cutlass6half_tE19Flash_kernel_traitsILi32ELi128ELi128ELi8ES3_EELb0ELb1ELb0ELb0ELb1ELb1ELb1EEEvNS_16Flash_bwd_paramsE,"aw",@nobits
	.sectionflags	@""
	.align	16


//--------------------- .nv.shared._ZN5flash44flash_bwd_dq_dk_dv_loop_seqk_parallel_kernelI23Flash_bwd_kernel_traitsILi32ELi128ELi128ELi8ELi4ELi4ELi4ELb0ELb0EN7cutlass6half_tE19Flash_kernel_traitsILi32ELi128ELi128ELi8ES3_EELb1ELb1ELb0ELb0ELb0ELb1ELb0EEEvNS_16Flash_bwd_paramsE --------------------------
	.section	.nv.shared._ZN5flash44flash_bwd_dq_dk_dv_loop_seqk_parallel_kernelI23Flash_bwd_kernel_traitsILi32ELi128ELi128ELi8ELi4ELi4ELi4ELb0ELb0EN7cutlass6half_tE19Flash_kernel_traitsILi32ELi128ELi128ELi8ES3_EELb1ELb1ELb0ELb0ELb0ELb1ELb0EEEvNS_16Flash_bwd_paramsE,"aw",@nobits
	.sectionflags	@""
	.align	16


//--------------------- .nv.shared._ZN5flash44flash_bwd_dq_dk_dv_loop_seqk_parallel_kernelI23Flash_bwd_kernel_traitsILi32ELi128ELi128ELi8ELi4ELi4ELi4ELb0ELb0EN7cutlass6half_tE19Flash_kernel_traitsILi32ELi128ELi128ELi8ES3_EELb0ELb1ELb0ELb0ELb0ELb1ELb1EEEvNS_16Flash_bwd_paramsE --------------------------
	.section	.nv.shared._ZN5flash44flash_bwd_dq_dk_dv_loop_seqk_parallel_kernelI23Flash_bwd_kernel_traitsILi32ELi128ELi128ELi8ELi4ELi4ELi4ELb0ELb0EN7cutlass6half_tE19Flash_kernel_traitsILi32ELi128ELi128ELi8ES3_EELb0ELb1ELb0ELb0ELb0ELb1ELb1EEEvNS_16Flash_bwd_paramsE,"aw",@nobits
	.sectionflags	@""
	.align	16


//--------------------- .nv.shared._ZN5flash44flash_bwd_dq_dk_dv_loop_seqk_parallel_kernelI23Flash_bwd_kernel_traitsILi32ELi128ELi128ELi8ELi4ELi4ELi4ELb0ELb0EN7cutlass6half_tE19Flash_kernel_traitsILi32ELi128ELi128ELi8ES3_EELb1ELb1ELb0ELb1ELb0ELb0ELb0EEEvNS_16Flash_bwd_paramsE --------------------------
	.section	.nv.shared._ZN5flash44flash_bwd_dq_dk_dv_loop_seqk_parallel_kernelI23Flash_bwd_kernel_traitsILi32ELi128ELi128ELi8ELi4ELi4ELi4ELb0ELb0EN7cutlass6half_tE19Flash_kernel_traitsILi32ELi128ELi128ELi8ES3_EELb1ELb1ELb0ELb1ELb0ELb0ELb0EEEvNS_16Flash_bwd_paramsE,"aw",@nobits
	.sectionflags	@""
	.align	16


//--------------------- .nv.shared._ZN5flash44flash_bwd_dq_dk_dv_loop_seqk_parallel_kernelI23Flash_bwd_kernel_traitsILi32ELi128ELi128ELi8ELi4ELi4ELi4ELb0ELb0EN7cutlass6half_tE19Flash_kernel_traitsILi32ELi128ELi128ELi8ES3_EELb0ELb1ELb0ELb1ELb0ELb0ELb1EEEvNS_16Flash_bwd_paramsE --------------------------
	.section	.nv.shared._ZN5flash44flash_bwd_dq_dk_dv_loop_seqk_parallel_kernelI23Flash_bwd_kernel_traitsILi32ELi128ELi128ELi8ELi4ELi4ELi4ELb0ELb0EN7cutlass6half_tE19Flash_kernel_traitsILi32ELi128ELi128ELi8ES3_EELb0ELb1ELb0ELb1ELb0ELb0ELb1EEEvNS_16Flash_bwd_paramsE,"aw",@nobits
	.sectionflags	@""
	.align	16


//--------------------- .nv.shared._ZN5flash25flash_bwd_dot_do_o_kernelILb0E23Flash_bwd_kernel_traitsILi32ELi128ELi128ELi8ELi4ELi4ELi4ELb0ELb0EN7cutlass6half_tE19Flash_kernel_traitsILi32ELi128ELi128ELi8ES3_EEEEvNS_16Flash_bwd_paramsE --------------------------
	.section	.nv.shared._ZN5flash25flash_bwd_dot_do_o_kernelILb0E23Flash_bwd_kernel_traitsILi32ELi128ELi128ELi8ELi4ELi4ELi4ELb0ELb0EN7cutlass6half_tE19Flash_kernel_traitsILi32ELi128ELi128ELi8ES3_EEEEvNS_16Flash_bwd_paramsE,"aw",@nobits
	.sectionflags	@""
	.align	16


//--------------------- .nv.shared._ZN5flash25flash_bwd_dot_do_o_kernelILb1E23Flash_bwd_kernel_traitsILi32ELi128ELi128ELi8ELi4ELi4ELi4ELb0ELb0EN7cutlass6half_tE19Flash_kernel_traitsILi32ELi128ELi128ELi8ES3_EEEEvNS_16Flash_bwd_paramsE --------------------------
	.section	.nv.shared._ZN5flash25flash_bwd_dot_do_o_kernelILb1E23Flash_bwd_kernel_traitsILi32ELi128ELi128ELi8ELi4ELi4ELi4ELb0ELb0EN7cutlass6half_tE19Flash_kernel_traitsILi32ELi128ELi128ELi8ES3_EEEEvNS_16Flash_bwd_paramsE,"aw",@nobits
	.sectionflags	@""
	.align	16
